	.target	sm_90a

	.elftype	@"ET_EXEC"


//--------------------- .note.nv.tkinfo           --------------------------
	.section	.note.nv.tkinfo,"",@"SHT_NOTE"
	.sectionflags	@"SHF_NOTE_NV_TKINFO"
	.tkinfo
        /*0018*/ 	.word	0x00000002
        /*0030*/ 	.string	""
        /*0030*/ 	.string	"ptxas"
        /*0030*/ 	.string	"Cuda compilation tools, release 13.0, V13.0.88"
        /*0030*/ 	.string	"Build cuda_13.0.r13.0/compiler.36424714_0"
        /*0030*/ 	.string	"-v  -suppress-debug-info  -lineinfo  -arch sm_90a "



//--------------------- .note.nv.cuinfo           --------------------------
	.section	.note.nv.cuinfo,"",@"SHT_NOTE"
	.sectionflags	@"SHF_NOTE_NV_CUINFO"
        /*0018*/ 	.short	0x0002
        /*001a*/ 	.short	0x005a
        /*001c*/ 	.short	0x0082
	.zero		2


//--------------------- .nv.info                  --------------------------
	.section	.nv.info,"",@"SHT_CUDA_INFO"
	.align	4


	//----- nvinfo : EIATTR_REGCOUNT
	.align		4
        /*0000*/ 	.byte	0x04, 0x2f
        /*0002*/ 	.short	(.L_1 - .L_0)
	.align		4
.L_0:
        /*0004*/ 	.word	index@(matmul_kernel)
        /*0008*/ 	.word	0x00000020


	//----- nvinfo : EIATTR_FRAME_SIZE
	.align		4
.L_1:
        /*000c*/ 	.byte	0x04, 0x11
        /*000e*/ 	.short	(.L_3 - .L_2)
	.align		4
.L_2:
        /*0010*/ 	.word	index@(matmul_kernel)
        /*0014*/ 	.word	0x000013c0


	//----- nvinfo : EIATTR_MIN_STACK_SIZE
	.align		4
.L_3:
        /*0018*/ 	.byte	0x04, 0x12
        /*001a*/ 	.short	(.L_5 - .L_4)
	.align		4
.L_4:
        /*001c*/ 	.word	index@(matmul_kernel)
        /*0020*/ 	.word	0x000013c0
.L_5:


//--------------------- .nv.compat                --------------------------
	.section	.nv.compat,"",@"SHT_CUDA_COMPAT_INFO"
	.align	4
        /*0000*/ 	.byte	0x02, 0x09, 0x01, 0x00, 0x02, 0x02, 0x01, 0x00, 0x02, 0x05, 0x05, 0x00, 0x03, 0x07, 0x01, 0x01
        /*0010*/ 	.byte	0x02, 0x03, 0x00, 0x00, 0x02, 0x06, 0x01, 0x00, 0x04, 0x0b, 0x08, 0x00, 0x00, 0x00, 0x00, 0x00
        /*0020*/ 	.byte	0x00, 0x00, 0x00, 0x00


//--------------------- .nv.info.matmul_kernel    --------------------------
	.section	.nv.info.matmul_kernel,"",@"SHT_CUDA_INFO"
	.sectionflags	@""
	.align	4


	//----- nvinfo : EIATTR_CUDA_API_VERSION
	.align		4
        /*0000*/ 	.byte	0x04, 0x37
        /*0002*/ 	.short	(.L_7 - .L_6)
.L_6:
        /*0004*/ 	.word	0x00000082


	//----- nvinfo : EIATTR_KPARAM_INFO
	.align		4
.L_7:
        /*0008*/ 	.byte	0x04, 0x17
        /*000a*/ 	.short	(.L_9 - .L_8)
.L_8:
        /*000c*/ 	.word	0x00000000
        /*0010*/ 	.short	0x000d
        /*0012*/ 	.short	0x0048
        /*0014*/ 	.byte	0x00, 0xf4, 0x21, 0x00


	//----- nvinfo : EIATTR_KPARAM_INFO
	.align		4
.L_9:
        /*0018*/ 	.byte	0x04, 0x17
        /*001a*/ 	.short	(.L_11 - .L_10)
.L_10:
        /*001c*/ 	.word	0x00000000
        /*0020*/ 	.short	0x000c
        /*0022*/ 	.short	0x0040
        /*0024*/ 	.byte	0x00, 0xf4, 0x21, 0x00


	//----- nvinfo : EIATTR_KPARAM_INFO
	.align		4
.L_11:
        /*0028*/ 	.byte	0x04, 0x17
        /*002a*/ 	.short	(.L_13 - .L_12)
.L_12:
        /*002c*/ 	.word	0x00000000
        /*0030*/ 	.short	0x000b
        /*0032*/ 	.short	0x0038
        /*0034*/ 	.byte	0x00, 0xf0, 0x11, 0x00


	//----- nvinfo : EIATTR_KPARAM_INFO
	.align		4
.L_13:
        /*0038*/ 	.byte	0x04, 0x17
        /*003a*/ 	.short	(.L_15 - .L_14)
.L_14:
        /*003c*/ 	.word	0x00000000
        /*0040*/ 	.short	0x000a
        /*0042*/ 	.short	0x0034
        /*0044*/ 	.byte	0x00, 0xf0, 0x11, 0x00


	//----- nvinfo : EIATTR_KPARAM_INFO
	.align		4
.L_15:
        /*0048*/ 	.byte	0x04, 0x17
        /*004a*/ 	.short	(.L_17 - .L_16)
.L_16:
        /*004c*/ 	.word	0x00000000
        /*0050*/ 	.short	0x0009
        /*0052*/ 	.short	0x0030
        /*0054*/ 	.byte	0x00, 0xf0, 0x11, 0x00


	//----- nvinfo : EIATTR_KPARAM_INFO
	.align		4
.L_17:
        /*0058*/ 	.byte	0x04, 0x17
        /*005a*/ 	.short	(.L_19 - .L_18)
.L_18:
        /*005c*/ 	.word	0x00000000
        /*0060*/ 	.short	0x0008
        /*0062*/ 	.short	0x002c
        /*0064*/ 	.byte	0x00, 0xf0, 0x11, 0x00


	//----- nvinfo : EIATTR_KPARAM_INFO
	.align		4
.L_19:
        /*0068*/ 	.byte	0x04, 0x17
        /*006a*/ 	.short	(.L_21 - .L_20)
.L_20:
        /*006c*/ 	.word	0x00000000
        /*0070*/ 	.short	0x0007
        /*0072*/ 	.short	0x0028
        /*0074*/ 	.byte	0x00, 0xf0, 0x11, 0x00


	//----- nvinfo : EIATTR_KPARAM_INFO
	.align		4
.L_21:
        /*0078*/ 	.byte	0x04, 0x17
        /*007a*/ 	.short	(.L_23 - .L_22)
.L_22:
        /*007c*/ 	.word	0x00000000
        /*0080*/ 	.short	0x0006
        /*0082*/ 	.short	0x0024
        /*0084*/ 	.byte	0x00, 0xf0, 0x11, 0x00


	//----- nvinfo : EIATTR_KPARAM_INFO
	.align		4
.L_23:
        /*0088*/ 	.byte	0x04, 0x17
        /*008a*/ 	.short	(.L_25 - .L_24)
.L_24:
        /*008c*/ 	.word	0x00000000
        /*0090*/ 	.short	0x0005
        /*0092*/ 	.short	0x0020
        /*0094*/ 	.byte	0x00, 0xf0, 0x11, 0x00


	//----- nvinfo : EIATTR_KPARAM_INFO
	.align		4
.L_25:
        /*0098*/ 	.byte	0x04, 0x17
        /*009a*/ 	.short	(.L_27 - .L_26)
.L_26:
        /*009c*/ 	.word	0x00000000
        /*00a0*/ 	.short	0x0004
        /*00a2*/ 	.short	0x001c
        /*00a4*/ 	.byte	0x00, 0xf0, 0x11, 0x00


	//----- nvinfo : EIATTR_KPARAM_INFO
	.align		4
.L_27:
        /*00a8*/ 	.byte	0x04, 0x17
        /*00aa*/ 	.short	(.L_29 - .L_28)
.L_28:
        /*00ac*/ 	.word	0x00000000
        /*00b0*/ 	.short	0x0003
        /*00b2*/ 	.short	0x0018
        /*00b4*/ 	.byte	0x00, 0xf0, 0x11, 0x00


	//----- nvinfo : EIATTR_KPARAM_INFO
	.align		4
.L_29:
        /*00b8*/ 	.byte	0x04, 0x17
        /*00ba*/ 	.short	(.L_31 - .L_30)
.L_30:
        /*00bc*/ 	.word	0x00000000
        /*00c0*/ 	.short	0x0002
        /*00c2*/ 	.short	0x0010
        /*00c4*/ 	.byte	0x00, 0xf4, 0x21, 0x00


	//----- nvinfo : EIATTR_KPARAM_INFO
	.align		4
.L_31:
        /*00c8*/ 	.byte	0x04, 0x17
        /*00ca*/ 	.short	(.L_33 - .L_32)
.L_32:
        /*00cc*/ 	.word	0x00000000
        /*00d0*/ 	.short	0x0001
        /*00d2*/ 	.short	0x0008
        /*00d4*/ 	.byte	0x00, 0xf4, 0x21, 0x00


	//----- nvinfo : EIATTR_KPARAM_INFO
	.align		4
.L_33:
        /*00d8*/ 	.byte	0x04, 0x17
        /*00da*/ 	.short	(.L_35 - .L_34)
.L_34:
        /*00dc*/ 	.word	0x00000000
        /*00e0*/ 	.short	0x0000
        /*00e2*/ 	.short	0x0000
        /*00e4*/ 	.byte	0x00, 0xf4, 0x21, 0x00


	//----- nvinfo : EIATTR_SPARSE_MMA_MASK
	.align		4
.L_35:
        /*00e8*/ 	.byte	0x03, 0x50
        /*00ea*/ 	.short	0x0000


	//----- nvinfo : EIATTR_MAXREG_COUNT
	.align		4
        /*00ec*/ 	.byte	0x03, 0x1b
        /*00ee*/ 	.short	0x00ff


	//----- nvinfo : EIATTR_NUM_BARRIERS
	.align		4
        /*00f0*/ 	.byte	0x02, 0x4c
        /*00f2*/ 	.byte	0x01
	.zero		1


	//----- nvinfo : EIATTR_ANNOTATIONS
	.align		4
        /*00f4*/ 	.byte	0x04, 0x55
        /*00f6*/ 	.short	(.L_37 - .L_36)


	//   ....[0]....
.L_36:
        /*00f8*/ 	.word	0x00000001
        /*00fc*/ 	.byte	0x70, 0x00, 0x00, 0x00, 0x01, 0x00, 0x00, 0x00, 0xb0, 0x00, 0x00, 0x00, 0x01, 0x00, 0x00, 0x00
        /* <DEDUP_REMOVED lines=2385> */
        /*961c*/ 	.byte	0x80, 0xb0, 0x02, 0x00, 0x01, 0x00, 0x00, 0x00, 0xa0, 0xb3, 0x02, 0x00


	//----- nvinfo : EIATTR_MERCURY_ISA_VERSION
	.align		4
.L_37:
        /*9628*/ 	.byte	0x03, 0x5f
        /*962a*/ 	.short	0x0101


	//----- nvinfo : EIATTR_EXIT_INSTR_OFFSETS
	.align		4
        /*962c*/ 	.byte	0x04, 0x1c
        /*962e*/ 	.short	(.L_39 - .L_38)


	//   ....[0]....
.L_38:
        /*9630*/ 	.word	0x0002cd60


	//   ....[1]....
        /*9634*/ 	.word	0x0002cd90


	//----- nvinfo : EIATTR_REQNTID
	.align		4
.L_39:
        /*9638*/ 	.byte	0x04, 0x10
        /*963a*/ 	.short	(.L_41 - .L_40)
.L_40:
        /*963c*/ 	.word	0x00000040
        /*9640*/ 	.word	0x00000001
        /*9644*/ 	.word	0x00000001


	//----- nvinfo : EIATTR_CBANK_PARAM_SIZE
	.align		4
.L_41:
        /*9648*/ 	.byte	0x03, 0x19
        /*964a*/ 	.short	0x0050


	//----- nvinfo : EIATTR_PARAM_CBANK
	.align		4
        /*964c*/ 	.byte	0x04, 0x0a
        /*964e*/ 	.short	(.L_43 - .L_42)
	.align		4
.L_42:
        /*9650*/ 	.word	index@(.nv.constant0.matmul_kernel)
        /*9654*/ 	.short	0x0210
        /*9656*/ 	.short	0x0050


	//----- nvinfo : EIATTR_SW_WAR
	.align		4
.L_43:
        /*9658*/ 	.byte	0x04, 0x36
        /*965a*/ 	.short	(.L_45 - .L_44)
.L_44:
        /*965c*/ 	.word	0x00000008
.L_45:


//--------------------- .nv.callgraph             --------------------------
	.section	.nv.callgraph,"",@"SHT_CUDA_CALLGRAPH"
	.align	4
	.sectionentsize	8
	.align		4
        /*0000*/ 	.word	0x00000000
	.align		4
        /*0004*/ 	.word	0xffffffff
	.align		4
        /*0008*/ 	.word	0x00000000
	.align		4
        /*000c*/ 	.word	0xfffffffe
	.align		4
        /*0010*/ 	.word	0x00000000
	.align		4
        /*0014*/ 	.word	0xfffffffd
	.align		4
        /*0018*/ 	.word	0x00000000
	.align		4
        /*001c*/ 	.word	0xfffffffc


//--------------------- .text.matmul_kernel       --------------------------
	.section	.text.matmul_kernel,"ax",@progbits
	.align	128
        .global         matmul_kernel
        .type           matmul_kernel,@function
        .size           matmul_kernel,(.L_x_3 - matmul_kernel)
        .other          matmul_kernel,@"STO_CUDA_ENTRY STV_DEFAULT"
matmul_kernel:
.text.matmul_kernel:
[----:B------:R-:W0:Y:S08]  /*0000*/  LDC R1, c[0x0][0x28] ;  /* 0x00000a00ff017b82 */ /* 0x000e300000000800 */
[----:B------:R-:W1:Y:S01]  /*0010*/  LDC.64 R2, c[0x0][0x228] ;  /* 0x00008a00ff027b82 */ /* 0x000e620000000a00 */
[----:B0-----:R-:W-:Y:S01]  /*0020*/  VIADD R1, R1, 0xffffec40 ;  /* 0xffffec4001017836 */ /* 0x001fe20000000000 */
[----:B------:R-:W0:Y:S01]  /*0030*/  S2R R29, SR_TID.X ;  /* 0x00000000001d7919 */ /* 0x000e220000002100 */
[----:B------:R-:W-:Y:S01]  /*0040*/  ULDC UR5, c[0x0][0x230] ;  /* 0x00008c0000057ab9 */ /* 0x000fe20000000800 */
[----:B------:R-:W-:Y:S01]  /*0050*/  UMOV UR6, 0x400 ;  /* 0x0000040000067882 */ /* 0x000fe20000000000 */
[----:B------:R-:W-:Y:S01]  /*0060*/  UIADD3 UR5, UR5, 0x1f, URZ ;  /* 0x0000001f05057890 */ /* 0x000fe2000fffe03f */
[----:B------:R2:W-:Y:S01]  /*0070*/  STL [R1+0x160], RZ ;  /* 0x000160ff01007387 */ /* 0x0005e20000100800 */
[----:B------:R-:W-:Y:S01]  /*0080*/  ULDC.64 UR10, c[0x0][0x208] ;  /* 0x00008200000a7ab9 */ /* 0x000fe20000000a00 */
[----:B------:R-:W3:Y:S01]  /*0090*/  S2UR UR7, SR_CgaCtaId ;  /* 0x00000000000779c3 */ /* 0x000ee20000008800 */
[----:B------:R-:W-:Y:S01]  /*00a0*/  UISETP.GE.AND UP0, UPT, UR5, 0x20, UPT ;  /* 0x000000200500788c */ /* 0x000fe2000bf06270 */
[----:B------:R2:W-:Y:S01]  /*00b0*/  STL [R1+0x164], RZ ;  /* 0x000164ff01007387 */ /* 0x0005e20000100800 */
[----:B------:R-:W-:-:S02]  /*00c0*/  CS2R R14, SRZ ;  /* 0x00000000000e7805 */ /* 0x000fc4000001ff00 */
[----:B------:R-:W-:Y:S02]  /*00d0*/  CS2R R16, SRZ ;  /* 0x0000000000107805 */ /* 0x000fe4000001ff00 */
[----:B------:R-:W-:Y:S01]  /*00e0*/  CS2R R18, SRZ ;  /* 0x0000000000127805 */ /* 0x000fe2000001ff00 */
[----:B------:R2:W-:Y:S01]  /*00f0*/  STL [R1+0x168], RZ ;  /* 0x000168ff01007387 */ /* 0x0005e20000100800 */
[----:B------:R-:W-:Y:S02]  /*0100*/  CS2R R20, SRZ ;  /* 0x0000000000147805 */ /* 0x000fe4000001ff00 */
[----:B------:R-:W-:Y:S02]  /*0110*/  CS2R R22, SRZ ;  /* 0x0000000000167805 */ /* 0x000fe4000001ff00 */
[----:B------:R-:W-:Y:S01]  /*0120*/  CS2R R24, SRZ ;  /* 0x0000000000187805 */ /* 0x000fe2000001ff00 */
[----:B------:R2:W-:Y:S01]  /*0130*/  STL [R1+0x16c], RZ ;  /* 0x00016cff01007387 */ /* 0x0005e20000100800 */
[----:B------:R-:W-:-:S03]  /*0140*/  CS2R R26, SRZ ;  /* 0x00000000001a7805 */ /* 0x000fc6000001ff00 */
[----:B------:R2:W-:Y:S01]  /*0150*/  STL [R1+0x140], RZ ;  /* 0x000140ff01007387 */ /* 0x0005e20000100800 */
[----:B-1----:R-:W-:-:S03]  /*0160*/  VIADD R0, R3, 0xff ;  /* 0x000000ff03007836 */ /* 0x002fc60000000000 */
[----:B------:R2:W-:Y:S02]  /*0170*/  STL [R1+0x144], RZ ;  /* 0x000144ff01007387 */ /* 0x0005e40000100800 */
[----:B------:R-:W-:Y:S02]  /*0180*/  SHF.R.S32.HI R5, RZ, 0x1f, R0 ;  /* 0x0000001fff057819 */ /* 0x000fe40000011400 */
[----:B------:R2:W-:Y:S01]  /*0190*/  STL [R1+0x148], RZ ;  /* 0x000148ff01007387 */ /* 0x0005e20000100800 */
[----:B---3--:R-:W-:Y:S01]  /*01a0*/  ULEA UR6, UR7, UR6, 0x18 ;  /* 0x0000000607067291 */ /* 0x008fe2000f8ec03f */
[----:B------:R-:W-:Y:S02]  /*01b0*/  LEA.HI R5, R5, R0, RZ, 0x8 ;  /* 0x0000000005057211 */ /* 0x000fe400078f40ff */
[----:B------:R2:W-:Y:S02]  /*01c0*/  STL [R1+0x14c], RZ ;  /* 0x00014cff01007387 */ /* 0x0005e40000100800 */
[----:B------:R-:W-:-:S02]  /*01d0*/  SHF.R.S32.HI R0, RZ, 0x8, R5 ;  /* 0x00000008ff007819 */ /* 0x000fc40000011405 */
[----:B------:R2:W-:Y:S03]  /*01e0*/  STL [R1+0x130], RZ ;  /* 0x000130ff01007387 */ /* 0x0005e60000100800 */
[----:B------:R-:W-:Y:S01]  /*01f0*/  IMAD.SHL.U32 R0, R0, 0x8, RZ ;  /* 0x0000000800007824 */ /* 0x000fe200078e00ff */
[----:B------:R-:W1:Y:S04]  /*0200*/  S2R R5, SR_CTAID.X ;  /* 0x0000000000057919 */ /* 0x000e680000002500 */
[-C--:B------:R-:W-:Y:S01]  /*0210*/  IABS R9, R0.reuse ;  /* 0x0000000000097213 */ /* 0x080fe20000000000 */
[----:B------:R2:W-:Y:S01]  /*0220*/  STL [R1+0x134], RZ ;  /* 0x000134ff01007387 */ /* 0x0005e20000100800 */
[----:B------:R-:W-:-:S02]  /*0230*/  IABS R12, R0 ;  /* 0x00000000000c7213 */ /* 0x000fc40000000000 */
[----:B------:R-:W3:Y:S01]  /*0240*/  I2F.RP R4, R9 ;  /* 0x0000000900047306 */ /* 0x000ee20000209400 */
[----:B------:R2:W-:Y:S04]  /*0250*/  STL [R1+0x138], RZ ;  /* 0x000138ff01007387 */ /* 0x0005e80000100800 */
[----:B------:R2:W-:Y:S04]  /*0260*/  STL [R1+0x13c], RZ ;  /* 0x00013cff01007387 */ /* 0x0005e80000100800 */
[----:B------:R2:W-:Y:S04]  /*0270*/  STL [R1+0x120], RZ ;  /* 0x000120ff01007387 */ /* 0x0005e80000100800 */
[----:B------:R2:W-:Y:S01]  /*0280*/  STL [R1+0x124], RZ ;  /* 0x000124ff01007387 */ /* 0x0005e20000100800 */
[----:B---3--:R-:W3:Y:S03]  /*0290*/  MUFU.RCP R4, R4 ;  /* 0x0000000400047308 */ /* 0x008ee60000001000 */
[----:B------:R2:W-:Y:S04]  /*02a0*/  STL [R1+0x128], RZ ;  /* 0x000128ff01007387 */ /* 0x0005e80000100800 */
[----:B------:R2:W-:Y:S01]  /*02b0*/  STL [R1+0x12c], RZ ;  /* 0x00012cff01007387 */ /* 0x0005e20000100800 */
[----:B-1----:R-:W-:-:S03]  /*02c0*/  IABS R10, R5 ;  /* 0x00000005000a7213 */ /* 0x002fc60000000000 */
[----:B------:R2:W-:Y:S04]  /*02d0*/  STL [R1+0x110], RZ ;  /* 0x000110ff01007387 */ /* 0x0005e80000100800 */
[----:B------:R2:W-:Y:S01]  /*02e0*/  STL [R1+0x114], RZ ;  /* 0x000114ff01007387 */ /* 0x0005e20000100800 */
[----:B---3--:R-:W-:-:S03]  /*02f0*/  VIADD R6, R4, 0xffffffe ;  /* 0x0ffffffe04067836 */ /* 0x008fc60000000000 */
[----:B------:R2:W-:Y:S01]  /*0300*/  STL [R1+0x118], RZ ;  /* 0x000118ff01007387 */ /* 0x0005e20000100800 */
[----:B------:R-:W-:Y:S01]  /*0310*/  IMAD.MOV R4, RZ, RZ, -R12 ;  /* 0x000000ffff047224 */ /* 0x000fe200078e0a0c */
[----:B------:R-:W-:Y:S01]  /*0320*/  CS2R R12, SRZ ;  /* 0x00000000000c7805 */ /* 0x000fe2000001ff00 */
[----:B------:R1:W3:Y:S01]  /*0330*/  F2I.FTZ.U32.TRUNC.NTZ R7, R6 ;  /* 0x0000000600077305 */ /* 0x0002e2000021f000 */
[----:B------:R2:W-:Y:S04]  /*0340*/  STL [R1+0x11c], RZ ;  /* 0x00011cff01007387 */ /* 0x0005e80000100800 */
[----:B------:R2:W-:Y:S01]  /*0350*/  STL [R1+0x100], RZ ;  /* 0x000100ff01007387 */ /* 0x0005e20000100800 */
[----:B-1----:R-:W-:-:S03]  /*0360*/  IMAD.MOV.U32 R6, RZ, RZ, RZ ;  /* 0x000000ffff067224 */ /* 0x002fc600078e00ff */
[----:B------:R2:W-:Y:S04]  /*0370*/  STL [R1+0x104], RZ ;  /* 0x000104ff01007387 */ /* 0x0005e80000100800 */
[----:B------:R2:W-:Y:S01]  /*0380*/  STL [R1+0x108], RZ ;  /* 0x000108ff01007387 */ /* 0x0005e20000100800 */
[----:B---3--:R-:W-:-:S03]  /*0390*/  IMAD.MOV R8, RZ, RZ, -R7 ;  /* 0x000000ffff087224 */ /* 0x008fc600078e0a07 */
[----:B------:R2:W-:Y:S01]  /*03a0*/  STL [R1+0x10c], RZ ;  /* 0x00010cff01007387 */ /* 0x0005e20000100800 */
[----:B------:R-:W-:Y:S02]  /*03b0*/  IMAD R11, R8, R9, RZ ;  /* 0x00000009080b7224 */ /* 0x000fe400078e02ff */
[----:B------:R-:W-:Y:S01]  /*03c0*/  IMAD.MOV.U32 R8, RZ, RZ, R10 ;  /* 0x000000ffff087224 */ /* 0x000fe200078e000a */
[----:B------:R2:W-:Y:S01]  /*03d0*/  STL [R1+0xf0], RZ ;  /* 0x0000f0ff01007387 */ /* 0x0005e20000100800 */
[----:B------:R-:W-:-:S03]  /*03e0*/  IMAD.HI.U32 R7, R7, R11, R6 ;  /* 0x0000000b07077227 */ /* 0x000fc600078e0006 */
[----:B------:R2:W-:Y:S03]  /*03f0*/  STL [R1+0xf4], RZ ;  /* 0x0000f4ff01007387 */ /* 0x0005e60000100800 */
[----:B------:R-:W-:Y:S01]  /*0400*/  IMAD.HI.U32 R7, R7, R8, RZ ;  /* 0x0000000807077227 */ /* 0x000fe200078e00ff */
[----:B------:R2:W-:Y:S03]  /*0410*/  STL [R1+0xf8], RZ ;  /* 0x0000f8ff01007387 */ /* 0x0005e60000100800 */
[----:B------:R-:W-:Y:S01]  /*0420*/  IMAD R4, R7, R4, R8 ;  /* 0x0000000407047224 */ /* 0x000fe200078e0208 */
[----:B------:R2:W-:Y:S04]  /*0430*/  STL [R1+0xfc], RZ ;  /* 0x0000fcff01007387 */ /* 0x0005e80000100800 */
[----:B------:R-:W-:Y:S01]  /*0440*/  ISETP.GT.U32.AND P1, PT, R9, R4, PT ;  /* 0x000000040900720c */ /* 0x000fe20003f24070 */
[----:B------:R2:W-:Y:S04]  /*0450*/  STL [R1+0xe0], RZ ;  /* 0x0000e0ff01007387 */ /* 0x0005e80000100800 */
[----:B------:R2:W-:Y:S04]  /*0460*/  STL [R1+0xe4], RZ ;  /* 0x0000e4ff01007387 */ /* 0x0005e80000100800 */
[----:B------:R2:W-:Y:S04]  /*0470*/  STL [R1+0xe8], RZ ;  /* 0x0000e8ff01007387 */ /* 0x0005e80000100800 */
[----:B------:R-:W-:Y:S01]  /*0480*/  @!P1 IMAD.IADD R4, R4, 0x1, -R9 ;  /* 0x0000000104049824 */ /* 0x000fe200078e0a09 */
[----:B------:R2:W-:Y:S01]  /*0490*/  STL [R1+0xec], RZ ;  /* 0x0000ecff01007387 */ /* 0x0005e20000100800 */
[----:B------:R-:W-:Y:S01]  /*04a0*/  @!P1 VIADD R7, R7, 0x1 ;  /* 0x0000000107079836 */ /* 0x000fe20000000000 */
[----:B------:R-:W-:-:S02]  /*04b0*/  ISETP.NE.AND P1, PT, R0, RZ, PT ;  /* 0x000000ff0000720c */ /* 0x000fc40003f25270 */
[----:B------:R-:W-:Y:S01]  /*04c0*/  ISETP.GE.U32.AND P0, PT, R4, R9, PT ;  /* 0x000000090400720c */ /* 0x000fe20003f06070 */
[----:B------:R2:W-:Y:S01]  /*04d0*/  STL [R1+0xd0], RZ ;  /* 0x0000d0ff01007387 */ /* 0x0005e20000100800 */
[----:B------:R-:W-:-:S03]  /*04e0*/  LOP3.LUT R4, R5, R0, RZ, 0x3c, !PT ;  /* 0x0000000005047212 */ /* 0x000fc600078e3cff */
[----:B------:R2:W-:Y:S01]  /*04f0*/  STL [R1+0xd4], RZ ;  /* 0x0000d4ff01007387 */ /* 0x0005e20000100800 */
[----:B------:R-:W-:Y:S01]  /*0500*/  ISETP.GE.AND P2, PT, R4, RZ, PT ;  /* 0x000000ff0400720c */ /* 0x000fe20003f46270 */
[----:B------:R-:W-:Y:S02]  /*0510*/  VIADD R4, R2, 0x3f ;  /* 0x0000003f02047836 */ /* 0x000fe40000000000 */
[----:B------:R2:W-:Y:S04]  /*0520*/  STL [R1+0xd8], RZ ;  /* 0x0000d8ff01007387 */ /* 0x0005e80000100800 */
[----:B------:R-:W-:Y:S01]  /*0530*/  @P0 VIADD R7, R7, 0x1 ;  /* 0x0000000107070836 */ /* 0x000fe20000000000 */
[----:B------:R2:W-:Y:S03]  /*0540*/  STL [R1+0xdc], RZ ;  /* 0x0000dcff01007387 */ /* 0x0005e60000100800 */
[----:B------:R-:W-:Y:S01]  /*0550*/  IMAD.MOV.U32 R6, RZ, RZ, R7 ;  /* 0x000000ffff067224 */ /* 0x000fe200078e0007 */
[----:B------:R-:W-:Y:S01]  /*0560*/  SHF.R.S32.HI R7, RZ, 0x1f, R4 ;  /* 0x0000001fff077819 */ /* 0x000fe20000011404 */
[----:B------:R2:W-:Y:S02]  /*0570*/  STL [R1+0xc0], RZ ;  /* 0x0000c0ff01007387 */ /* 0x0005e40000100800 */
[----:B------:R-:W-:Y:S01]  /*0580*/  @!P2 IMAD.MOV R6, RZ, RZ, -R6 ;  /* 0x000000ffff06a224 */ /* 0x000fe200078e0a06 */
[----:B------:R-:W-:Y:S01]  /*0590*/  @!P1 LOP3.LUT R6, RZ, R0, RZ, 0x33, !PT ;  /* 0x00000000ff069212 */ /* 0x000fe200078e33ff */
[----:B------:R2:W-:Y:S01]  /*05a0*/  STL [R1+0xc4], RZ ;  /* 0x0000c4ff01007387 */ /* 0x0005e20000100800 */
[----:B------:R-:W-:-:S03]  /*05b0*/  LEA.HI R7, R7, R4, RZ, 0x6 ;  /* 0x0000000407077211 */ /* 0x000fc600078f30ff */
[----:B------:R-:W-:Y:S01]  /*05c0*/  IMAD.SHL.U32 R28, R6, 0x8, RZ ;  /* 0x00000008061c7824 */ /* 0x000fe200078e00ff */
[----:B------:R2:W-:Y:S01]  /*05d0*/  STL [R1+0xc8], RZ ;  /* 0x0000c8ff01007387 */ /* 0x0005e20000100800 */
[----:B------:R-:W-:-:S03]  /*05e0*/  IMAD.MOV R6, RZ, RZ, -R6 ;  /* 0x000000ffff067224 */ /* 0x000fc600078e0a06 */
[----:B------:R-:W-:Y:S01]  /*05f0*/  LEA.HI.SX32 R4, R7, -R28, 0x1a ;  /* 0x8000001c07047211 */ /* 0x000fe200078fd2ff */
[----:B------:R-:W-:Y:S01]  /*0600*/  IMAD R11, R0, R6, R5 ;  /* 0x00000006000b7224 */ /* 0x000fe200078e0205 */
[----:B------:R2:W-:Y:S01]  /*0610*/  STL [R1+0xcc], RZ ;  /* 0x0000ccff01007387 */ /* 0x0005e20000100800 */
[----:B------:R-:W-:Y:S01]  /*0620*/  IMAD.MOV.U32 R6, RZ, RZ, RZ ;  /* 0x000000ffff067224 */ /* 0x000fe200078e00ff */
[----:B------:R-:W-:Y:S02]  /*0630*/  VIMNMX R4, R4, 0x8, PT ;  /* 0x0000000804047848 */ /* 0x000fe40003fe0100 */
[----:B------:R2:W-:Y:S02]  /*0640*/  STL [R1+0xb0], RZ ;  /* 0x0000b0ff01007387 */ /* 0x0005e40000100800 */
[-C--:B------:R-:W-:Y:S02]  /*0650*/  IABS R10, R4.reuse ;  /* 0x00000004000a7213 */ /* 0x080fe40000000000 */
[----:B------:R-:W-:Y:S01]  /*0660*/  IABS R0, R4 ;  /* 0x0000000400007213 */ /* 0x000fe20000000000 */
[----:B------:R2:W-:Y:S01]  /*0670*/  STL [R1+0xb4], RZ ;  /* 0x0000b4ff01007387 */ /* 0x0005e20000100800 */
[----:B------:R-:W1:Y:S03]  /*0680*/  I2F.RP R8, R10 ;  /* 0x0000000a00087306 */ /* 0x000e660000209400 */
[----:B------:R2:W-:Y:S04]  /*0690*/  STL [R1+0xb8], RZ ;  /* 0x0000b8ff01007387 */ /* 0x0005e80000100800 */
[----:B------:R2:W-:Y:S04]  /*06a0*/  STL [R1+0xbc], RZ ;  /* 0x0000bcff01007387 */ /* 0x0005e80000100800 */
[----:B------:R2:W-:Y:S01]  /*06b0*/  STL [R1+0xa0], RZ ;  /* 0x0000a0ff01007387 */ /* 0x0005e20000100800 */
[----:B-1----:R-:W1:Y:S03]  /*06c0*/  MUFU.RCP R8, R8 ;  /* 0x0000000800087308 */ /* 0x002e660000001000 */
[----:B------:R2:W-:Y:S04]  /*06d0*/  STL [R1+0xa4], RZ ;  /* 0x0000a4ff01007387 */ /* 0x0005e80000100800 */
[----:B------:R2:W-:Y:S04]  /*06e0*/  STL [R1+0xa8], RZ ;  /* 0x0000a8ff01007387 */ /* 0x0005e80000100800 */
[----:B------:R2:W-:Y:S04]  /*06f0*/  STL [R1+0xac], RZ ;  /* 0x0000acff01007387 */ /* 0x0005e80000100800 */
[----:B------:R2:W-:Y:S01]  /*0700*/  STL [R1+0x90], RZ ;  /* 0x000090ff01007387 */ /* 0x0005e20000100800 */
[----:B-1----:R-:W-:-:S03]  /*0710*/  VIADD R7, R8, 0xffffffe ;  /* 0x0ffffffe08077836 */ /* 0x002fc60000000000 */
[----:B------:R2:W-:Y:S04]  /*0720*/  STL [R1+0x94], RZ ;  /* 0x000094ff01007387 */ /* 0x0005e80000100800 */
[----:B------:R2:W-:Y:S01]  /*0730*/  STL [R1+0x98], RZ ;  /* 0x000098ff01007387 */ /* 0x0005e20000100800 */
[----:B------:R-:W1:Y:S03]  /*0740*/  F2I.FTZ.U32.TRUNC.NTZ R7, R7 ;  /* 0x0000000700077305 */ /* 0x000e66000021f000 */
[----:B------:R2:W-:Y:S04]  /*0750*/  STL [R1+0x9c], RZ ;  /* 0x00009cff01007387 */ /* 0x0005e80000100800 */
[----:B------:R2:W-:Y:S04]  /*0760*/  STL [R1+0x80], RZ ;  /* 0x000080ff01007387 */ /* 0x0005e80000100800 */
[----:B------:R2:W-:Y:S01]  /*0770*/  STL [R1+0x84], RZ ;  /* 0x000084ff01007387 */ /* 0x0005e20000100800 */
[----:B-1----:R-:W-:-:S03]  /*0780*/  IMAD.MOV R9, RZ, RZ, -R7 ;  /* 0x000000ffff097224 */ /* 0x002fc600078e0a07 */
[----:B------:R2:W-:Y:S01]  /*0790*/  STL [R1+0x88], RZ ;  /* 0x000088ff01007387 */ /* 0x0005e20000100800 */
[----:B------:R-:W-:Y:S01]  /*07a0*/  IMAD.MOV.U32 R5, RZ, RZ, R9 ;  /* 0x000000ffff057224 */ /* 0x000fe200078e0009 */
[----:B------:R-:W-:Y:S02]  /*07b0*/  IABS R9, R11 ;  /* 0x0000000b00097213 */ /* 0x000fe40000000000 */
[----:B------:R2:W-:Y:S01]  /*07c0*/  STL [R1+0x8c], RZ ;  /* 0x00008cff01007387 */ /* 0x0005e20000100800 */
[----:B------:R-:W-:-:S03]  /*07d0*/  IMAD R5, R5, R10, RZ ;  /* 0x0000000a05057224 */ /* 0x000fc600078e02ff */
[----:B------:R2:W-:Y:S01]  /*07e0*/  STL [R1+0x70], RZ ;  /* 0x000070ff01007387 */ /* 0x0005e20000100800 */
[----:B------:R-:W-:-:S03]  /*07f0*/  IMAD.HI.U32 R6, R7, R5, R6 ;  /* 0x0000000507067227 */ /* 0x000fc600078e0006 */
[----:B------:R2:W-:Y:S01]  /*0800*/  STL [R1+0x74], RZ ;  /* 0x000074ff01007387 */ /* 0x0005e20000100800 */
[----:B------:R-:W-:Y:S02]  /*0810*/  IMAD.MOV R5, RZ, RZ, -R0 ;  /* 0x000000ffff057224 */ /* 0x000fe400078e0a00 */
[----:B------:R-:W-:Y:S01]  /*0820*/  IMAD.HI.U32 R0, R6, R9, RZ ;  /* 0x0000000906007227 */ /* 0x000fe200078e00ff */
[----:B------:R2:W-:Y:S01]  /*0830*/  STL [R1+0x78], RZ ;  /* 0x000078ff01007387 */ /* 0x0005e20000100800 */
[C---:B0-----:R-:W-:Y:S02]  /*0840*/  LOP3.LUT R6, R29.reuse, 0x20, RZ, 0xc0, !PT ;  /* 0x000000201d067812 */ /* 0x041fe400078ec0ff */
[----:B------:R-:W-:Y:S01]  /*0850*/  IMAD R5, R0, R5, R9 ;  /* 0x0000000500057224 */ /* 0x000fe200078e0209 */
[----:B------:R2:W-:Y:S01]  /*0860*/  STL [R1+0x7c], RZ ;  /* 0x00007cff01007387 */ /* 0x0005e20000100800 */
[----:B------:R-:W-:Y:S02]  /*0870*/  LOP3.LUT R29, R29, 0x3f, RZ, 0xc0, !PT ;  /* 0x0000003f1d1d7812 */ /* 0x000fe400078ec0ff */
[----:B------:R-:W-:-:S02]  /*0880*/  CS2R R8, SRZ ;  /* 0x0000000000087805 */ /* 0x000fc4000001ff00 */
[----:B------:R-:W-:Y:S01]  /*0890*/  R2UR UR4, R6 ;  /* 0x00000000060472ca */ /* 0x000fe200000e0000 */
[----:B------:R2:W-:Y:S01]  /*08a0*/  STL [R1+0x60], RZ ;  /* 0x000060ff01007387 */ /* 0x0005e20000100800 */
[----:B------:R-:W-:Y:S02]  /*08b0*/  ISETP.GT.U32.AND P1, PT, R10, R5, PT ;  /* 0x000000050a00720c */ /* 0x000fe40003f24070 */
[----:B------:R-:W-:Y:S01]  /*08c0*/  CS2R R6, SRZ ;  /* 0x0000000000067805 */ /* 0x000fe2000001ff00 */
[----:B------:R2:W-:Y:S04]  /*08d0*/  STL [R1+0x64], RZ ;  /* 0x000064ff01007387 */ /* 0x0005e80000100800 */
[----:B------:R2:W-:Y:S04]  /*08e0*/  STL [R1+0x68], RZ ;  /* 0x000068ff01007387 */ /* 0x0005e80000100800 */
[----:B------:R2:W-:Y:S02]  /*08f0*/  STL [R1+0x6c], RZ ;  /* 0x00006cff01007387 */ /* 0x0005e40000100800 */
[----:B------:R-:W-:-:S02]  /*0900*/  @!P1 IMAD.IADD R5, R5, 0x1, -R10 ;  /* 0x0000000105059824 */ /* 0x000fc400078e0a0a */
[----:B------:R2:W-:Y:S01]  /*0910*/  STL [R1+0x50], RZ ;  /* 0x000050ff01007387 */ /* 0x0005e20000100800 */
[----:B------:R-:W-:Y:S01]  /*0920*/  @!P1 VIADD R0, R0, 0x1 ;  /* 0x0000000100009836 */ /* 0x000fe20000000000 */
[----:B------:R-:W-:Y:S02]  /*0930*/  ISETP.NE.AND P1, PT, R4, RZ, PT ;  /* 0x000000ff0400720c */ /* 0x000fe40003f25270 */
[----:B------:R-:W-:Y:S01]  /*0940*/  ISETP.GE.U32.AND P0, PT, R5, R10, PT ;  /* 0x0000000a0500720c */ /* 0x000fe20003f06070 */
[----:B------:R2:W-:Y:S01]  /*0950*/  STL [R1+0x54], RZ ;  /* 0x000054ff01007387 */ /* 0x0005e20000100800 */
[----:B------:R-:W-:-:S03]  /*0960*/  LOP3.LUT R5, R11, R4, RZ, 0x3c, !PT ;  /* 0x000000040b057212 */ /* 0x000fc600078e3cff */
[----:B------:R2:W-:Y:S01]  /*0970*/  STL [R1+0x58], RZ ;  /* 0x000058ff01007387 */ /* 0x0005e20000100800 */
[----:B------:R-:W-:-:S03]  /*0980*/  ISETP.GE.AND P2, PT, R5, RZ, PT ;  /* 0x000000ff0500720c */ /* 0x000fc60003f46270 */
[----:B------:R2:W-:Y:S04]  /*0990*/  STL [R1+0x5c], RZ ;  /* 0x00005cff01007387 */ /* 0x0005e80000100800 */
[----:B------:R2:W-:Y:S01]  /*09a0*/  STL [R1+0x40], RZ ;  /* 0x000040ff01007387 */ /* 0x0005e20000100800 */
[----:B------:R-:W-:Y:S01]  /*09b0*/  @P0 VIADD R0, R0, 0x1 ;  /* 0x0000000100000836 */ /* 0x000fe20000000000 */
[----:B------:R-:W-:Y:S02]  /*09c0*/  PLOP3.LUT P0, PT, PT, PT, UP0, 0x80, 0x0 ;  /* 0x000000000000781c */ /* 0x000fe40003f0f008 */
[----:B------:R2:W-:Y:S02]  /*09d0*/  STL [R1+0x44], RZ ;  /* 0x000044ff01007387 */ /* 0x0005e40000100800 */
[----:B------:R-:W-:Y:S01]  /*09e0*/  @!P2 IMAD.MOV R0, RZ, RZ, -R0 ;  /* 0x000000ffff00a224 */ /* 0x000fe200078e0a00 */
[----:B------:R-:W-:Y:S01]  /*09f0*/  @!P1 LOP3.LUT R0, RZ, R4, RZ, 0x33, !PT ;  /* 0x00000004ff009212 */ /* 0x000fe200078e33ff */
[----:B------:R2:W-:Y:S04]  /*0a00*/  STL [R1+0x48], RZ ;  /* 0x000048ff01007387 */ /* 0x0005e80000100800 */
[----:B------:R2:W-:Y:S01]  /*0a10*/  STL [R1+0x4c], RZ ;  /* 0x00004cff01007387 */ /* 0x0005e20000100800 */
[----:B------:R-:W-:-:S02]  /*0a20*/  IMAD.MOV R5, RZ, RZ, -R0 ;  /* 0x000000ffff057224 */ /* 0x000fc400078e0a00 */
[----:B------:R-:W-:Y:S01]  /*0a30*/  IMAD.SHL.U32 R0, R0, 0x100, RZ ;  /* 0x0000010000007824 */ /* 0x000fe200078e00ff */
[----:B------:R2:W-:Y:S01]  /*0a40*/  STL [R1+0x30], RZ ;  /* 0x000030ff01007387 */ /* 0x0005e20000100800 */
[----:B------:R-:W-:Y:S01]  /*0a50*/  IMAD R5, R4, R5, R11 ;  /* 0x0000000504057224 */ /* 0x000fe200078e020b */
[----:B------:R-:W-:Y:S02]  /*0a60*/  CS2R R10, SRZ ;  /* 0x00000000000a7805 */ /* 0x000fe4000001ff00 */
[----:B------:R2:W-:Y:S01]  /*0a70*/  STL [R1+0x34], RZ ;  /* 0x000034ff01007387 */ /* 0x0005e20000100800 */
[----:B------:R-:W-:Y:S01]  /*0a80*/  IMAD.IADD R28, R28, 0x1, R5 ;  /* 0x000000011c1c7824 */ /* 0x000fe200078e0205 */
[----:B------:R-:W-:Y:S02]  /*0a90*/  CS2R R4, SRZ ;  /* 0x0000000000047805 */ /* 0x000fe4000001ff00 */
[----:B------:R2:W-:Y:S01]  /*0aa0*/  STL [R1+0x38], RZ ;  /* 0x000038ff01007387 */ /* 0x0005e20000100800 */
[----:B------:R-:W-:-:S03]  /*0ab0*/  IMAD R28, R28, 0x40, R29 ;  /* 0x000000401c1c7824 */ /* 0x000fc600078e021d */
[----:B------:R2:W-:Y:S04]  /*0ac0*/  STL [R1+0x3c], RZ ;  /* 0x00003cff01007387 */ /* 0x0005e80000100800 */
        /* <DEDUP_REMOVED lines=8> */
[----:B------:R2:W-:Y:S04]  /*0b50*/  STL [R1], RZ ;  /* 0x000000ff01007387 */ /* 0x0005e80000100800 */
        /* <DEDUP_REMOVED lines=19> */
[----:B------:R2:W-:Y:S01]  /*0c90*/  STL [R1+0x984], R28 ;  /* 0x0009841c01007387 */ /* 0x0005e20000100800 */
[----:B------:R-:W0:Y:S03]  /*0ca0*/  S2R R29, SR_TID.X ;  /* 0x00000000001d7919 */ /* 0x000e260000002100 */
[----:B------:R2:W-:Y:S01]  /*0cb0*/  STL [R1+0x15c], R0 ;  /* 0x00015c0001007387 */ /* 0x0005e20000100800 */
[----:B------:R-:W-:Y:S05]  /*0cc0*/  @!P0 BRA `(.L_x_0) ;  /* 0x0000021c00188947 */ /* 0x000fea0003800000 */
[----:B------:R-:W-:Y:S01]  /*0cd0*/  IABS R6, R2 ;  /* 0x0000000200067213 */ /* 0x000fe20000000000 */
[----:B------:R-:W-:Y:S01]  /*0ce0*/  IMAD.MOV.U32 R27, RZ, RZ, R0 ;  /* 0x000000ffff1b7224 */ /* 0x000fe200078e0000 */
[----:B--2---:R-:W-:Y:S01]  /*0cf0*/  IABS R0, R3 ;  /* 0x0000000300007213 */ /* 0x004fe20000000000 */
[----:B------:R0:W-:Y:S01]  /*0d00*/  STL [R1+0xab4], R3 ;  /* 0x000ab40301007387 */ /* 0x0001e20000100800 */
[----:B------:R-:W1:Y:S01]  /*0d10*/  I2F.RP R10, R6 ;  /* 0x00000006000a7306 */ /* 0x000e620000209400 */
[----:B------:R-:W-:Y:S01]  /*0d20*/  ISETP.GE.AND P3, PT, R28, RZ, PT ;  /* 0x000000ff1c00720c */ /* 0x000fe20003f66270 */
[----:B------:R-:W-:Y:S01]  /*0d30*/  ULDC UR7, c[0x0][0x234] ;  /* 0x00008d0000077ab9 */ /* 0x000fe20000000800 */
[----:B------:R-:W-:Y:S01]  /*0d40*/  ISETP.NE.AND P2, PT, R2, RZ, PT ;  /* 0x000000ff0200720c */ /* 0x000fe20003f45270 */
[----:B------:R-:W-:-:S04]  /*0d50*/  ULDC.64 UR8, c[0x0][0x210] ;  /* 0x0000840000087ab9 */ /* 0x000fc80000000a00 */
[----:B------:R-:W2:Y:S01]  /*0d60*/  I2F.RP R7, R0 ;  /* 0x0000000000077306 */ /* 0x000ea20000209400 */
[----:B0-----:R-:W-:-:S07]  /*0d70*/  IMAD.SHL.U32 R3, R29, 0x2, RZ ;  /* 0x000000021d037824 */ /* 0x001fce00078e00ff */
[----:B-1----:R-:W0:Y:S08]  /*0d80*/  MUFU.RCP R10, R10 ;  /* 0x0000000a000a7308 */ /* 0x002e300000001000 */
[----:B--2---:R-:W1:Y:S01]  /*0d90*/  MUFU.RCP R7, R7 ;  /* 0x0000000700077308 */ /* 0x004e620000001000 */
[----:B0-----:R-:W-:Y:S02]  /*0da0*/  VIADD R4, R10, 0xffffffe ;  /* 0x0ffffffe0a047836 */ /* 0x001fe40000000000 */
[----:B------:R-:W-:-:S05]  /*0db0*/  IMAD.U32 R10, RZ, RZ, UR4 ;  /* 0x00000004ff0a7e24 */ /* 0x000fca000f8e00ff */
[----:B------:R0:W2:Y:S01]  /*0dc0*/  F2I.FTZ.U32.TRUNC.NTZ R5, R4 ;  /* 0x0000000400057305 */ /* 0x0000a2000021f000 */
[----:B-1----:R-:W-:Y:S01]  /*0dd0*/  VIADD R8, R7, 0xffffffe ;  /* 0x0ffffffe07087836 */ /* 0x002fe20000000000 */
[----:B------:R-:W-:-:S06]  /*0de0*/  IABS R7, R28 ;  /* 0x0000001c00077213 */ /* 0x000fcc0000000000 */
[----:B------:R1:W3:Y:S01]  /*0df0*/  F2I.FTZ.U32.TRUNC.NTZ R9, R8 ;  /* 0x0000000800097305 */ /* 0x0002e2000021f000 */
[----:B0-----:R-:W-:Y:S02]  /*0e00*/  IMAD.MOV.U32 R4, RZ, RZ, RZ ;  /* 0x000000ffff047224 */ /* 0x001fe400078e00ff */
[----:B--2---:R-:W-:Y:S02]  /*0e10*/  IMAD.MOV R11, RZ, RZ, -R5 ;  /* 0x000000ffff0b7224 */ /* 0x004fe400078e0a05 */
[----:B-1----:R-:W-:Y:S02]  /*0e20*/  IMAD.MOV.U32 R8, RZ, RZ, RZ ;  /* 0x000000ffff087224 */ /* 0x002fe400078e00ff */
[----:B------:R-:W-:-:S04]  /*0e30*/  IMAD R11, R11, R6, RZ ;  /* 0x000000060b0b7224 */ /* 0x000fc800078e02ff */
[----:B------:R-:W-:-:S04]  /*0e40*/  IMAD.HI.U32 R5, R5, R11, R4 ;  /* 0x0000000b05057227 */ /* 0x000fc800078e0004 */
[----:B---3--:R-:W-:Y:S02]  /*0e50*/  IMAD.MOV R11, RZ, RZ, -R9 ;  /* 0x000000ffff0b7224 */ /* 0x008fe400078e0a09 */
[----:B------:R-:W-:Y:S01]  /*0e60*/  IMAD.HI.U32 R4, R5, R7, RZ ;  /* 0x0000000705047227 */ /* 0x000fe200078e00ff */
[----:B------:R-:W-:-:S03]  /*0e70*/  LEA.HI R5, R10, R27, RZ, 0x1b ;  /* 0x0000001b0a057211 */ /* 0x000fc600078fd8ff */
[----:B------:R-:W-:Y:S01]  /*0e80*/  IMAD.MOV R4, RZ, RZ, -R4 ;  /* 0x000000ffff047224 */ /* 0x000fe200078e0a04 */
[----:B------:R-:W-:Y:S01]  /*0e90*/  IABS R15, R5 ;  /* 0x00000005000f7213 */ /* 0x000fe20000000000 */
[----:B------:R-:W-:Y:S02]  /*0ea0*/  IMAD R11, R11, R0, RZ ;  /* 0x000000000b0b7224 */ /* 0x000fe400078e02ff */
[C---:B------:R-:W-:Y:S02]  /*0eb0*/  IMAD R7, R6.reuse, R4, R7 ;  /* 0x0000000406077224 */ /* 0x040fe400078e0207 */
[----:B------:R-:W-:Y:S01]  /*0ec0*/  IMAD.HI.U32 R4, R9, R11, R8 ;  /* 0x0000000b09047227 */ /* 0x000fe200078e0008 */
[C---:B------:R-:W-:Y:S02]  /*0ed0*/  LOP3.LUT R9, R29.reuse, 0x7, RZ, 0xc0, !PT ;  /* 0x000000071d097812 */ /* 0x040fe400078ec0ff */
[----:B------:R-:W-:Y:S01]  /*0ee0*/  ISETP.GT.U32.AND P0, PT, R6, R7, PT ;  /* 0x000000070600720c */ /* 0x000fe20003f04070 */
[----:B------:R-:W-:-:S02]  /*0ef0*/  IMAD.SHL.U32 R11, R29, 0x8, RZ ;  /* 0x000000081d0b7824 */ /* 0x000fc400078e00ff */
[----:B------:R-:W-:Y:S02]  /*0f00*/  VIADD R14, R5, 0xfe ;  /* 0x000000fe050e7836 */ /* 0x000fe40000000000 */
[----:B------:R-:W-:Y:S01]  /*0f10*/  IMAD.HI.U32 R8, R4, R15, RZ ;  /* 0x0000000f04087227 */ /* 0x000fe200078e00ff */
[----:B------:R-:W-:Y:S02]  /*0f20*/  LOP3.LUT R12, R11, 0x30, RZ, 0xc0, !PT ;  /* 0x000000300b0c7812 */ /* 0x000fe400078ec0ff */
[----:B------:R-:W-:Y:S01]  /*0f30*/  IABS R13, R14 ;  /* 0x0000000e000d7213 */ /* 0x000fe20000000000 */
[C---:B------:R-:W-:Y:S01]  /*0f40*/  IMAD R10, R9.reuse, 0x90, RZ ;  /* 0x00000090090a7824 */ /* 0x040fe200078e02ff */
[----:B------:R-:W-:Y:S01]  /*0f50*/  ISETP.GE.AND P5, PT, R14, RZ, PT ;  /* 0x000000ff0e00720c */ /* 0x000fe20003fa6270 */
[----:B------:R-:W-:Y:S02]  /*0f60*/  IMAD R9, R9, 0x40, R12 ;  /* 0x0000004009097824 */ /* 0x000fe400078e020c */
[----:B------:R-:W-:Y:S01]  /*0f70*/  @!P0 IMAD.IADD R7, R7, 0x1, -R6 ;  /* 0x0000000107078824 */ /* 0x000fe200078e0a06 */
[----:B------:R-:W-:Y:S01]  /*0f80*/  LOP3.LUT R10, R10, 0x10, R3, 0x78, !PT ;  /* 0x000000100a0a7812 */ /* 0x000fe200078e7803 */
[----:B------:R-:W-:Y:S01]  /*0f90*/  IMAD.MOV R8, RZ, RZ, -R8 ;  /* 0x000000ffff087224 */ /* 0x000fe200078e0a08 */
[----:B------:R0:W-:Y:S01]  /*0fa0*/  STL [R1+0x158], R9 ;  /* 0x0001580901007387 */ /* 0x0001e20000100800 */
[----:B------:R-:W-:Y:S01]  /*0fb0*/  VIADD R12, R5, 0xfa ;  /* 0x000000fa050c7836 */ /* 0x000fe20000000000 */
[----:B------:R-:W-:Y:S01]  /*0fc0*/  ISETP.GT.U32.AND P1, PT, R6, R7, PT ;  /* 0x000000070600720c */ /* 0x000fe20003f24070 */
[----:B------:R-:W-:-:S02]  /*0fd0*/  IMAD.SHL.U32 R29, R29, 0x40, RZ ;  /* 0x000000401d1d7824 */ /* 0x000fc400078e00ff */
[C---:B------:R-:W-:Y:S01]  /*0fe0*/  VIADD R14, R5.reuse, 0xf6 ;  /* 0x000000f6050e7836 */ /* 0x040fe20000000000 */
[----:B------:R-:W-:Y:S01]  /*0ff0*/  IABS R11, R12 ;  /* 0x0000000c000b7213 */ /* 0x000fe20000000000 */
[C---:B------:R-:W-:Y:S01]  /*1000*/  VIADD R20, R5.reuse, 0xea ;  /* 0x000000ea05147836 */ /* 0x040fe20000000000 */
[----:B------:R-:W-:Y:S01]  /*1010*/  LOP3.LUT R3, R10, 0x400, R29, 0xf8, !PT ;  /* 0x000004000a037812 */ /* 0x000fe200078ef81d */
[----:B------:R-:W-:Y:S01]  /*1020*/  VIADD R10, R5, 0xfc ;  /* 0x000000fc050a7836 */ /* 0x000fe20000000000 */
[----:B------:R-:W-:Y:S01]  /*1030*/  IABS R17, R14 ;  /* 0x0000000e00117213 */ /* 0x000fe20000000000 */
[----:B0-----:R-:W-:Y:S02]  /*1040*/  IMAD R9, R0, R8, R15 ;  /* 0x0000000800097224 */ /* 0x001fe400078e020f */
[----:B------:R-:W-:Y:S01]  /*1050*/  IMAD.HI.U32 R8, R4, R13, RZ ;  /* 0x0000000d04087227 */ /* 0x000fe200078e00ff */
[----:B------:R0:W-:Y:S01]  /*1060*/  STL [R1+0x564], R3 ;  /* 0x0005640301007387 */ /* 0x0001e20000100800 */
[----:B------:R-:W-:-:S02]  /*1070*/  IABS R15, R10 ;  /* 0x0000000a000f7213 */ /* 0x000fc40000000000 */
[----:B------:R-:W-:Y:S01]  /*1080*/  IMAD.MOV R8, RZ, RZ, -R8 ;  /* 0x000000ffff087224 */ /* 0x000fe200078e0a08 */
[----:B------:R-:W-:Y:S01]  /*1090*/  ISETP.GT.U32.AND P0, PT, R0, R9, PT ;  /* 0x000000090000720c */ /* 0x000fe20003f04070 */
[----:B------:R-:W-:Y:S01]  /*10a0*/  @!P1 IMAD.IADD R7, R7, 0x1, -R6 ;  /* 0x0000000107079824 */ /* 0x000fe200078e0a06 */
[----:B------:R-:W-:Y:S01]  /*10b0*/  ISETP.GE.AND P4, PT, R10, RZ, PT ;  /* 0x000000ff0a00720c */ /* 0x000fe20003f86270 */
[----:B------:R-:W-:Y:S02]  /*10c0*/  IMAD R13, R0, R8, R13 ;  /* 0x00000008000d7224 */ /* 0x000fe400078e020d */
[----:B------:R-:W-:-:S03]  /*10d0*/  IMAD.HI.U32 R6, R4, R11, RZ ;  /* 0x0000000b04067227 */ /* 0x000fc600078e00ff */
[C---:B------:R-:W-:Y:S01]  /*10e0*/  ISETP.GT.U32.AND P1, PT, R0.reuse, R13, PT ;  /* 0x0000000d0000720c */ /* 0x040fe20003f24070 */
[----:B------:R-:W-:Y:S02]  /*10f0*/  IMAD.MOV R6, RZ, RZ, -R6 ;  /* 0x000000ffff067224 */ /* 0x000fe400078e0a06 */
[----:B0-----:R-:W-:Y:S02]  /*1100*/  IMAD.MOV.U32 R3, RZ, RZ, R7 ;  /* 0x000000ffff037224 */ /* 0x001fe400078e0007 */
[--C-:B------:R-:W-:Y:S02]  /*1110*/  @!P0 IMAD.IADD R9, R9, 0x1, -R0.reuse ;  /* 0x0000000109098824 */ /* 0x100fe400078e0a00 */
[C---:B------:R-:W-:Y:S02]  /*1120*/  IMAD R11, R0.reuse, R6, R11 ;  /* 0x00000006000b7224 */ /* 0x040fe400078e020b */
[----:B------:R-:W-:Y:S01]  /*1130*/  VIADD R10, R5, 0xf8 ;  /* 0x000000f8050a7836 */ /* 0x000fe20000000000 */
[C---:B------:R-:W-:Y:S01]  /*1140*/  ISETP.GT.U32.AND P0, PT, R0.reuse, R9, PT ;  /* 0x000000090000720c */ /* 0x040fe20003f04070 */
[----:B------:R-:W-:Y:S01]  /*1150*/  @!P3 IMAD.MOV R3, RZ, RZ, -R3 ;  /* 0x000000ffff03b224 */ /* 0x000fe200078e0a03 */
[----:B------:R-:W-:Y:S01]  /*1160*/  ISETP.GT.U32.AND P6, PT, R0, R11, PT ;  /* 0x0000000b0000720c */ /* 0x000fe20003fc4070 */
[----:B------:R-:W-:Y:S01]  /*1170*/  @!P1 IMAD.IADD R13, R13, 0x1, -R0 ;  /* 0x000000010d0d9824 */ /* 0x000fe200078e0a00 */
[----:B------:R-:W-:Y:S01]  /*1180*/  ISETP.GE.AND P3, PT, R5, RZ, PT ;  /* 0x000000ff0500720c */ /* 0x000fe20003f66270 */
[----:B------:R-:W-:Y:S01]  /*1190*/  IMAD.HI.U32 R8, R4, R15, RZ ;  /* 0x0000000f04087227 */ /* 0x000fe200078e00ff */
[----:B------:R-:W-:-:S02]  /*11a0*/  IABS R7, R10 ;  /* 0x0000000a00077213 */ /* 0x000fc40000000000 */
[----:B------:R-:W-:Y:S01]  /*11b0*/  @!P2 LOP3.LUT R3, RZ, R2, RZ, 0x33, !PT ;  /* 0x00000002ff03a212 */ /* 0x000fe200078e33ff */
[----:B------:R-:W-:Y:S01]  /*11c0*/  IMAD.MOV R8, RZ, RZ, -R8 ;  /* 0x000000ffff087224 */ /* 0x000fe200078e0a08 */
[----:B------:R-:W-:Y:S01]  /*11d0*/  ISETP.GT.U32.AND P1, PT, R0, R13, PT ;  /* 0x0000000d0000720c */ /* 0x000fe20003f24070 */
[----:B------:R-:W-:Y:S02]  /*11e0*/  IMAD.HI.U32 R2, R4, R7, RZ ;  /* 0x0000000704027227 */ /* 0x000fe400078e00ff */
[----:B------:R0:W-:Y:S02]  /*11f0*/  STL [R1+0x218], R3 ;  /* 0x0002180301007387 */ /* 0x0001e40000100800 */
[----:B------:R-:W-:Y:S02]  /*1200*/  IMAD R15, R0, R8, R15 ;  /* 0x00000008000f7224 */ /* 0x000fe400078e020f */
[--C-:B------:R-:W-:Y:S01]  /*1210*/  @!P0 IMAD.IADD R9, R9, 0x1, -R0.reuse ;  /* 0x0000000109098824 */ /* 0x100fe200078e0a00 */
[----:B------:R-:W-:Y:S01]  /*1220*/  ISETP.GE.AND P0, PT, R12, RZ, PT ;  /* 0x000000ff0c00720c */ /* 0x000fe20003f06270 */
[----:B------:R-:W-:Y:S01]  /*1230*/  @!P6 IMAD.IADD R11, R11, 0x1, -R0 ;  /* 0x000000010b0be824 */ /* 0x000fe200078e0a00 */
[----:B------:R-:W-:Y:S01]  /*1240*/  ISETP.GT.U32.AND P2, PT, R0, R15, PT ;  /* 0x0000000f0000720c */ /* 0x000fe20003f44070 */
[----:B------:R-:W-:Y:S01]  /*1250*/  IMAD.MOV R2, RZ, RZ, -R2 ;  /* 0x000000ffff027224 */ /* 0x000fe200078e0a02 */
[----:B------:R-:W-:Y:S01]  /*1260*/  ISETP.GE.AND P6, PT, R10, RZ, PT ;  /* 0x000000ff0a00720c */ /* 0x000fe20003fc6270 */
[----:B------:R-:W-:Y:S01]  /*1270*/  @!P3 IMAD.MOV R9, RZ, RZ, -R9 ;  /* 0x000000ffff09b224 */ /* 0x000fe200078e0a09 */
[C---:B------:R-:W-:Y:S01]  /*1280*/  ISETP.GT.U32.AND P3, PT, R0.reuse, R11, PT ;  /* 0x0000000b0000720c */ /* 0x040fe20003f64070 */
[----:B------:R-:W-:-:S02]  /*1290*/  IMAD R7, R0, R2, R7 ;  /* 0x0000000200077224 */ /* 0x000fc400078e0207 */
[----:B------:R-:W-:Y:S01]  /*12a0*/  IMAD.HI.U32 R2, R4, R17, RZ ;  /* 0x0000001104027227 */ /* 0x000fe200078e00ff */
[----:B------:R-:W-:Y:S03]  /*12b0*/  STL [R1+0xab8], R9 ;  /* 0x000ab80901007387 */ /* 0x000fe60000100800 */
[----:B------:R-:W-:Y:S01]  /*12c0*/  @!P1 IMAD.IADD R13, R13, 0x1, -R0 ;  /* 0x000000010d0d9824 */ /* 0x000fe200078e0a00 */
[C---:B------:R-:W-:Y:S01]  /*12d0*/  ISETP.GT.U32.AND P1, PT, R0.reuse, R7, PT ;  /* 0x000000070000720c */ /* 0x040fe20003f24070 */
[----:B------:R-:W-:Y:S02]  /*12e0*/  IMAD.MOV R2, RZ, RZ, -R2 ;  /* 0x000000ffff027224 */ /* 0x000fe400078e0a02 */
[----:B0-----:R-:W-:Y:S02]  /*12f0*/  IMAD.MOV.U32 R3, RZ, RZ, R13 ;  /* 0x000000ffff037224 */ /* 0x001fe400078e000d */
[----:B------:R-:W-:-:S02]  /*1300*/  IMAD R13, R0, R2, R17 ;  /* 0x00000002000d7224 */ /* 0x000fc400078e0211 */
[--C-:B------:R-:W-:Y:S02]  /*1310*/  @!P2 IMAD.IADD R15, R15, 0x1, -R0.reuse ;  /* 0x000000010f0fa824 */ /* 0x100fe400078e0a00 */
[--C-:B------:R-:W-:Y:S01]  /*1320*/  @!P3 IMAD.IADD R11, R11, 0x1, -R0.reuse ;  /* 0x000000010b0bb824 */ /* 0x100fe200078e0a00 */
[C---:B------:R-:W-:Y:S01]  /*1330*/  ISETP.GT.U32.AND P3, PT, R0.reuse, R13, PT ;  /* 0x0000000d0000720c */ /* 0x040fe20003f64070 */
[C---:B------:R-:W-:Y:S01]  /*1340*/  VIADD R8, R5.reuse, 0xf4 ;  /* 0x000000f405087836 */ /* 0x040fe20000000000 */
[----:B------:R-:W-:Y:S01]  /*1350*/  ISETP.GT.U32.AND P2, PT, R0, R15, PT ;  /* 0x0000000f0000720c */ /* 0x000fe20003f44070 */
[----:B------:R-:W-:Y:S01]  /*1360*/  @!P5 IMAD.MOV R3, RZ, RZ, -R3 ;  /* 0x000000ffff03d224 */ /* 0x000fe200078e0a03 */
[----:B------:R-:W-:Y:S01]  /*1370*/  ISETP.GE.AND P5, PT, R14, RZ, PT ;  /* 0x000000ff0e00720c */ /* 0x000fe20003fa6270 */
[----:B------:R-:W-:Y:S01]  /*1380*/  VIADD R2, R5, 0xf2 ;  /* 0x000000f205027836 */ /* 0x000fe20000000000 */
[----:B------:R-:W-:Y:S01]  /*1390*/  IABS R19, R8 ;  /* 0x0000000800137213 */ /* 0x000fe20000000000 */
[----:B------:R-:W-:Y:S01]  /*13a0*/  @!P1 IMAD.IADD R7, R7, 0x1, -R0 ;  /* 0x0000000107079824 */ /* 0x000fe200078e0a00 */
[----:B------:R0:W-:Y:S01]  /*13b0*/  STL [R1+0xb8], R3 ;  /* 0x0000b80301007387 */ /* 0x0001e20000100800 */
[----:B------:R-:W-:-:S02]  /*13c0*/  VIADD R21, R5, 0xe8 ;  /* 0x000000e805157836 */ /* 0x000fc40000000000 */
[----:B------:R-:W-:Y:S01]  /*13d0*/  IMAD.HI.U32 R6, R4, R19, RZ ;  /* 0x0000001304067227 */ /* 0x000fe200078e00ff */
[----:B------:R-:W-:Y:S02]  /*13e0*/  ISETP.GT.U32.AND P1, PT, R0, R7, PT ;  /* 0x000000070000720c */ /* 0x000fe40003f24070 */
[----:B------:R-:W-:Y:S01]  /*13f0*/  IABS R16, R21 ;  /* 0x0000001500107213 */ /* 0x000fe20000000000 */
[----:B------:R-:W-:Y:S02]  /*1400*/  @!P3 IMAD.IADD R13, R13, 0x1, -R0 ;  /* 0x000000010d0db824 */ /* 0x000fe400078e0a00 */
[----:B------:R-:W-:Y:S02]  /*1410*/  IMAD.MOV R6, RZ, RZ, -R6 ;  /* 0x000000ffff067224 */ /* 0x000fe400078e0a06 */
[----:B0-----:R-:W-:Y:S01]  /*1420*/  IMAD.MOV.U32 R3, RZ, RZ, R11 ;  /* 0x000000ffff037224 */ /* 0x001fe200078e000b */
[----:B------:R-:W-:Y:S01]  /*1430*/  IABS R11, R2 ;  /* 0x00000002000b7213 */ /* 0x000fe20000000000 */
[----:B------:R-:W-:Y:S01]  /*1440*/  @!P2 IMAD.IADD R15, R15, 0x1, -R0 ;  /* 0x000000010f0fa824 */ /* 0x000fe200078e0a00 */
[----:B------:R-:W-:Y:S01]  /*1450*/  ISETP.GE.AND P2, PT, R8, RZ, PT ;  /* 0x000000ff0800720c */ /* 0x000fe20003f46270 */
[C---:B------:R-:W-:Y:S01]  /*1460*/  IMAD R12, R0.reuse, R6, R19 ;  /* 0x00000006000c7224 */ /* 0x040fe200078e0213 */
[----:B------:R-:W-:Y:S01]  /*1470*/  ISETP.GT.U32.AND P3, PT, R0, R13, PT ;  /* 0x0000000d0000720c */ /* 0x000fe20003f64070 */
[----:B------:R-:W-:-:S02]  /*1480*/  VIADD R6, R5, 0xf0 ;  /* 0x000000f005067836 */ /* 0x000fc40000000000 */
[----:B------:R-:W-:-:S03]  /*1490*/  IMAD.HI.U32 R8, R4, R11, RZ ;  /* 0x0000000b04087227 */ /* 0x000fc600078e00ff */
[----:B------:R-:W-:Y:S01]  /*14a0*/  IABS R19, R6 ;  /* 0x0000000600137213 */ /* 0x000fe20000000000 */
[----:B------:R-:W-:Y:S02]  /*14b0*/  IMAD.MOV R8, RZ, RZ, -R8 ;  /* 0x000000ffff087224 */ /* 0x000fe400078e0a08 */
[----:B------:R-:W-:Y:S02]  /*14c0*/  IMAD.MOV.U32 R9, RZ, RZ, R15 ;  /* 0x000000ffff097224 */ /* 0x000fe400078e000f */
[----:B------:R-:W-:Y:S02]  /*14d0*/  IMAD R11, R0, R8, R11 ;  /* 0x00000008000b7224 */ /* 0x000fe400078e020b */
[----:B------:R-:W-:-:S04]  /*14e0*/  IMAD.HI.U32 R22, R4, R19, RZ ;  /* 0x0000001304167227 */ /* 0x000fc800078e00ff */
[----:B------:R-:W-:Y:S01]  /*14f0*/  @!P4 IMAD.MOV R9, RZ, RZ, -R9 ;  /* 0x000000ffff09c224 */ /* 0x000fe200078e0a09 */
[----:B------:R-:W-:Y:S01]  /*1500*/  ISETP.GE.AND P4, PT, R2, RZ, PT ;  /* 0x000000ff0200720c */ /* 0x000fe20003f86270 */
[--C-:B------:R-:W-:Y:S01]  /*1510*/  @!P3 IMAD.IADD R13, R13, 0x1, -R0.reuse ;  /* 0x000000010d0db824 */ /* 0x100fe200078e0a00 */
[C---:B------:R-:W-:Y:S01]  /*1520*/  ISETP.GT.U32.AND P3, PT, R0.reuse, R11, PT ;  /* 0x0000000b0000720c */ /* 0x040fe20003f64070 */
[----:B------:R-:W-:Y:S01]  /*1530*/  @!P1 IMAD.IADD R7, R7, 0x1, -R0 ;  /* 0x0000000107079824 */ /* 0x000fe200078e0a00 */
[----:B------:R0:W-:Y:S01]  /*1540*/  STL [R1+0x8c], R9 ;  /* 0x00008c0901007387 */ /* 0x0001e20000100800 */
[----:B------:R-:W-:Y:S01]  /*1550*/  IMAD.MOV R22, RZ, RZ, -R22 ;  /* 0x000000ffff167224 */ /* 0x000fe200078e0a16 */
[C---:B------:R-:W-:Y:S01]  /*1560*/  ISETP.GT.U32.AND P1, PT, R0.reuse, R12, PT ;  /* 0x0000000c0000720c */ /* 0x040fe20003f24070 */
[----:B------:R-:W-:Y:S02]  /*1570*/  VIADD R2, R5, 0xee ;  /* 0x000000ee05027836 */ /* 0x000fe40000000000 */
[----:B------:R-:W-:-:S02]  /*1580*/  IMAD R22, R0, R22, R19 ;  /* 0x0000001600167224 */ /* 0x000fc400078e0213 */
[----:B------:R-:W-:Y:S01]  /*1590*/  @!P0 IMAD.MOV R3, RZ, RZ, -R3 ;  /* 0x000000ffff038224 */ /* 0x000fe200078e0a03 */
[----:B------:R-:W-:Y:S01]  /*15a0*/  IABS R15, R2 ;  /* 0x00000002000f7213 */ /* 0x000fe20000000000 */
[----:B------:R-:W-:Y:S01]  /*15b0*/  IMAD.HI.U32 R24, R4, R16, RZ ;  /* 0x0000001004187227 */ /* 0x000fe200078e00ff */
[----:B------:R-:W-:Y:S02]  /*15c0*/  ISETP.GE.AND P0, PT, R6, RZ, PT ;  /* 0x000000ff0600720c */ /* 0x000fe40003f06270 */
[----:B------:R1:W-:Y:S01]  /*15d0*/  STL [R1+0x88], R3 ;  /* 0x0000880301007387 */ /* 0x0003e20000100800 */
[----:B0-----:R-:W-:Y:S01]  /*15e0*/  IMAD.MOV.U32 R9, RZ, RZ, R7 ;  /* 0x000000ffff097224 */ /* 0x001fe200078e0007 */
[----:B------:R-:W-:Y:S01]  /*15f0*/  IABS R7, R20 ;  /* 0x0000001400077213 */ /* 0x000fe20000000000 */
[----:B------:R-:W-:Y:S02]  /*1600*/  @!P3 IMAD.IADD R11, R11, 0x1, -R0 ;  /* 0x000000010b0bb824 */ /* 0x000fe400078e0a00 */
[----:B------:R-:W-:Y:S01]  /*1610*/  @!P6 IMAD.MOV R9, RZ, RZ, -R9 ;  /* 0x000000ffff09e224 */ /* 0x000fe200078e0a09 */
[C---:B------:R-:W-:Y:S01]  /*1620*/  ISETP.GT.U32.AND P6, PT, R0.reuse, R22, PT ;  /* 0x000000160000720c */ /* 0x040fe20003fc4070 */
[----:B------:R-:W-:Y:S01]  /*1630*/  VIADD R6, R5, 0xec ;  /* 0x000000ec05067836 */ /* 0x000fe20000000000 */
[----:B------:R-:W-:Y:S01]  /*1640*/  ISETP.GT.U32.AND P3, PT, R0, R11, PT ;  /* 0x0000000b0000720c */ /* 0x000fe20003f64070 */
[----:B------:R-:W-:Y:S01]  /*1650*/  IMAD.HI.U32 R10, R4, R15, RZ ;  /* 0x0000000f040a7227 */ /* 0x000fe200078e00ff */
[----:B------:R-:W-:Y:S02]  /*1660*/  STL [R1+0x1c0], R9 ;  /* 0x0001c00901007387 */ /* 0x000fe40000100800 */
[----:B------:R-:W-:Y:S01]  /*1670*/  IABS R17, R6 ;  /* 0x0000000600117213 */ /* 0x000fe20000000000 */
[----:B------:R-:W-:-:S02]  /*1680*/  IMAD.MOV R10, RZ, RZ, -R10 ;  /* 0x000000ffff0a7224 */ /* 0x000fc400078e0a0a */
[--C-:B------:R-:W-:Y:S02]  /*1690*/  @!P1 IMAD.IADD R12, R12, 0x1, -R0.reuse ;  /* 0x000000010c0c9824 */ /* 0x100fe400078e0a00 */
[----:B-1----:R-:W-:Y:S02]  /*16a0*/  IMAD.MOV.U32 R3, RZ, RZ, R13 ;  /* 0x000000ffff037224 */ /* 0x002fe400078e000d */
[----:B------:R-:W-:Y:S01]  /*16b0*/  @!P6 IMAD.IADD R22, R22, 0x1, -R0 ;  /* 0x000000011616e824 */ /* 0x000fe200078e0a00 */
[C---:B------:R-:W-:Y:S01]  /*16c0*/  ISETP.GT.U32.AND P1, PT, R0.reuse, R12, PT ;  /* 0x0000000c0000720c */ /* 0x040fe20003f24070 */
[----:B------:R-:W-:Y:S02]  /*16d0*/  IMAD R13, R0, R10, R15 ;  /* 0x0000000a000d7224 */ /* 0x000fe400078e020f */
[----:B------:R-:W-:Y:S01]  /*16e0*/  IMAD.HI.U32 R8, R4, R17, RZ ;  /* 0x0000001104087227 */ /* 0x000fe200078e00ff */
[----:B------:R-:W-:-:S03]  /*16f0*/  ISETP.GT.U32.AND P6, PT, R0, R22, PT ;  /* 0x000000160000720c */ /* 0x000fc60003fc4070 */
[----:B------:R-:W-:Y:S01]  /*1700*/  @!P3 IMAD.IADD R11, R11, 0x1, -R0 ;  /* 0x000000010b0bb824 */ /* 0x000fe200078e0a00 */
[----:B------:R-:W-:Y:S01]  /*1710*/  ISETP.GT.U32.AND P3, PT, R0, R13, PT ;  /* 0x0000000d0000720c */ /* 0x000fe20003f64070 */
[----:B------:R-:W-:Y:S02]  /*1720*/  IMAD.MOV R8, RZ, RZ, -R8 ;  /* 0x000000ffff087224 */ /* 0x000fe400078e0a08 */
[----:B------:R-:W-:-:S04]  /*1730*/  IMAD.HI.U32 R10, R4, R7, RZ ;  /* 0x00000007040a7227 */ /* 0x000fc800078e00ff */
[----:B------:R-:W-:Y:S02]  /*1740*/  IMAD R17, R0, R8, R17 ;  /* 0x0000000800117224 */ /* 0x000fe400078e0211 */
[----:B------:R-:W-:Y:S02]  /*1750*/  IMAD.MOV R10, RZ, RZ, -R10 ;  /* 0x000000ffff0a7224 */ /* 0x000fe400078e0a0a */
[----:B------:R-:W-:Y:S01]  /*1760*/  @!P5 IMAD.MOV R3, RZ, RZ, -R3 ;  /* 0x000000ffff03d224 */ /* 0x000fe200078e0a03 */
[----:B------:R-:W-:Y:S01]  /*1770*/  ISETP.GE.AND P5, PT, R2, RZ, PT ;  /* 0x000000ff0200720c */ /* 0x000fe20003fa6270 */
[--C-:B------:R-:W-:Y:S01]  /*1780*/  @!P6 IMAD.IADD R22, R22, 0x1, -R0.reuse ;  /* 0x000000011616e824 */ /* 0x100fe200078e0a00 */
[C---:B------:R-:W-:Y:S01]  /*1790*/  ISETP.GT.U32.AND P6, PT, R0.reuse, R17, PT ;  /* 0x000000110000720c */ /* 0x040fe20003fc4070 */
[----:B------:R-:W-:Y:S01]  /*17a0*/  IMAD R7, R0, R10, R7 ;  /* 0x0000000a00077224 */ /* 0x000fe200078e0207 */
[----:B------:R0:W-:Y:S01]  /*17b0*/  STL [R1+0x1c4], R3 ;  /* 0x0001c40301007387 */ /* 0x0001e20000100800 */
[--C-:B------:R-:W-:Y:S01]  /*17c0*/  @!P1 IMAD.IADD R12, R12, 0x1, -R0.reuse ;  /* 0x000000010c0c9824 */ /* 0x100fe200078e0a00 */
[----:B------:R-:W-:Y:S01]  /*17d0*/  ISETP.GE.AND P1, PT, R6, RZ, PT ;  /* 0x000000ff0600720c */ /* 0x000fe20003f26270 */
[----:B------:R-:W-:Y:S01]  /*17e0*/  @!P3 IMAD.IADD R13, R13, 0x1, -R0 ;  /* 0x000000010d0db824 */ /* 0x000fe200078e0a00 */
[----:B------:R-:W-:Y:S01]  /*17f0*/  ISETP.GT.U32.AND P3, PT, R0, R7, PT ;  /* 0x000000070000720c */ /* 0x000fe20003f64070 */
[----:B------:R-:W-:-:S02]  /*1800*/  IMAD.MOV R24, RZ, RZ, -R24 ;  /* 0x000000ffff187224 */ /* 0x000fc400078e0a18 */
[C---:B------:R-:W-:Y:S02]  /*1810*/  VIADD R6, R5.reuse, 0xe6 ;  /* 0x000000e605067836 */ /* 0x040fe40000000000 */
[----:B------:R-:W-:Y:S02]  /*1820*/  VIADD R19, R5, 0xe4 ;  /* 0x000000e405137836 */ /* 0x000fe40000000000 */
[----:B0-----:R-:W-:Y:S01]  /*1830*/  IMAD.MOV.U32 R3, RZ, RZ, R12 ;  /* 0x000000ffff037224 */ /* 0x001fe200078e000c */
[----:B------:R-:W-:Y:S01]  /*1840*/  IABS R18, R6 ;  /* 0x0000000600127213 */ /* 0x000fe20000000000 */
[C---:B------:R-:W-:Y:S01]  /*1850*/  IMAD R16, R0.reuse, R24, R16 ;  /* 0x0000001800107224 */ /* 0x040fe200078e0210 */
[----:B------:R-:W-:Y:S01]  /*1860*/  IABS R8, R19 ;  /* 0x0000001300087213 */ /* 0x000fe20000000000 */
[----:B------:R-:W-:Y:S02]  /*1870*/  @!P2 IMAD.MOV R3, RZ, RZ, -R3 ;  /* 0x000000ffff03a224 */ /* 0x000fe400078e0a03 */
[--C-:B------:R-:W-:Y:S01]  /*1880*/  @!P6 IMAD.IADD R17, R17, 0x1, -R0.reuse ;  /* 0x000000011111e824 */ /* 0x100fe200078e0a00 */
[----:B------:R-:W-:Y:S01]  /*1890*/  ISETP.GT.U32.AND P6, PT, R0, R16, PT ;  /* 0x000000100000720c */ /* 0x000fe20003fc4070 */
[----:B------:R-:W-:Y:S01]  /*18a0*/  IMAD.HI.U32 R23, R4, R18, RZ ;  /* 0x0000001204177227 */ /* 0x000fe200078e00ff */
[----:B------:R0:W-:Y:S02]  /*18b0*/  STL [R1+0x50], R3 ;  /* 0x0000500301007387 */ /* 0x0001e40000100800 */
[C---:B------:R-:W-:Y:S01]  /*18c0*/  ISETP.GT.U32.AND P2, PT, R0.reuse, R17, PT ;  /* 0x000000110000720c */ /* 0x040fe20003f44070 */
[----:B------:R-:W-:Y:S01]  /*18d0*/  @!P3 IMAD.IADD R7, R7, 0x1, -R0 ;  /* 0x000000010707b824 */ /* 0x000fe200078e0a00 */
[----:B------:R-:W-:Y:S01]  /*18e0*/  ISETP.GT.U32.AND P3, PT, R0, R13, PT ;  /* 0x0000000d0000720c */ /* 0x000fe20003f64070 */
[----:B------:R-:W-:-:S02]  /*18f0*/  VIADD R14, R5, 0xe2 ;  /* 0x000000e2050e7836 */ /* 0x000fc40000000000 */
[----:B------:R-:W-:-:S03]  /*1900*/  IMAD.HI.U32 R10, R4, R8, RZ ;  /* 0x00000008040a7227 */ /* 0x000fc600078e00ff */
[----:B------:R-:W-:Y:S01]  /*1910*/  IABS R2, R14 ;  /* 0x0000000e00027213 */ /* 0x000fe20000000000 */
[----:B0-----:R-:W-:Y:S02]  /*1920*/  IMAD.MOV.U32 R3, RZ, RZ, R11 ;  /* 0x000000ffff037224 */ /* 0x001fe400078e000b */
[----:B------:R-:W-:Y:S02]  /*1930*/  IMAD.MOV R23, RZ, RZ, -R23 ;  /* 0x000000ffff177224 */ /* 0x000fe400078e0a17 */
[----:B------:R-:W-:Y:S02]  /*1940*/  @!P4 IMAD.MOV R3, RZ, RZ, -R3 ;  /* 0x000000ffff03c224 */ /* 0x000fe400078e0a03 */
[----:B------:R-:W-:Y:S02]  /*1950*/  IMAD.MOV R24, RZ, RZ, -R10 ;  /* 0x000000ffff187224 */ /* 0x000fe400078e0a0a */
[C---:B------:R-:W-:Y:S01]  /*1960*/  IMAD R10, R0.reuse, R23, R18 ;  /* 0x00000017000a7224 */ /* 0x040fe200078e0212 */
[----:B------:R0:W-:Y:S01]  /*1970*/  STL [R1+0x48], R3 ;  /* 0x0000480301007387 */ /* 0x0001e20000100800 */
[----:B------:R-:W-:-:S02]  /*1980*/  IMAD R8, R0, R24, R8 ;  /* 0x0000001800087224 */ /* 0x000fc400078e0208 */
[----:B------:R-:W-:Y:S01]  /*1990*/  @!P6 IMAD.IADD R16, R16, 0x1, -R0 ;  /* 0x000000011010e824 */ /* 0x000fe200078e0a00 */
[----:B------:R-:W-:Y:S01]  /*19a0*/  ISETP.GT.U32.AND P6, PT, R0, R7, PT ;  /* 0x000000070000720c */ /* 0x000fe20003fc4070 */
[----:B------:R-:W-:-:S03]  /*19b0*/  IMAD.HI.U32 R15, R4, R2, RZ ;  /* 0x00000002040f7227 */ /* 0x000fc600078e00ff */
[C---:B------:R-:W-:Y:S01]  /*19c0*/  ISETP.GT.U32.AND P4, PT, R0.reuse, R16, PT ;  /* 0x000000100000720c */ /* 0x040fe20003f84070 */
[----:B------:R-:W-:Y:S01]  /*19d0*/  @!P3 IMAD.IADD R13, R13, 0x1, -R0 ;  /* 0x000000010d0db824 */ /* 0x000fe200078e0a00 */
[C---:B------:R-:W-:Y:S01]  /*19e0*/  ISETP.GT.U32.AND P3, PT, R0.reuse, R8, PT ;  /* 0x000000080000720c */ /* 0x040fe20003f64070 */
[----:B0-----:R-:W-:Y:S02]  /*19f0*/  IMAD.MOV.U32 R3, RZ, RZ, R22 ;  /* 0x000000ffff037224 */ /* 0x001fe400078e0016 */
[----:B------:R-:W-:Y:S02]  /*1a00*/  IMAD.MOV R18, RZ, RZ, -R15 ;  /* 0x000000ffff127224 */ /* 0x000fe400078e0a0f */
[----:B------:R-:W-:Y:S01]  /*1a10*/  @!P0 IMAD.MOV R3, RZ, RZ, -R3 ;  /* 0x000000ffff038224 */ /* 0x000fe200078e0a03 */
[C---:B------:R-:W-:Y:S01]  /*1a20*/  ISETP.GT.U32.AND P0, PT, R0.reuse, R10, PT ;  /* 0x0000000a0000720c */ /* 0x040fe20003f04070 */
[----:B------:R-:W-:Y:S02]  /*1a30*/  IMAD R2, R0, R18, R2 ;  /* 0x0000001200027224 */ /* 0x000fe400078e0202 */
[C---:B------:R-:W-:Y:S01]  /*1a40*/  VIADD R12, R5.reuse, 0xde ;  /* 0x000000de050c7836 */ /* 0x040fe20000000000 */
[----:B------:R0:W-:Y:S01]  /*1a50*/  STL [R1+0x1bc], R3 ;  /* 0x0001bc0301007387 */ /* 0x0001e20000100800 */
[----:B------:R-:W-:-:S02]  /*1a60*/  VIADD R15, R5, 0xe0 ;  /* 0x000000e0050f7836 */ /* 0x000fc40000000000 */
[--C-:B------:R-:W-:Y:S01]  /*1a70*/  @!P2 IMAD.IADD R17, R17, 0x1, -R0.reuse ;  /* 0x000000011111a824 */ /* 0x100fe200078e0a00 */
[----:B------:R-:W-:Y:S01]  /*1a80*/  IABS R11, R12 ;  /* 0x0000000c000b7213 */ /* 0x000fe20000000000 */
[--C-:B------:R-:W-:Y:S01]  /*1a90*/  @!P6 IMAD.IADD R7, R7, 0x1, -R0.reuse ;  /* 0x000000010707e824 */ /* 0x100fe200078e0a00 */
[----:B------:R-:W-:Y:S01]  /*1aa0*/  ISETP.GT.U32.AND P6, PT, R0, R2, PT ;  /* 0x000000020000720c */ /* 0x000fe20003fc4070 */
[----:B------:R-:W-:Y:S01]  /*1ab0*/  IMAD.MOV.U32 R9, RZ, RZ, R13 ;  /* 0x000000ffff097224 */ /* 0x000fe200078e000d */
[----:B------:R-:W-:Y:S01]  /*1ac0*/  IABS R18, R15 ;  /* 0x0000000f00127213 */ /* 0x000fe20000000000 */
[--C-:B------:R-:W-:Y:S01]  /*1ad0*/  @!P0 IMAD.IADD R10, R10, 0x1, -R0.reuse ;  /* 0x000000010a0a8824 */ /* 0x100fe200078e0a00 */
[----:B------:R-:W-:Y:S01]  /*1ae0*/  ISETP.GE.AND P2, PT, R20, RZ, PT ;  /* 0x000000ff1400720c */ /* 0x000fe20003f46270 */
[--C-:B------:R-:W-:Y:S01]  /*1af0*/  @!P3 IMAD.IADD R8, R8, 0x1, -R0.reuse ;  /* 0x000000010808b824 */ /* 0x100fe200078e0a00 */
[----:B------:R-:W-:Y:S01]  /*1b00*/  ISETP.GE.AND P0, PT, R6, RZ, PT ;  /* 0x000000ff0600720c */ /* 0x000fe20003f06270 */
[----:B0-----:R-:W-:Y:S01]  /*1b10*/  IMAD.MOV.U32 R3, RZ, RZ, R17 ;  /* 0x000000ffff037224 */ /* 0x001fe200078e0011 */
[----:B------:R-:W-:Y:S01]  /*1b20*/  ISETP.GE.AND P3, PT, R19, RZ, PT ;  /* 0x000000ff1300720c */ /* 0x000fe20003f66270 */
[----:B------:R-:W-:Y:S01]  /*1b30*/  @!P4 IMAD.IADD R16, R16, 0x1, -R0 ;  /* 0x000000011010c824 */ /* 0x000fe200078e0a00 */
[----:B------:R-:W-:Y:S01]  /*1b40*/  ISETP.GE.AND P4, PT, R21, RZ, PT ;  /* 0x000000ff1500720c */ /* 0x000fe20003f86270 */
[----:B------:R-:W-:Y:S01]  /*1b50*/  @!P5 IMAD.MOV R9, RZ, RZ, -R9 ;  /* 0x000000ffff09d224 */ /* 0x000fe200078e0a09 */
[----:B------:R-:W-:Y:S01]  /*1b60*/  ISETP.GT.U32.AND P5, PT, R0, R10, PT ;  /* 0x0000000a0000720c */ /* 0x000fe20003fa4070 */
[----:B------:R-:W-:-:S03]  /*1b70*/  IMAD.HI.U32 R20, R4, R11, RZ ;  /* 0x0000000b04147227 */ /* 0x000fc600078e00ff */
[----:B------:R0:W-:Y:S01]  /*1b80*/  STL [R1+0x34], R9 ;  /* 0x0000340901007387 */ /* 0x0001e20000100800 */
[----:B------:R-:W-:Y:S01]  /*1b90*/  @!P1 IMAD.MOV R3, RZ, RZ, -R3 ;  /* 0x000000ffff039224 */ /* 0x000fe200078e0a03 */
[----:B------:R-:W-:Y:S01]  /*1ba0*/  ISETP.GT.U32.AND P1, PT, R0, R8, PT ;  /* 0x000000080000720c */ /* 0x000fe20003f24070 */
[----:B------:R-:W-:-:S03]  /*1bb0*/  IMAD.HI.U32 R22, R4, R18, RZ ;  /* 0x0000001204167227 */ /* 0x000fc600078e00ff */
[----:B------:R1:W-:Y:S01]  /*1bc0*/  STL [R1+0x30], R3 ;  /* 0x0000300301007387 */ /* 0x0003e20000100800 */
[----:B------:R-:W-:Y:S02]  /*1bd0*/  IMAD.MOV R20, RZ, RZ, -R20 ;  /* 0x000000ffff147224 */ /* 0x000fe400078e0a14 */
[----:B------:R-:W-:Y:S02]  /*1be0*/  IMAD.MOV R22, RZ, RZ, -R22 ;  /* 0x000000ffff167224 */ /* 0x000fe400078e0a16 */
[----:B------:R-:W-:Y:S02]  /*1bf0*/  @!P6 IMAD.IADD R2, R2, 0x1, -R0 ;  /* 0x000000010202e824 */ /* 0x000fe400078e0a00 */
[----:B0-----:R-:W-:Y:S02]  /*1c00*/  IMAD.MOV.U32 R9, RZ, RZ, R7 ;  /* 0x000000ffff097224 */ /* 0x001fe400078e0007 */
[C---:B------:R-:W-:Y:S01]  /*1c10*/  IMAD R11, R0.reuse, R20, R11 ;  /* 0x00000014000b7224 */ /* 0x040fe200078e020b */
[----:B------:R-:W-:Y:S01]  /*1c20*/  ISETP.GT.U32.AND P6, PT, R0, R2, PT ;  /* 0x000000020000720c */ /* 0x000fe20003fc4070 */
[----:B-1----:R-:W-:-:S02]  /*1c30*/  IMAD.MOV.U32 R3, RZ, RZ, R16 ;  /* 0x000000ffff037224 */ /* 0x002fc400078e0010 */
[C---:B------:R-:W-:Y:S02]  /*1c40*/  IMAD R6, R0.reuse, R22, R18 ;  /* 0x0000001600067224 */ /* 0x040fe400078e0212 */
[C---:B------:R-:W-:Y:S02]  /*1c50*/  VIADD R13, R5.reuse, 0xdc ;  /* 0x000000dc050d7836 */ /* 0x040fe40000000000 */
[----:B------:R-:W-:Y:S01]  /*1c60*/  @!P2 IMAD.MOV R9, RZ, RZ, -R9 ;  /* 0x000000ffff09a224 */ /* 0x000fe200078e0a09 */
[----:B------:R-:W-:Y:S01]  /*1c70*/  ISETP.GT.U32.AND P2, PT, R0, R6, PT ;  /* 0x000000060000720c */ /* 0x000fe20003f44070 */
[----:B------:R-:W-:Y:S01]  /*1c80*/  @!P4 IMAD.MOV R3, RZ, RZ, -R3 ;  /* 0x000000ffff03c224 */ /* 0x000fe200078e0a03 */
[----:B------:R-:W-:Y:S01]  /*1c90*/  IABS R17, R13 ;  /* 0x0000000d00117213 */ /* 0x000fe20000000000 */
[--C-:B------:R-:W-:Y:S01]  /*1ca0*/  @!P5 IMAD.IADD R10, R10, 0x1, -R0.reuse ;  /* 0x000000010a0ad824 */ /* 0x100fe200078e0a00 */
[----:B------:R-:W-:Y:S01]  /*1cb0*/  ISETP.GT.U32.AND P5, PT, R0, R11, PT ;  /* 0x0000000b0000720c */ /* 0x000fe20003fa4070 */
[----:B------:R-:W-:Y:S01]  /*1cc0*/  @!P1 IMAD.IADD R8, R8, 0x1, -R0 ;  /* 0x0000000108089824 */ /* 0x000fe200078e0a00 */
[----:B------:R0:W-:Y:S01]  /*1cd0*/  STL [R1+0x148], R9 ;  /* 0x0001480901007387 */ /* 0x0001e20000100800 */
[----:B------:R-:W-:Y:S01]  /*1ce0*/  ISETP.GE.AND P4, PT, R14, RZ, PT ;  /* 0x000000ff0e00720c */ /* 0x000fe20003f86270 */
[----:B------:R-:W-:Y:S01]  /*1cf0*/  VIADD R7, R5, 0xda ;  /* 0x000000da05077836 */ /* 0x000fe20000000000 */
[----:B------:R-:W-:Y:S01]  /*1d00*/  ISETP.GE.AND P1, PT, R15, RZ, PT ;  /* 0x000000ff0f00720c */ /* 0x000fe20003f26270 */
[----:B------:R1:W-:Y:S01]  /*1d10*/  STL [R1+0x154], R3 ;  /* 0x0001540301007387 */ /* 0x0003e20000100800 */
[----:B------:R-:W-:-:S02]  /*1d20*/  IMAD.HI.U32 R15, R4, R17, RZ ;  /* 0x00000011040f7227 */ /* 0x000fc400078e00ff */
[----:B------:R-:W-:Y:S02]  /*1d30*/  IABS R14, R7 ;  /* 0x00000007000e7213 */ /* 0x000fe40000000000 */
[----:B------:R-:W-:Y:S01]  /*1d40*/  @!P6 IMAD.IADD R2, R2, 0x1, -R0 ;  /* 0x000000010202e824 */ /* 0x000fe200078e0a00 */
[----:B------:R-:W-:Y:S01]  /*1d50*/  ISETP.GE.AND P6, PT, R12, RZ, PT ;  /* 0x000000ff0c00720c */ /* 0x000fe20003fc6270 */
[----:B0-----:R-:W-:Y:S02]  /*1d60*/  IMAD.MOV.U32 R9, RZ, RZ, R10 ;  /* 0x000000ffff097224 */ /* 0x001fe400078e000a */
[----:B------:R-:W-:Y:S02]  /*1d70*/  IMAD.MOV R15, RZ, RZ, -R15 ;  /* 0x000000ffff0f7224 */ /* 0x000fe400078e0a0f */
[----:B-1----:R-:W-:Y:S02]  /*1d80*/  IMAD.MOV.U32 R3, RZ, RZ, R8 ;  /* 0x000000ffff037224 */ /* 0x002fe400078e0008 */
[----:B------:R-:W-:-:S02]  /*1d90*/  @!P0 IMAD.MOV R9, RZ, RZ, -R9 ;  /* 0x000000ffff098224 */ /* 0x000fc400078e0a09 */
[----:B------:R-:W-:Y:S01]  /*1da0*/  @!P3 IMAD.MOV R3, RZ, RZ, -R3 ;  /* 0x000000ffff03b224 */ /* 0x000fe200078e0a03 */
[----:B------:R-:W-:Y:S01]  /*1db0*/  ISETP.GE.AND P3, PT, R7, RZ, PT ;  /* 0x000000ff0700720c */ /* 0x000fe20003f66270 */
[--C-:B------:R-:W-:Y:S01]  /*1dc0*/  @!P5 IMAD.IADD R11, R11, 0x1, -R0.reuse ;  /* 0x000000010b0bd824 */ /* 0x100fe200078e0a00 */
[----:B------:R-:W-:Y:S01]  /*1dd0*/  STL [R1+0x1a0], R9 ;  /* 0x0001a00901007387 */ /* 0x000fe20000100800 */
[----:B------:R-:W-:Y:S01]  /*1de0*/  @!P2 IMAD.IADD R6, R6, 0x1, -R0 ;  /* 0x000000010606a824 */ /* 0x000fe200078e0a00 */
[----:B------:R-:W-:Y:S01]  /*1df0*/  ISETP.GE.AND P2, PT, R13, RZ, PT ;  /* 0x000000ff0d00720c */ /* 0x000fe20003f46270 */
[C---:B------:R-:W-:Y:S01]  /*1e00*/  IMAD R17, R0.reuse, R15, R17 ;  /* 0x0000000f00117224 */ /* 0x040fe200078e0211 */
[----:B------:R0:W-:Y:S01]  /*1e10*/  STL [R1+0x1a4], R3 ;  /* 0x0001a40301007387 */ /* 0x0001e20000100800 */
[----:B------:R-:W-:Y:S01]  /*1e20*/  ISETP.GT.U32.AND P5, PT, R0, R11, PT ;  /* 0x0000000b0000720c */ /* 0x000fe20003fa4070 */
[----:B------:R-:W-:Y:S01]  /*1e30*/  IMAD.HI.U32 R12, R4, R14, RZ ;  /* 0x0000000e040c7227 */ /* 0x000fe200078e00ff */
[----:B------:R-:W-:-:S03]  /*1e40*/  ISETP.GT.U32.AND P0, PT, R0, R6, PT ;  /* 0x000000060000720c */ /* 0x000fc60003f04070 */
[----:B------:R-:W-:Y:S02]  /*1e50*/  IMAD.MOV R12, RZ, RZ, -R12 ;  /* 0x000000ffff0c7224 */ /* 0x000fe400078e0a0c */
[----:B------:R-:W-:Y:S02]  /*1e60*/  VIADD R16, R5, 0xd8 ;  /* 0x000000d805107836 */ /* 0x000fe40000000000 */
[----:B0-----:R-:W-:Y:S02]  /*1e70*/  IMAD.MOV.U32 R3, RZ, RZ, R2 ;  /* 0x000000ffff037224 */ /* 0x001fe400078e0002 */
[C---:B------:R-:W-:Y:S02]  /*1e80*/  IMAD R14, R0.reuse, R12, R14 ;  /* 0x0000000c000e7224 */ /* 0x040fe400078e020e */
[----:B------:R-:W-:Y:S01]  /*1e90*/  @!P4 IMAD.MOV R3, RZ, RZ, -R3 ;  /* 0x000000ffff03c224 */ /* 0x000fe200078e0a03 */
[C---:B------:R-:W-:Y:S01]  /*1ea0*/  ISETP.GT.U32.AND P4, PT, R0.reuse, R17, PT ;  /* 0x000000110000720c */ /* 0x040fe20003f84070 */
[--C-:B------:R-:W-:Y:S01]  /*1eb0*/  @!P5 IMAD.IADD R11, R11, 0x1, -R0.reuse ;  /* 0x000000010b0bd824 */ /* 0x100fe200078e0a00 */
[----:B------:R-:W-:Y:S01]  /*1ec0*/  ISETP.GT.U32.AND P5, PT, R0, R14, PT ;  /* 0x0000000e0000720c */ /* 0x000fe20003fa4070 */
[----:B------:R-:W-:Y:S01]  /*1ed0*/  @!P0 IMAD.IADD R6, R6, 0x1, -R0 ;  /* 0x0000000106068824 */ /* 0x000fe200078e0a00 */
[----:B------:R-:W-:Y:S01]  /*1ee0*/  ISETP.GE.AND P0, PT, R16, RZ, PT ;  /* 0x000000ff1000720c */ /* 0x000fe20003f06270 */
[----:B------:R0:W-:Y:S01]  /*1ef0*/  STL [R1+0x1ac], R3 ;  /* 0x0001ac0301007387 */ /* 0x0001e20000100800 */
[----:B------:R-:W-:Y:S01]  /*1f00*/  IABS R16, R16 ;  /* 0x0000001000107213 */ /* 0x000fe20000000000 */
[----:B------:R-:W-:-:S02]  /*1f10*/  VIADD R7, R5, 0xd4 ;  /* 0x000000d405077836 */ /* 0x000fc40000000000 */
[----:B------:R-:W-:Y:S02]  /*1f20*/  VIADD R2, R5, 0xd6 ;  /* 0x000000d605027836 */ /* 0x000fe40000000000 */
[----:B------:R-:W-:Y:S01]  /*1f30*/  IMAD.HI.U32 R8, R4, R16, RZ ;  /* 0x0000001004087227 */ /* 0x000fe200078e00ff */
[----:B------:R-:W-:Y:S02]  /*1f40*/  IABS R13, R7 ;  /* 0x00000007000d7213 */ /* 0x000fe40000000000 */
[----:B------:R-:W-:Y:S01]  /*1f50*/  IABS R10, R2 ;  /* 0x00000002000a7213 */ /* 0x000fe20000000000 */
[----:B------:R-:W-:Y:S02]  /*1f60*/  @!P4 IMAD.IADD R17, R17, 0x1, -R0 ;  /* 0x000000011111c824 */ /* 0x000fe400078e0a00 */
[----:B0-----:R-:W-:Y:S02]  /*1f70*/  IMAD.MOV.U32 R3, RZ, RZ, R6 ;  /* 0x000000ffff037224 */ /* 0x001fe400078e0006 */
[----:B------:R-:W-:Y:S01]  /*1f80*/  IMAD.MOV R8, RZ, RZ, -R8 ;  /* 0x000000ffff087224 */ /* 0x000fe200078e0a08 */
[----:B------:R-:W-:Y:S01]  /*1f90*/  ISETP.GT.U32.AND P4, PT, R0, R17, PT ;  /* 0x000000110000720c */ /* 0x000fe20003f84070 */
[----:B------:R-:W-:Y:S01]  /*1fa0*/  @!P1 IMAD.MOV R3, RZ, RZ, -R3 ;  /* 0x000000ffff039224 */ /* 0x000fe200078e0a03 */
[----:B------:R-:W-:Y:S01]  /*1fb0*/  ISETP.GE.AND P1, PT, R2, RZ, PT ;  /* 0x000000ff0200720c */ /* 0x000fe20003f26270 */
[----:B------:R-:W-:-:S02]  /*1fc0*/  @!P5 IMAD.IADD R14, R14, 0x1, -R0 ;  /* 0x000000010e0ed824 */ /* 0x000fc400078e0a00 */
[----:B------:R-:W-:Y:S01]  /*1fd0*/  IMAD R16, R0, R8, R16 ;  /* 0x0000000800107224 */ /* 0x000fe200078e0210 */
[----:B------:R0:W-:Y:S01]  /*1fe0*/  STL [R1+0x1b8], R3 ;  /* 0x0001b80301007387 */ /* 0x0001e20000100800 */
[----:B------:R-:W-:Y:S01]  /*1ff0*/  IMAD.HI.U32 R2, R4, R13, RZ ;  /* 0x0000000d04027227 */ /* 0x000fe200078e00ff */
[----:B------:R-:W-:-:S03]  /*2000*/  ISETP.GT.U32.AND P5, PT, R0, R14, PT ;  /* 0x0000000e0000720c */ /* 0x000fc60003fa4070 */
[----:B------:R-:W-:-:S04]  /*2010*/  IMAD.HI.U32 R6, R4, R10, RZ ;  /* 0x0000000a04067227 */ /* 0x000fc800078e00ff */
[----:B------:R-:W-:Y:S01]  /*2020*/  @!P4 IMAD.IADD R17, R17, 0x1, -R0 ;  /* 0x000000011111c824 */ /* 0x000fe200078e0a00 */
[C---:B------:R-:W-:Y:S01]  /*2030*/  ISETP.GT.U32.AND P4, PT, R0.reuse, R16, PT ;  /* 0x000000100000720c */ /* 0x040fe20003f84070 */
[----:B0-----:R-:W-:Y:S02]  /*2040*/  IMAD.MOV.U32 R3, RZ, RZ, R11 ;  /* 0x000000ffff037224 */ /* 0x001fe400078e000b */
[----:B------:R-:W-:Y:S02]  /*2050*/  IMAD.MOV R6, RZ, RZ, -R6 ;  /* 0x000000ffff067224 */ /* 0x000fe400078e0a06 */
[----:B------:R-:W-:Y:S01]  /*2060*/  @!P6 IMAD.MOV R3, RZ, RZ, -R3 ;  /* 0x000000ffff03e224 */ /* 0x000fe200078e0a03 */
[----:B------:R-:W-:Y:S01]  /*2070*/  ISETP.GE.AND P6, PT, R7, RZ, PT ;  /* 0x000000ff0700720c */ /* 0x000fe20003fc6270 */
[----:B------:R-:W-:Y:S02]  /*2080*/  IMAD.MOV R7, RZ, RZ, -R2 ;  /* 0x000000ffff077224 */ /* 0x000fe400078e0a02 */
[C---:B------:R-:W-:Y:S01]  /*2090*/  IMAD R10, R0.reuse, R6, R10 ;  /* 0x00000006000a7224 */ /* 0x040fe200078e020a */
[----:B------:R0:W-:Y:S01]  /*20a0*/  STL [R1+0x1b4], R3 ;  /* 0x0001b40301007387 */ /* 0x0001e20000100800 */
[----:B------:R-:W-:-:S02]  /*20b0*/  IMAD R13, R0, R7, R13 ;  /* 0x00000007000d7224 */ /* 0x000fc400078e020d */
[C---:B------:R-:W-:Y:S02]  /*20c0*/  VIADD R12, R5.reuse, 0xd0 ;  /* 0x000000d0050c7836 */ /* 0x040fe40000000000 */
[C---:B------:R-:W-:Y:S02]  /*20d0*/  VIADD R2, R5.reuse, 0xd2 ;  /* 0x000000d205027836 */ /* 0x040fe40000000000 */
[--C-:B------:R-:W-:Y:S01]  /*20e0*/  @!P5 IMAD.IADD R14, R14, 0x1, -R0.reuse ;  /* 0x000000010e0ed824 */ /* 0x100fe200078e0a00 */
[----:B------:R-:W-:Y:S01]  /*20f0*/  ISETP.GT.U32.AND P5, PT, R0, R10, PT ;  /* 0x0000000a0000720c */ /* 0x000fe20003fa4070 */
[----:B------:R-:W-:Y:S01]  /*2100*/  @!P4 IMAD.IADD R16, R16, 0x1, -R0 ;  /* 0x000000011010c824 */ /* 0x000fe200078e0a00 */
[----:B------:R-:W-:Y:S01]  /*2110*/  IABS R18, R12 ;  /* 0x0000000c00127213 */ /* 0x000fe20000000000 */
[----:B0-----:R-:W-:Y:S01]  /*2120*/  IMAD.MOV.U32 R3, RZ, RZ, R17 ;  /* 0x000000ffff037224 */ /* 0x001fe200078e0011 */
[----:B------:R-:W-:Y:S01]  /*2130*/  IABS R7, R2 ;  /* 0x0000000200077213 */ /* 0x000fe20000000000 */
[----:B------:R-:W-:Y:S01]  /*2140*/  VIADD R11, R5, 0xce ;  /* 0x000000ce050b7836 */ /* 0x000fe20000000000 */
[C---:B------:R-:W-:Y:S01]  /*2150*/  ISETP.GT.U32.AND P4, PT, R0.reuse, R16, PT ;  /* 0x000000100000720c */ /* 0x040fe20003f84070 */
[----:B------:R-:W-:Y:S01]  /*2160*/  @!P2 IMAD.MOV R3, RZ, RZ, -R3 ;  /* 0x000000ffff03a224 */ /* 0x000fe200078e0a03 */
[----:B------:R-:W-:Y:S01]  /*2170*/  ISETP.GT.U32.AND P2, PT, R0, R13, PT ;  /* 0x0000000d0000720c */ /* 0x000fe20003f44070 */
[----:B------:R-:W-:Y:S01]  /*2180*/  IMAD.MOV.U32 R17, RZ, RZ, R18 ;  /* 0x000000ffff117224 */ /* 0x000fe200078e0012 */
[----:B------:R-:W-:Y:S01]  /*2190*/  IABS R15, R11 ;  /* 0x0000000b000f7213 */ /* 0x000fe20000000000 */
[----:B------:R-:W-:Y:S01]  /*21a0*/  IMAD.HI.U32 R18, R4, R7, RZ ;  /* 0x0000000704127227 */ /* 0x000fe200078e00ff */
[----:B------:R0:W-:Y:S03]  /*21b0*/  STL [R1+0x1b0], R3 ;  /* 0x0001b00301007387 */ /* 0x0001e60000100800 */
[----:B------:R-:W-:-:S02]  /*21c0*/  IMAD.MOV R18, RZ, RZ, -R18 ;  /* 0x000000ffff127224 */ /* 0x000fc400078e0a12 */
[--C-:B------:R-:W-:Y:S02]  /*21d0*/  @!P5 IMAD.IADD R10, R10, 0x1, -R0.reuse ;  /* 0x000000010a0ad824 */ /* 0x100fe400078e0a00 */
[----:B------:R-:W-:Y:S02]  /*21e0*/  VIADD R6, R5, 0xcc ;  /* 0x000000cc05067836 */ /* 0x000fe40000000000 */
[----:B------:R-:W-:Y:S01]  /*21f0*/  @!P2 IMAD.IADD R13, R13, 0x1, -R0 ;  /* 0x000000010d0da824 */ /* 0x000fe200078e0a00 */
[C---:B------:R-:W-:Y:S01]  /*2200*/  ISETP.GT.U32.AND P5, PT, R0.reuse, R10, PT ;  /* 0x0000000a0000720c */ /* 0x040fe20003fa4070 */
[----:B0-----:R-:W-:Y:S01]  /*2210*/  IMAD.MOV.U32 R3, RZ, RZ, R14 ;  /* 0x000000ffff037224 */ /* 0x001fe200078e000e */
[----:B------:R-:W-:Y:S01]  /*2220*/  IABS R8, R6 ;  /* 0x0000000600087213 */ /* 0x000fe20000000000 */
[----:B------:R-:W-:Y:S01]  /*2230*/  IMAD.MOV.U32 R14, RZ, RZ, R15 ;  /* 0x000000ffff0e7224 */ /* 0x000fe200078e000f */
[----:B------:R-:W-:Y:S01]  /*2240*/  ISETP.GT.U32.AND P2, PT, R0, R13, PT ;  /* 0x0000000d0000720c */ /* 0x000fe20003f44070 */
[----:B------:R-:W-:Y:S01]  /*2250*/  @!P3 IMAD.MOV R3, RZ, RZ, -R3 ;  /* 0x000000ffff03b224 */ /* 0x000fe200078e0a03 */
[----:B------:R-:W-:Y:S01]  /*2260*/  ISETP.GE.AND P3, PT, R2, RZ, PT ;  /* 0x000000ff0200720c */ /* 0x000fe20003f66270 */
[----:B------:R-:W-:-:S02]  /*2270*/  IMAD R2, R0, R18, R7 ;  /* 0x0000001200027224 */ /* 0x000fc400078e0207 */
[----:B------:R-:W-:Y:S01]  /*2280*/  @!P4 IMAD.IADD R16, R16, 0x1, -R0 ;  /* 0x000000011010c824 */ /* 0x000fe200078e0a00 */
[----:B------:R0:W-:Y:S01]  /*2290*/  STL [R1+0x1a8], R3 ;  /* 0x0001a80301007387 */ /* 0x0001e20000100800 */
[----:B------:R-:W-:Y:S01]  /*22a0*/  IMAD.HI.U32 R7, R4, R14, RZ ;  /* 0x0000000e04077227 */ /* 0x000fe200078e00ff */
[----:B------:R-:W-:-:S03]  /*22b0*/  ISETP.GT.U32.AND P4, PT, R0, R2, PT ;  /* 0x000000020000720c */ /* 0x000fc60003f84070 */
[----:B------:R-:W-:-:S04]  /*22c0*/  IMAD.HI.U32 R18, R4, R17, RZ ;  /* 0x0000001104127227 */ /* 0x000fc800078e00ff */
[----:B------:R-:W-:-:S04]  /*22d0*/  IMAD.HI.U32 R15, R4, R8, RZ ;  /* 0x00000008040f7227 */ /* 0x000fc800078e00ff */
[----:B0-----:R-:W-:Y:S02]  /*22e0*/  IMAD.MOV.U32 R3, RZ, RZ, R16 ;  /* 0x000000ffff037224 */ /* 0x001fe400078e0010 */
[----:B------:R-:W-:Y:S02]  /*22f0*/  IMAD.MOV R7, RZ, RZ, -R7 ;  /* 0x000000ffff077224 */ /* 0x000fe400078e0a07 */
[----:B------:R-:W-:Y:S02]  /*2300*/  @!P0 IMAD.MOV R3, RZ, RZ, -R3 ;  /* 0x000000ffff038224 */ /* 0x000fe400078e0a03 */
[----:B------:R-:W-:Y:S02]  /*2310*/  IMAD.MOV R18, RZ, RZ, -R18 ;  /* 0x000000ffff127224 */ /* 0x000fe400078e0a12 */
[----:B------:R-:W-:Y:S01]  /*2320*/  IMAD.MOV R15, RZ, RZ, -R15 ;  /* 0x000000ffff0f7224 */ /* 0x000fe200078e0a0f */
[----:B------:R0:W-:Y:S01]  /*2330*/  STL [R1+0x18c], R3 ;  /* 0x00018c0301007387 */ /* 0x0001e20000100800 */
[----:B------:R-:W-:-:S02]  /*2340*/  IMAD R14, R0, R7, R14 ;  /* 0x00000007000e7224 */ /* 0x000fc400078e020e */
[--C-:B------:R-:W-:Y:S02]  /*2350*/  @!P2 IMAD.IADD R13, R13, 0x1, -R0.reuse ;  /* 0x000000010d0da824 */ /* 0x100fe400078e0a00 */
[----:B------:R-:W-:Y:S01]  /*2360*/  VIADD R7, R5, 0xca ;  /* 0x000000ca05077836 */ /* 0x000fe20000000000 */
[----:B------:R-:W-:Y:S01]  /*2370*/  ISETP.GT.U32.AND P2, PT, R0, R14, PT ;  /* 0x0000000e0000720c */ /* 0x000fe20003f44070 */
[----:B------:R-:W-:Y:S01]  /*2380*/  @!P5 IMAD.IADD R10, R10, 0x1, -R0 ;  /* 0x000000010a0ad824 */ /* 0x000fe200078e0a00 */
[----:B------:R-:W-:Y:S01]  /*2390*/  ISETP.GE.AND P5, PT, R12, RZ, PT ;  /* 0x000000ff0c00720c */ /* 0x000fe20003fa6270 */
[C---:B------:R-:W-:Y:S02]  /*23a0*/  IMAD R12, R0.reuse, R18, R17 ;  /* 0x00000012000c7224 */ /* 0x040fe400078e0211 */
[C---:B------:R-:W-:Y:S01]  /*23b0*/  IMAD R8, R0.reuse, R15, R8 ;  /* 0x0000000f00087224 */ /* 0x040fe200078e0208 */
[----:B------:R-:W-:Y:S01]  /*23c0*/  IABS R15, R7 ;  /* 0x00000007000f7213 */ /* 0x000fe20000000000 */
[----:B0-----:R-:W-:Y:S01]  /*23d0*/  IMAD.MOV.U32 R3, RZ, RZ, R13 ;  /* 0x000000ffff037224 */ /* 0x001fe200078e000d */
[----:B------:R-:W-:Y:S01]  /*23e0*/  ISETP.GT.U32.AND P0, PT, R0, R12, PT ;  /* 0x0000000c0000720c */ /* 0x000fe20003f04070 */
[----:B------:R-:W-:-:S02]  /*23f0*/  @!P4 IMAD.IADD R2, R2, 0x1, -R0 ;  /* 0x000000010202c824 */ /* 0x000fc400078e0a00 */
[----:B------:R-:W-:Y:S02]  /*2400*/  IMAD.MOV.U32 R9, RZ, RZ, R10 ;  /* 0x000000ffff097224 */ /* 0x000fe400078e000a */
[----:B------:R-:W-:Y:S01]  /*2410*/  @!P6 IMAD.MOV R3, RZ, RZ, -R3 ;  /* 0x000000ffff03e224 */ /* 0x000fe200078e0a03 */
[C---:B------:R-:W-:Y:S01]  /*2420*/  ISETP.GT.U32.AND P6, PT, R0.reuse, R8, PT ;  /* 0x000000080000720c */ /* 0x040fe20003fc4070 */
[----:B------:R-:W-:Y:S01]  /*2430*/  IMAD.MOV.U32 R10, RZ, RZ, R15 ;  /* 0x000000ffff0a7224 */ /* 0x000fe200078e000f */
[----:B------:R-:W-:Y:S01]  /*2440*/  ISETP.GT.U32.AND P4, PT, R0, R2, PT ;  /* 0x000000020000720c */ /* 0x000fe20003f84070 */
[----:B------:R-:W-:Y:S01]  /*2450*/  @!P1 IMAD.MOV R9, RZ, RZ, -R9 ;  /* 0x000000ffff099224 */ /* 0x000fe200078e0a09 */
[----:B------:R-:W-:Y:S01]  /*2460*/  ISETP.GE.AND P1, PT, R11, RZ, PT ;  /* 0x000000ff0b00720c */ /* 0x000fe20003f26270 */
[----:B------:R-:W-:Y:S02]  /*2470*/  VIADD R11, R5, 0xc8 ;  /* 0x000000c8050b7836 */ /* 0x000fe40000000000 */
[----:B------:R-:W-:Y:S01]  /*2480*/  IMAD.HI.U32 R13, R4, R10, RZ ;  /* 0x0000000a040d7227 */ /* 0x000fe200078e00ff */
[----:B------:R-:W-:Y:S02]  /*2490*/  STL [R1+0x194], R9 ;  /* 0x0001940901007387 */ /* 0x000fe40000100800 */
[----:B------:R-:W-:Y:S01]  /*24a0*/  IABS R15, R11 ;  /* 0x0000000b000f7213 */ /* 0x000fe20000000000 */
[----:B------:R-:W-:Y:S01]  /*24b0*/  @!P2 IMAD.IADD R14, R14, 0x1, -R0 ;  /* 0x000000010e0ea824 */ /* 0x000fe200078e0a00 */
[----:B------:R0:W-:Y:S01]  /*24c0*/  STL [R1+0x198], R3 ;  /* 0x0001980301007387 */ /* 0x0001e20000100800 */
[----:B------:R-:W-:-:S02]  /*24d0*/  IMAD.MOV R13, RZ, RZ, -R13 ;  /* 0x000000ffff0d7224 */ /* 0x000fc400078e0a0d */
[--C-:B------:R-:W-:Y:S01]  /*24e0*/  @!P0 IMAD.IADD R12, R12, 0x1, -R0.reuse ;  /* 0x000000010c0c8824 */ /* 0x100fe200078e0a00 */
[----:B------:R-:W-:Y:S01]  /*24f0*/  ISETP.GE.AND P0, PT, R7, RZ, PT ;  /* 0x000000ff0700720c */ /* 0x000fe20003f06270 */
[--C-:B------:R-:W-:Y:S01]  /*2500*/  @!P6 IMAD.IADD R8, R8, 0x1, -R0.reuse ;  /* 0x000000010808e824 */ /* 0x100fe200078e0a00 */
[----:B------:R-:W-:Y:S01]  /*2510*/  ISETP.GT.U32.AND P6, PT, R0, R14, PT ;  /* 0x0000000e0000720c */ /* 0x000fe20003fc4070 */
[----:B------:R-:W-:Y:S01]  /*2520*/  @!P4 IMAD.IADD R2, R2, 0x1, -R0 ;  /* 0x000000010202c824 */ /* 0x000fe200078e0a00 */
[C---:B------:R-:W-:Y:S01]  /*2530*/  ISETP.GT.U32.AND P2, PT, R0.reuse, R12, PT ;  /* 0x0000000c0000720c */ /* 0x040fe20003f44070 */
[----:B------:R-:W-:Y:S01]  /*2540*/  IMAD R10, R0, R13, R10 ;  /* 0x0000000d000a7224 */ /* 0x000fe200078e020a */
[----:B------:R-:W-:Y:S01]  /*2550*/  ISETP.GE.AND P4, PT, R6, RZ, PT ;  /* 0x000000ff0600720c */ /* 0x000fe20003f86270 */
[----:B------:R-:W-:-:S04]  /*2560*/  IMAD.HI.U32 R13, R4, R15, RZ ;  /* 0x0000000f040d7227 */ /* 0x000fc800078e00ff */
[----:B0-----:R-:W-:Y:S02]  /*2570*/  IMAD.MOV.U32 R3, RZ, RZ, R2 ;  /* 0x000000ffff037224 */ /* 0x001fe400078e0002 */
[----:B------:R-:W-:Y:S02]  /*2580*/  IMAD.MOV R13, RZ, RZ, -R13 ;  /* 0x000000ffff0d7224 */ /* 0x000fe400078e0a0d */
[----:B------:R-:W-:Y:S01]  /*2590*/  @!P3 IMAD.MOV R3, RZ, RZ, -R3 ;  /* 0x000000ffff03b224 */ /* 0x000fe200078e0a03 */
[C---:B------:R-:W-:Y:S01]  /*25a0*/  ISETP.GT.U32.AND P3, PT, R0.reuse, R8, PT ;  /* 0x000000080000720c */ /* 0x040fe20003f64070 */
[----:B------:R-:W-:Y:S02]  /*25b0*/  IMAD R15, R0, R13, R15 ;  /* 0x0000000d000f7224 */ /* 0x000fe400078e020f */
[----:B------:R-:W-:Y:S01]  /*25c0*/  @!P6 IMAD.IADD R14, R14, 0x1, -R0 ;  /* 0x000000010e0ee824 */ /* 0x000fe200078e0a00 */
[----:B------:R0:W-:Y:S01]  /*25d0*/  STL [R1+0x19c], R3 ;  /* 0x00019c0301007387 */ /* 0x0001e20000100800 */
[C---:B------:R-:W-:Y:S01]  /*25e0*/  VIADD R6, R5.reuse, 0xc2 ;  /* 0x000000c205067836 */ /* 0x040fe20000000000 */
[----:B------:R-:W-:Y:S01]  /*25f0*/  ISETP.GT.U32.AND P6, PT, R0, R15, PT ;  /* 0x0000000f0000720c */ /* 0x000fe20003fc4070 */
[----:B------:R-:W-:-:S02]  /*2600*/  VIADD R7, R5, 0xc6 ;  /* 0x000000c605077836 */ /* 0x000fc40000000000 */
[--C-:B------:R-:W-:Y:S01]  /*2610*/  @!P2 IMAD.IADD R12, R12, 0x1, -R0.reuse ;  /* 0x000000010c0ca824 */ /* 0x100fe200078e0a00 */
[----:B------:R-:W-:Y:S01]  /*2620*/  ISETP.GT.U32.AND P2, PT, R0, R10, PT ;  /* 0x0000000a0000720c */ /* 0x000fe20003f44070 */
[----:B------:R-:W-:Y:S01]  /*2630*/  VIADD R2, R5, 0xc4 ;  /* 0x000000c405027836 */ /* 0x000fe20000000000 */
[----:B------:R-:W-:Y:S01]  /*2640*/  IABS R17, R6 ;  /* 0x0000000600117213 */ /* 0x000fe20000000000 */
[----:B------:R-:W-:Y:S01]  /*2650*/  @!P3 IMAD.IADD R8, R8, 0x1, -R0 ;  /* 0x000000010808b824 */ /* 0x000fe200078e0a00 */
[----:B------:R-:W-:Y:S01]  /*2660*/  IABS R16, R7 ;  /* 0x0000000700107213 */ /* 0x000fe20000000000 */
[----:B0-----:R-:W-:Y:S01]  /*2670*/  IMAD.MOV.U32 R3, RZ, RZ, R12 ;  /* 0x000000ffff037224 */ /* 0x001fe200078e000c */
[----:B------:R-:W-:Y:S01]  /*2680*/  ISETP.GE.AND P3, PT, R11, RZ, PT ;  /* 0x000000ff0b00720c */ /* 0x000fe20003f66270 */
[----:B------:R-:W-:Y:S01]  /*2690*/  IMAD.MOV.U32 R11, RZ, RZ, R17 ;  /* 0x000000ffff0b7224 */ /* 0x000fe200078e0011 */
[----:B------:R-:W-:Y:S01]  /*26a0*/  IABS R13, R2 ;  /* 0x00000002000d7213 */ /* 0x000fe20000000000 */
[----:B------:R-:W-:-:S04]  /*26b0*/  IMAD.HI.U32 R17, R4, R16, RZ ;  /* 0x0000001004117227 */ /* 0x000fc800078e00ff */
[----:B------:R-:W-:Y:S02]  /*26c0*/  @!P6 IMAD.IADD R15, R15, 0x1, -R0 ;  /* 0x000000010f0fe824 */ /* 0x000fe400078e0a00 */
[----:B------:R-:W-:-:S03]  /*26d0*/  IMAD.HI.U32 R18, R4, R13, RZ ;  /* 0x0000000d04127227 */ /* 0x000fc600078e00ff */
[----:B------:R-:W-:Y:S01]  /*26e0*/  ISETP.GT.U32.AND P6, PT, R0, R15, PT ;  /* 0x0000000f0000720c */ /* 0x000fe20003fc4070 */
[----:B------:R-:W-:Y:S02]  /*26f0*/  IMAD.MOV R17, RZ, RZ, -R17 ;  /* 0x000000ffff117224 */ /* 0x000fe400078e0a11 */
[----:B------:R-:W-:Y:S01]  /*2700*/  @!P2 IMAD.IADD R10, R10, 0x1, -R0 ;  /* 0x000000010a0aa824 */ /* 0x000fe200078e0a00 */
[----:B------:R-:W-:Y:S01]  /*2710*/  ISETP.GE.AND P2, PT, R7, RZ, PT ;  /* 0x000000ff0700720c */ /* 0x000fe20003f46270 */
[----:B------:R-:W-:Y:S02]  /*2720*/  @!P5 IMAD.MOV R3, RZ, RZ, -R3 ;  /* 0x000000ffff03d224 */ /* 0x000fe400078e0a03 */
[----:B------:R-:W-:Y:S01]  /*2730*/  IMAD.HI.U32 R7, R4, R11, RZ ;  /* 0x0000000b04077227 */ /* 0x000fe200078e00ff */
[----:B------:R-:W-:Y:S02]  /*2740*/  ISETP.GT.U32.AND P5, PT, R0, R10, PT ;  /* 0x0000000a0000720c */ /* 0x000fe40003fa4070 */
[----:B------:R0:W-:Y:S01]  /*2750*/  STL [R1+0x190], R3 ;  /* 0x0001900301007387 */ /* 0x0001e20000100800 */
[----:B------:R-:W-:-:S02]  /*2760*/  IMAD.MOV R12, RZ, RZ, -R18 ;  /* 0x000000ffff0c7224 */ /* 0x000fc400078e0a12 */
[C---:B------:R-:W-:Y:S02]  /*2770*/  IMAD R16, R0.reuse, R17, R16 ;  /* 0x0000001100107224 */ /* 0x040fe400078e0210 */
[----:B------:R-:W-:Y:S02]  /*2780*/  IMAD.MOV.U32 R9, RZ, RZ, R14 ;  /* 0x000000ffff097224 */ /* 0x000fe400078e000e */
[----:B------:R-:W-:Y:S02]  /*2790*/  IMAD.MOV R7, RZ, RZ, -R7 ;  /* 0x000000ffff077224 */ /* 0x000fe400078e0a07 */
[C---:B------:R-:W-:Y:S02]  /*27a0*/  IMAD R13, R0.reuse, R12, R13 ;  /* 0x0000000c000d7224 */ /* 0x040fe400078e020d */
[----:B0-----:R-:W-:Y:S02]  /*27b0*/  IMAD.MOV.U32 R3, RZ, RZ, R8 ;  /* 0x000000ffff037224 */ /* 0x001fe400078e0008 */
[----:B------:R-:W-:Y:S01]  /*27c0*/  @!P1 IMAD.MOV R9, RZ, RZ, -R9 ;  /* 0x000000ffff099224 */ /* 0x000fe200078e0a09 */
[C---:B------:R-:W-:Y:S01]  /*27d0*/  ISETP.GT.U32.AND P1, PT, R0.reuse, R16, PT ;  /* 0x000000100000720c */ /* 0x040fe20003f24070 */
[----:B------:R-:W-:-:S02]  /*27e0*/  IMAD R11, R0, R7, R11 ;  /* 0x00000007000b7224 */ /* 0x000fc400078e020b */
[----:B------:R-:W-:Y:S01]  /*27f0*/  @!P4 IMAD.MOV R3, RZ, RZ, -R3 ;  /* 0x000000ffff03c224 */ /* 0x000fe200078e0a03 */
[C---:B------:R-:W-:Y:S01]  /*2800*/  ISETP.GT.U32.AND P4, PT, R0.reuse, R13, PT ;  /* 0x0000000d0000720c */ /* 0x040fe20003f84070 */
[--C-:B------:R-:W-:Y:S01]  /*2810*/  @!P6 IMAD.IADD R15, R15, 0x1, -R0.reuse ;  /* 0x000000010f0fe824 */ /* 0x100fe200078e0a00 */
[----:B------:R-:W-:Y:S01]  /*2820*/  ISETP.GT.U32.AND P6, PT, R0, R11, PT ;  /* 0x0000000b0000720c */ /* 0x000fe20003fc4070 */
[C---:B------:R-:W-:Y:S01]  /*2830*/  VIADD R17, R5.reuse, 0xc0 ;  /* 0x000000c005117836 */ /* 0x040fe20000000000 */
[----:B------:R-:W-:Y:S01]  /*2840*/  STL [R1+0x180], R9 ;  /* 0x0001800901007387 */ /* 0x000fe20000100800 */
[--C-:B------:R-:W-:Y:S01]  /*2850*/  @!P5 IMAD.IADD R10, R10, 0x1, -R0.reuse ;  /* 0x000000010a0ad824 */ /* 0x100fe200078e0a00 */
[----:B------:R-:W-:Y:S01]  /*2860*/  ISETP.GE.AND P5, PT, R2, RZ, PT ;  /* 0x000000ff0200720c */ /* 0x000fe20003fa6270 */
[C---:B------:R-:W-:Y:S01]  /*2870*/  VIADD R2, R5.reuse, 0xbe ;  /* 0x000000be05027836 */ /* 0x040fe20000000000 */
[----:B------:R-:W-:Y:S01]  /*2880*/  IABS R7, R17 ;  /* 0x0000001100077213 */ /* 0x000fe20000000000 */
[--C-:B------:R-:W-:Y:S01]  /*2890*/  @!P1 IMAD.IADD R16, R16, 0x1, -R0.reuse ;  /* 0x0000000110109824 */ /* 0x100fe200078e0a00 */
[----:B------:R0:W-:Y:S01]  /*28a0*/  STL [R1+0x184], R3 ;  /* 0x0001840301007387 */ /* 0x0001e20000100800 */
[----:B------:R-:W-:Y:S01]  /*28b0*/  ISETP.GE.AND P1, PT, R6, RZ, PT ;  /* 0x000000ff0600720c */ /* 0x000fe20003f26270 */
[----:B------:R-:W-:Y:S01]  /*28c0*/  VIADD R6, R5, 0xbc ;  /* 0x000000bc05067836 */ /* 0x000fe20000000000 */
[----:B------:R-:W-:Y:S01]  /*28d0*/  IABS R8, R2 ;  /* 0x0000000200087213 */ /* 0x000fe20000000000 */
[----:B------:R-:W-:Y:S01]  /*28e0*/  @!P4 IMAD.IADD R13, R13, 0x1, -R0 ;  /* 0x000000010d0dc824 */ /* 0x000fe200078e0a00 */
[----:B------:R-:W-:Y:S01]  /*28f0*/  ISETP.GT.U32.AND P4, PT, R0, R16, PT ;  /* 0x000000100000720c */ /* 0x000fe20003f84070 */
[----:B------:R-:W-:Y:S01]  /*2900*/  IMAD.HI.U32 R12, R4, R7, RZ ;  /* 0x00000007040c7227 */ /* 0x000fe200078e00ff */
[----:B------:R-:W-:-:S03]  /*2910*/  IABS R19, R6 ;  /* 0x0000000600137213 */ /* 0x000fc60000000000 */
[----:B------:R-:W-:Y:S01]  /*2920*/  @!P6 IMAD.IADD R11, R11, 0x1, -R0 ;  /* 0x000000010b0be824 */ /* 0x000fe200078e0a00 */
[----:B------:R-:W-:Y:S01]  /*2930*/  ISETP.GT.U32.AND P6, PT, R0, R13, PT ;  /* 0x0000000d0000720c */ /* 0x000fe20003fc4070 */
[----:B0-----:R-:W-:Y:S02]  /*2940*/  IMAD.MOV.U32 R3, RZ, RZ, R10 ;  /* 0x000000ffff037224 */ /* 0x001fe400078e000a */
[----:B------:R-:W-:Y:S02]  /*2950*/  IMAD.MOV R12, RZ, RZ, -R12 ;  /* 0x000000ffff0c7224 */ /* 0x000fe400078e0a0c */
[----:B------:R-:W-:-:S04]  /*2960*/  IMAD.HI.U32 R10, R4, R8, RZ ;  /* 0x00000008040a7227 */ /* 0x000fc800078e00ff */
[----:B------:R-:W-:Y:S02]  /*2970*/  IMAD R7, R0, R12, R7 ;  /* 0x0000000c00077224 */ /* 0x000fe400078e0207 */
[----:B------:R-:W-:Y:S02]  /*2980*/  IMAD.MOV R10, RZ, RZ, -R10 ;  /* 0x000000ffff0a7224 */ /* 0x000fe400078e0a0a */
[----:B------:R-:W-:Y:S01]  /*2990*/  @!P4 IMAD.IADD R16, R16, 0x1, -R0 ;  /* 0x000000011010c824 */ /* 0x000fe200078e0a00 */
[C---:B------:R-:W-:Y:S01]  /*29a0*/  ISETP.GT.U32.AND P4, PT, R0.reuse, R7, PT ;  /* 0x000000070000720c */ /* 0x040fe20003f84070 */
[C---:B------:R-:W-:Y:S02]  /*29b0*/  IMAD R8, R0.reuse, R10, R8 ;  /* 0x0000000a00087224 */ /* 0x040fe400078e0208 */
[----:B------:R-:W-:Y:S02]  /*29c0*/  @!P6 IMAD.IADD R13, R13, 0x1, -R0 ;  /* 0x000000010d0de824 */ /* 0x000fe400078e0a00 */
[----:B------:R-:W-:Y:S01]  /*29d0*/  @!P0 IMAD.MOV R3, RZ, RZ, -R3 ;  /* 0x000000ffff038224 */ /* 0x000fe200078e0a03 */
[C---:B------:R-:W-:Y:S01]  /*29e0*/  ISETP.GT.U32.AND P6, PT, R0.reuse, R8, PT ;  /* 0x000000080000720c */ /* 0x040fe20003fc4070 */
[----:B------:R-:W-:Y:S01]  /*29f0*/  VIADD R12, R5, 0xba ;  /* 0x000000ba050c7836 */ /* 0x000fe20000000000 */
[----:B------:R-:W-:Y:S01]  /*2a00*/  ISETP.GT.U32.AND P0, PT, R0, R11, PT ;  /* 0x0000000b0000720c */ /* 0x000fe20003f04070 */
[----:B------:R-:W-:Y:S01]  /*2a10*/  IMAD.MOV.U32 R9, RZ, RZ, R15 ;  /* 0x000000ffff097224 */ /* 0x000fe200078e000f */
[----:B------:R0:W-:Y:S01]  /*2a20*/  STL [R1+0x188], R3 ;  /* 0x0001880301007387 */ /* 0x0001e20000100800 */
[----:B------:R-:W-:Y:S01]  /*2a30*/  IMAD.HI.U32 R20, R4, R19, RZ ;  /* 0x0000001304147227 */ /* 0x000fe200078e00ff */
[----:B------:R-:W-:-:S03]  /*2a40*/  IABS R10, R12 ;  /* 0x0000000c000a7213 */ /* 0x000fc60000000000 */
[--C-:B------:R-:W-:Y:S01]  /*2a50*/  @!P4 IMAD.IADD R7, R7, 0x1, -R0.reuse ;  /* 0x000000010707c824 */ /* 0x100fe200078e0a00 */
[----:B------:R-:W-:Y:S01]  /*2a60*/  ISETP.GE.AND P4, PT, R2, RZ, PT ;  /* 0x000000ff0200720c */ /* 0x000fe20003f86270 */
[----:B------:R-:W-:Y:S02]  /*2a70*/  @!P3 IMAD.MOV R9, RZ, RZ, -R9 ;  /* 0x000000ffff09b224 */ /* 0x000fe400078e0a09 */
[----:B------:R-:W-:Y:S01]  /*2a80*/  @!P6 IMAD.IADD R8, R8, 0x1, -R0 ;  /* 0x000000010808e824 */ /* 0x000fe200078e0a00 */
[----:B------:R-:W-:Y:S01]  /*2a90*/  ISETP.GT.U32.AND P6, PT, R0, R7, PT ;  /* 0x000000070000720c */ /* 0x000fe20003fc4070 */
[----:B0-----:R-:W-:Y:S01]  /*2aa0*/  IMAD.MOV.U32 R3, RZ, RZ, R16 ;  /* 0x000000ffff037224 */ /* 0x001fe200078e0010 */
[----:B------:R0:W-:Y:S01]  /*2ab0*/  STL [R1+0x17c], R9 ;  /* 0x00017c0901007387 */ /* 0x0001e20000100800 */
[----:B------:R-:W-:Y:S02]  /*2ac0*/  IMAD.MOV R20, RZ, RZ, -R20 ;  /* 0x000000ffff147224 */ /* 0x000fe400078e0a14 */
[----:B------:R-:W-:-:S04]  /*2ad0*/  IMAD.HI.U32 R18, R4, R10, RZ ;  /* 0x0000000a04127227 */ /* 0x000fc800078e00ff */
[----:B------:R-:W-:Y:S01]  /*2ae0*/  @!P2 IMAD.MOV R3, RZ, RZ, -R3 ;  /* 0x000000ffff03a224 */ /* 0x000fe200078e0a03 */
[C---:B------:R-:W-:Y:S01]  /*2af0*/  ISETP.GT.U32.AND P2, PT, R0.reuse, R8, PT ;  /* 0x000000080000720c */ /* 0x040fe20003f44070 */
[----:B------:R-:W-:Y:S01]  /*2b00*/  @!P0 IMAD.IADD R11, R11, 0x1, -R0 ;  /* 0x000000010b0b8824 */ /* 0x000fe200078e0a00 */
[----:B------:R-:W-:Y:S01]  /*2b10*/  ISETP.GE.AND P0, PT, R17, RZ, PT ;  /* 0x000000ff1100720c */ /* 0x000fe20003f06270 */
[C---:B------:R-:W-:Y:S01]  /*2b20*/  IMAD R2, R0.reuse, R20, R19 ;  /* 0x0000001400027224 */ /* 0x040fe200078e0213 */
[----:B------:R1:W-:Y:S01]  /*2b30*/  STL [R1+0x178], R3 ;  /* 0x0001780301007387 */ /* 0x0003e20000100800 */
[----:B------:R-:W-:Y:S02]  /*2b40*/  IMAD.MOV R18, RZ, RZ, -R18 ;  /* 0x000000ffff127224 */ /* 0x000fe400078e0a12 */
[----:B0-----:R-:W-:Y:S01]  /*2b50*/  IMAD.MOV.U32 R9, RZ, RZ, R13 ;  /* 0x000000ffff097224 */ /* 0x001fe200078e000d */
[----:B------:R-:W-:Y:S01]  /*2b60*/  ISETP.GT.U32.AND P3, PT, R0, R2, PT ;  /* 0x000000020000720c */ /* 0x000fe20003f64070 */
[----:B------:R-:W-:-:S02]  /*2b70*/  VIADD R14, R5, 0xb8 ;  /* 0x000000b8050e7836 */ /* 0x000fc40000000000 */
[----:B------:R-:W-:Y:S02]  /*2b80*/  IMAD R10, R0, R18, R10 ;  /* 0x00000012000a7224 */ /* 0x000fe400078e020a */
[----:B------:R-:W-:Y:S01]  /*2b90*/  @!P5 IMAD.MOV R9, RZ, RZ, -R9 ;  /* 0x000000ffff09d224 */ /* 0x000fe200078e0a09 */
[----:B------:R-:W-:Y:S01]  /*2ba0*/  IABS R17, R14 ;  /* 0x0000000e00117213 */ /* 0x000fe20000000000 */
[----:B-1----:R-:W-:Y:S01]  /*2bb0*/  IMAD.MOV.U32 R3, RZ, RZ, R11 ;  /* 0x000000ffff037224 */ /* 0x002fe200078e000b */
[----:B------:R-:W-:Y:S01]  /*2bc0*/  ISETP.GE.AND P5, PT, R6, RZ, PT ;  /* 0x000000ff0600720c */ /* 0x000fe20003fa6270 */
[----:B------:R-:W-:Y:S01]  /*2bd0*/  @!P6 IMAD.IADD R7, R7, 0x1, -R0 ;  /* 0x000000010707e824 */ /* 0x000fe200078e0a00 */
[----:B------:R-:W-:Y:S01]  /*2be0*/  ISETP.GT.U32.AND P6, PT, R0, R10, PT ;  /* 0x0000000a0000720c */ /* 0x000fe20003fc4070 */
[----:B------:R-:W-:Y:S01]  /*2bf0*/  @!P1 IMAD.MOV R3, RZ, RZ, -R3 ;  /* 0x000000ffff039224 */ /* 0x000fe200078e0a03 */
[----:B------:R-:W-:Y:S01]  /*2c00*/  STL [R1+0x174], R9 ;  /* 0x0001740901007387 */ /* 0x000fe20000100800 */
[----:B------:R-:W-:Y:S01]  /*2c10*/  IMAD.HI.U32 R6, R4, R17, RZ ;  /* 0x0000001104067227 */ /* 0x000fe200078e00ff */
[----:B------:R-:W-:-:S02]  /*2c20*/  ISETP.GE.AND P1, PT, R12, RZ, PT ;  /* 0x000000ff0c00720c */ /* 0x000fc40003f26270 */
[----:B------:R0:W-:Y:S01]  /*2c30*/  STL [R1+0x170], R3 ;  /* 0x0001700301007387 */ /* 0x0001e20000100800 */
[----:B------:R-:W-:Y:S02]  /*2c40*/  VIADD R11, R5, 0xb6 ;  /* 0x000000b6050b7836 */ /* 0x000fe40000000000 */
[----:B------:R-:W-:Y:S02]  /*2c50*/  IMAD.MOV R6, RZ, RZ, -R6 ;  /* 0x000000ffff067224 */ /* 0x000fe400078e0a06 */
[--C-:B------:R-:W-:Y:S01]  /*2c60*/  @!P2 IMAD.IADD R8, R8, 0x1, -R0.reuse ;  /* 0x000000010808a824 */ /* 0x100fe200078e0a00 */
[----:B------:R-:W-:Y:S01]  /*2c70*/  ISETP.GE.AND P2, PT, R14, RZ, PT ;  /* 0x000000ff0e00720c */ /* 0x000fe20003f46270 */
[----:B------:R-:W-:Y:S01]  /*2c80*/  @!P3 IMAD.IADD R2, R2, 0x1, -R0 ;  /* 0x000000010202b824 */ /* 0x000fe200078e0a00 */
[----:B------:R-:W-:Y:S01]  /*2c90*/  IABS R14, R11 ;  /* 0x0000000b000e7213 */ /* 0x000fe20000000000 */
[----:B------:R-:W-:Y:S01]  /*2ca0*/  IMAD R19, R0, R6, R17 ;  /* 0x0000000600137224 */ /* 0x000fe200078e0211 */
[----:B------:R-:W-:Y:S01]  /*2cb0*/  ISETP.GE.AND P3, PT, R11, RZ, PT ;  /* 0x000000ff0b00720c */ /* 0x000fe20003f66270 */
[----:B0-----:R-:W-:-:S02]  /*2cc0*/  IMAD.MOV.U32 R3, RZ, RZ, R7 ;  /* 0x000000ffff037224 */ /* 0x001fc400078e0007 */
[----:B------:R-:W-:Y:S01]  /*2cd0*/  @!P6 IMAD.IADD R10, R10, 0x1, -R0 ;  /* 0x000000010a0ae824 */ /* 0x000fe200078e0a00 */
[----:B------:R-:W-:Y:S01]  /*2ce0*/  ISETP.GT.U32.AND P6, PT, R0, R2, PT ;  /* 0x000000020000720c */ /* 0x000fe20003fc4070 */
[----:B------:R-:W-:Y:S02]  /*2cf0*/  @!P0 IMAD.MOV R3, RZ, RZ, -R3 ;  /* 0x000000ffff038224 */ /* 0x000fe400078e0a03 */
[----:B------:R-:W-:Y:S01]  /*2d00*/  IMAD.HI.U32 R7, R4, R14, RZ ;  /* 0x0000000e04077227 */ /* 0x000fe200078e00ff */
[----:B------:R-:W-:Y:S02]  /*2d10*/  ISETP.GT.U32.AND P0, PT, R0, R10, PT ;  /* 0x0000000a0000720c */ /* 0x000fe40003f04070 */
[----:B------:R0:W-:Y:S01]  /*2d20*/  STL [R1+0x16c], R3 ;  /* 0x00016c0301007387 */ /* 0x0001e20000100800 */
[----:B------:R-:W-:Y:S02]  /*2d30*/  IMAD.MOV R7, RZ, RZ, -R7 ;  /* 0x000000ffff077224 */ /* 0x000fe400078e0a07 */
[----:B------:R-:W-:-:S02]  /*2d40*/  VIADD R12, R5, 0xb4 ;  /* 0x000000b4050c7836 */ /* 0x000fc40000000000 */
[----:B------:R-:W-:Y:S02]  /*2d50*/  IMAD R14, R0, R7, R14 ;  /* 0x00000007000e7224 */ /* 0x000fe400078e020e */
[----:B------:R-:W-:Y:S01]  /*2d60*/  VIADD R11, R5, 0xb2 ;  /* 0x000000b2050b7836 */ /* 0x000fe20000000000 */
[----:B------:R-:W-:Y:S01]  /*2d70*/  IABS R15, R12 ;  /* 0x0000000c000f7213 */ /* 0x000fe20000000000 */
[----:B------:R-:W-:Y:S01]  /*2d80*/  @!P6 IMAD.IADD R2, R2, 0x1, -R0 ;  /* 0x000000010202e824 */ /* 0x000fe200078e0a00 */
[----:B------:R-:W-:Y:S01]  /*2d90*/  ISETP.GT.U32.AND P6, PT, R0, R14, PT ;  /* 0x0000000e0000720c */ /* 0x000fe20003fc4070 */
[----:B0-----:R-:W-:Y:S01]  /*2da0*/  IMAD.MOV.U32 R3, RZ, RZ, R8 ;  /* 0x000000ffff037224 */ /* 0x001fe200078e0008 */
[----:B------:R-:W-:Y:S01]  /*2db0*/  IABS R17, R11 ;  /* 0x0000000b00117213 */ /* 0x000fe20000000000 */
[----:B------:R-:W-:-:S04]  /*2dc0*/  IMAD.HI.U32 R7, R4, R15, RZ ;  /* 0x0000000f04077227 */ /* 0x000fc800078e00ff */
[----:B------:R-:W-:Y:S01]  /*2dd0*/  @!P4 IMAD.MOV R3, RZ, RZ, -R3 ;  /* 0x000000ffff03c224 */ /* 0x000fe200078e0a03 */
[----:B------:R-:W-:Y:S01]  /*2de0*/  ISETP.GT.U32.AND P4, PT, R0, R19, PT ;  /* 0x000000130000720c */ /* 0x000fe20003f84070 */
[----:B------:R-:W-:Y:S01]  /*2df0*/  @!P0 IMAD.IADD R10, R10, 0x1, -R0 ;  /* 0x000000010a0a8824 */ /* 0x000fe200078e0a00 */
[----:B------:R-:W-:Y:S01]  /*2e00*/  ISETP.GE.AND P0, PT, R12, RZ, PT ;  /* 0x000000ff0c00720c */ /* 0x000fe20003f06270 */
[----:B------:R-:W-:Y:S01]  /*2e10*/  IMAD.HI.U32 R8, R4, R17, RZ ;  /* 0x0000001104087227 */ /* 0x000fe200078e00ff */
[----:B------:R0:W-:Y:S03]  /*2e20*/  STL [R1+0x168], R3 ;  /* 0x0001680301007387 */ /* 0x0001e60000100800 */
[----:B------:R-:W-:Y:S02]  /*2e30*/  IMAD.MOV R12, RZ, RZ, -R7 ;  /* 0x000000ffff0c7224 */ /* 0x000fe400078e0a07 */
[----:B------:R-:W-:-:S02]  /*2e40*/  VIADD R6, R5, 0xb0 ;  /* 0x000000b005067836 */ /* 0x000fc40000000000 */
[----:B------:R-:W-:Y:S02]  /*2e50*/  IMAD.MOV R8, RZ, RZ, -R8 ;  /* 0x000000ffff087224 */ /* 0x000fe400078e0a08 */
[----:B------:R-:W-:Y:S01]  /*2e60*/  @!P4 IMAD.IADD R19, R19, 0x1, -R0 ;  /* 0x000000011313c824 */ /* 0x000fe200078e0a00 */
[----:B------:R-:W-:Y:S01]  /*2e70*/  IABS R16, R6 ;  /* 0x0000000600107213 */ /* 0x000fe20000000000 */
[----:B0-----:R-:W-:Y:S01]  /*2e80*/  IMAD.MOV.U32 R3, RZ, RZ, R2 ;  /* 0x000000ffff037224 */ /* 0x001fe200078e0002 */
[----:B------:R-:W-:Y:S01]  /*2e90*/  ISETP.GE.AND P4, PT, R11, RZ, PT ;  /* 0x000000ff0b00720c */ /* 0x000fe20003f86270 */
[C---:B------:R-:W-:Y:S02]  /*2ea0*/  IMAD R15, R0.reuse, R12, R15 ;  /* 0x0000000c000f7224 */ /* 0x040fe400078e020f */
[----:B------:R-:W-:Y:S01]  /*2eb0*/  @!P5 IMAD.MOV R3, RZ, RZ, -R3 ;  /* 0x000000ffff03d224 */ /* 0x000fe200078e0a03 */
[----:B------:R-:W-:Y:S01]  /*2ec0*/  ISETP.GT.U32.AND P5, PT, R0, R19, PT ;  /* 0x000000130000720c */ /* 0x000fe20003fa4070 */
[----:B------:R-:W-:-:S02]  /*2ed0*/  @!P6 IMAD.IADD R14, R14, 0x1, -R0 ;  /* 0x000000010e0ee824 */ /* 0x000fc400078e0a00 */
[----:B------:R-:W-:Y:S01]  /*2ee0*/  IMAD R17, R0, R8, R17 ;  /* 0x0000000800117224 */ /* 0x000fe200078e0211 */
[----:B------:R0:W-:Y:S01]  /*2ef0*/  STL [R1+0x164], R3 ;  /* 0x0001640301007387 */ /* 0x0001e20000100800 */
[----:B------:R-:W-:Y:S01]  /*2f00*/  IMAD.HI.U32 R7, R4, R16, RZ ;  /* 0x0000001004077227 */ /* 0x000fe200078e00ff */
[----:B------:R-:W-:-:S03]  /*2f10*/  ISETP.GT.U32.AND P6, PT, R0, R14, PT ;  /* 0x0000000e0000720c */ /* 0x000fc60003fc4070 */
[----:B------:R-:W-:Y:S02]  /*2f20*/  IMAD.MOV R7, RZ, RZ, -R7 ;  /* 0x000000ffff077224 */ /* 0x000fe400078e0a07 */
[----:B------:R-:W-:Y:S02]  /*2f30*/  VIADD R12, R5, 0xae ;  /* 0x000000ae050c7836 */ /* 0x000fe40000000000 */
[----:B------:R-:W-:Y:S01]  /*2f40*/  @!P5 IMAD.IADD R19, R19, 0x1, -R0 ;  /* 0x000000011313d824 */ /* 0x000fe200078e0a00 */
[C---:B------:R-:W-:Y:S01]  /*2f50*/  ISETP.GT.U32.AND P5, PT, R0.reuse, R17, PT ;  /* 0x000000110000720c */ /* 0x040fe20003fa4070 */
[----:B0-----:R-:W-:Y:S01]  /*2f60*/  IMAD.MOV.U32 R3, RZ, RZ, R10 ;  /* 0x000000ffff037224 */ /* 0x001fe200078e000a */
[----:B------:R-:W-:Y:S01]  /*2f70*/  IABS R18, R12 ;  /* 0x0000000c00127213 */ /* 0x000fe20000000000 */
[C---:B------:R-:W-:Y:S02]  /*2f80*/  IMAD R16, R0.reuse, R7, R16 ;  /* 0x0000000700107224 */ /* 0x040fe400078e0210 */
[----:B------:R-:W-:Y:S01]  /*2f90*/  @!P1 IMAD.MOV R3, RZ, RZ, -R3 ;  /* 0x000000ffff039224 */ /* 0x000fe200078e0a03 */
[----:B------:R-:W-:Y:S01]  /*2fa0*/  ISETP.GT.U32.AND P1, PT, R0, R15, PT ;  /* 0x0000000f0000720c */ /* 0x000fe20003f24070 */
[--C-:B------:R-:W-:Y:S01]  /*2fb0*/  @!P6 IMAD.IADD R14, R14, 0x1, -R0.reuse ;  /* 0x000000010e0ee824 */ /* 0x100fe200078e0a00 */
[----:B------:R-:W-:Y:S01]  /*2fc0*/  ISETP.GT.U32.AND P6, PT, R0, R16, PT ;  /* 0x000000100000720c */ /* 0x000fe20003fc4070 */
[----:B------:R-:W-:Y:S01]  /*2fd0*/  IMAD.HI.U32 R20, R4, R18, RZ ;  /* 0x0000001204147227 */ /* 0x000fe200078e00ff */
[----:B------:R0:W-:Y:S03]  /*2fe0*/  STL [R1+0x160], R3 ;  /* 0x0001600301007387 */ /* 0x0001e60000100800 */
[----:B------:R-:W-:-:S02]  /*2ff0*/  @!P5 IMAD.IADD R17, R17, 0x1, -R0 ;  /* 0x000000011111d824 */ /* 0x000fc400078e0a00 */
[----:B------:R-:W-:Y:S02]  /*3000*/  VIADD R8, R5, 0xac ;  /* 0x000000ac05087836 */ /* 0x000fe40000000000 */
[----:B------:R-:W-:Y:S02]  /*3010*/  IMAD.MOV R20, RZ, RZ, -R20 ;  /* 0x000000ffff147224 */ /* 0x000fe400078e0a14 */
[----:B------:R-:W-:Y:S01]  /*3020*/  @!P1 IMAD.IADD R15, R15, 0x1, -R0 ;  /* 0x000000010f0f9824 */ /* 0x000fe200078e0a00 */
[----:B------:R-:W-:Y:S01]  /*3030*/  IABS R10, R8 ;  /* 0x00000008000a7213 */ /* 0x000fe20000000000 */
[----:B0-----:R-:W-:Y:S01]  /*3040*/  IMAD.MOV.U32 R3, RZ, RZ, R14 ;  /* 0x000000ffff037224 */ /* 0x001fe200078e000e */
[----:B------:R-:W-:Y:S01]  /*3050*/  ISETP.GE.AND P1, PT, R6, RZ, PT ;  /* 0x000000ff0600720c */ /* 0x000fe20003f26270 */
[----:B------:R-:W-:Y:S01]  /*3060*/  @!P6 IMAD.IADD R16, R16, 0x1, -R0 ;  /* 0x000000011010e824 */ /* 0x000fe200078e0a00 */
[----:B------:R-:W-:Y:S01]  /*3070*/  ISETP.GT.U32.AND P5, PT, R0, R15, PT ;  /* 0x0000000f0000720c */ /* 0x000fe20003fa4070 */
[----:B------:R-:W-:Y:S01]  /*3080*/  @!P3 IMAD.MOV R3, RZ, RZ, -R3 ;  /* 0x000000ffff03b224 */ /* 0x000fe200078e0a03 */
[----:B------:R-:W-:Y:S01]  /*3090*/  ISETP.GE.AND P3, PT, R12, RZ, PT ;  /* 0x000000ff0c00720c */ /* 0x000fe20003f66270 */
[C---:B------:R-:W-:Y:S01]  /*30a0*/  IMAD R12, R0.reuse, R20, R18 ;  /* 0x00000014000c7224 */ /* 0x040fe200078e0212 */
[----:B------:R-:W-:Y:S01]  /*30b0*/  ISETP.GT.U32.AND P6, PT, R0, R17, PT ;  /* 0x000000110000720c */ /* 0x000fe20003fc4070 */
[----:B------:R-:W-:-:S02]  /*30c0*/  VIADD R13, R5, 0xa8 ;  /* 0x000000a8050d7836 */ /* 0x000fc40000000000 */
[----:B------:R-:W-:-:S03]  /*30d0*/  IMAD.HI.U32 R6, R4, R10, RZ ;  /* 0x0000000a04067227 */ /* 0x000fc600078e00ff */
[----:B------:R-:W-:Y:S01]  /*30e0*/  IABS R7, R13 ;  /* 0x0000000d00077213 */ /* 0x000fe20000000000 */
[----:B------:R-:W-:Y:S02]  /*30f0*/  IMAD.MOV.U32 R9, RZ, RZ, R19 ;  /* 0x000000ffff097224 */ /* 0x000fe400078e0013 */
[----:B------:R-:W-:Y:S01]  /*3100*/  @!P5 IMAD.IADD R15, R15, 0x1, -R0 ;  /* 0x000000010f0fd824 */ /* 0x000fe200078e0a00 */
[C---:B------:R-:W-:Y:S01]  /*3110*/  ISETP.GT.U32.AND P5, PT, R0.reuse, R12, PT ;  /* 0x0000000c0000720c */ /* 0x040fe20003fa4070 */
[----:B------:R-:W-:Y:S02]  /*3120*/  IMAD.MOV R6, RZ, RZ, -R6 ;  /* 0x000000ffff067224 */ /* 0x000fe400078e0a06 */
[----:B------:R-:W-:Y:S01]  /*3130*/  @!P2 IMAD.MOV R9, RZ, RZ, -R9 ;  /* 0x000000ffff09a224 */ /* 0x000fe200078e0a09 */
[C---:B------:R-:W-:Y:S01]  /*3140*/  ISETP.GT.U32.AND P2, PT, R0.reuse, R16, PT ;  /* 0x000000100000720c */ /* 0x040fe20003f44070 */
[----:B------:R-:W-:Y:S02]  /*3150*/  IMAD R10, R0, R6, R10 ;  /* 0x00000006000a7224 */ /* 0x000fe400078e020a */
[----:B------:R-:W-:Y:S01]  /*3160*/  IMAD.HI.U32 R18, R4, R7, RZ ;  /* 0x0000000704127227 */ /* 0x000fe200078e00ff */
[----:B------:R0:W-:Y:S03]  /*3170*/  STL [R1+0x150], R9 ;  /* 0x0001500901007387 */ /* 0x0001e60000100800 */
[----:B------:R-:W-:Y:S01]  /*3180*/  VIADD R2, R5, 0xaa ;  /* 0x000000aa05027836 */ /* 0x000fe20000000000 */
[----:B------:R1:W-:Y:S01]  /*3190*/  STL [R1+0x14c], R3 ;  /* 0x00014c0301007387 */ /* 0x0003e20000100800 */
[----:B------:R-:W-:Y:S01]  /*31a0*/  @!P6 IMAD.IADD R17, R17, 0x1, -R0 ;  /* 0x000000011111e824 */ /* 0x000fe200078e0a00 */
[----:B------:R-:W-:Y:S01]  /*31b0*/  ISETP.GT.U32.AND P6, PT, R0, R10, PT ;  /* 0x0000000a0000720c */ /* 0x000fe20003fc4070 */
[----:B------:R-:W-:Y:S01]  /*31c0*/  IMAD.MOV R18, RZ, RZ, -R18 ;  /* 0x000000ffff127224 */ /* 0x000fe200078e0a12 */
[----:B------:R-:W-:Y:S01]  /*31d0*/  IABS R11, R2 ;  /* 0x00000002000b7213 */ /* 0x000fe20000000000 */
[----:B------:R-:W-:-:S02]  /*31e0*/  @!P5 IMAD.IADD R12, R12, 0x1, -R0 ;  /* 0x000000010c0cd824 */ /* 0x000fc400078e0a00 */
[----:B------:R-:W-:Y:S02]  /*31f0*/  IMAD R7, R0, R18, R7 ;  /* 0x0000001200077224 */ /* 0x000fe400078e0207 */
[----:B0-----:R-:W-:Y:S02]  /*3200*/  IMAD.MOV.U32 R9, RZ, RZ, R17 ;  /* 0x000000ffff097224 */ /* 0x001fe400078e0011 */
[----:B-1----:R-:W-:Y:S02]  /*3210*/  IMAD.MOV.U32 R3, RZ, RZ, R15 ;  /* 0x000000ffff037224 */ /* 0x002fe400078e000f */
[----:B------:R-:W-:-:S04]  /*3220*/  IMAD.HI.U32 R19, R4, R11, RZ ;  /* 0x0000000b04137227 */ /* 0x000fc800078e00ff */
[----:B------:R-:W-:Y:S01]  /*3230*/  @!P0 IMAD.MOV R3, RZ, RZ, -R3 ;  /* 0x000000ffff038224 */ /* 0x000fe200078e0a03 */
[----:B------:R-:W-:Y:S01]  /*3240*/  ISETP.GT.U32.AND P0, PT, R0, R12, PT ;  /* 0x0000000c0000720c */ /* 0x000fe20003f04070 */
[C---:B------:R-:W-:Y:S02]  /*3250*/  VIADD R6, R5.reuse, 0xa6 ;  /* 0x000000a605067836 */ /* 0x040fe40000000000 */
[--C-:B------:R-:W-:Y:S01]  /*3260*/  @!P2 IMAD.IADD R16, R16, 0x1, -R0.reuse ;  /* 0x000000011010a824 */ /* 0x100fe200078e0a00 */
[----:B------:R0:W-:Y:S01]  /*3270*/  STL [R1+0x124], R3 ;  /* 0x0001240301007387 */ /* 0x0001e20000100800 */
[----:B------:R-:W-:Y:S01]  /*3280*/  @!P4 IMAD.MOV R9, RZ, RZ, -R9 ;  /* 0x000000ffff09c224 */ /* 0x000fe200078e0a09 */
[----:B------:R-:W-:Y:S01]  /*3290*/  ISETP.GT.U32.AND P4, PT, R0, R7, PT ;  /* 0x000000070000720c */ /* 0x000fe20003f84070 */
[----:B------:R-:W-:Y:S01]  /*32a0*/  IMAD.MOV R19, RZ, RZ, -R19 ;  /* 0x000000ffff137224 */ /* 0x000fe200078e0a13 */
[----:B------:R-:W-:Y:S01]  /*32b0*/  IABS R14, R6 ;  /* 0x00000006000e7213 */ /* 0x000fe20000000000 */
[----:B------:R-:W-:Y:S01]  /*32c0*/  @!P6 IMAD.IADD R10, R10, 0x1, -R0 ;  /* 0x000000010a0ae824 */ /* 0x000fe200078e0a00 */
[----:B------:R-:W-:Y:S01]  /*32d0*/  ISETP.GE.AND P2, PT, R8, RZ, PT ;  /* 0x000000ff0800720c */ /* 0x000fe20003f46270 */
[C---:B------:R-:W-:Y:S01]  /*32e0*/  IMAD R8, R0.reuse, R19, R11 ;  /* 0x0000001300087224 */ /* 0x040fe200078e020b */
[----:B------:R-:W-:Y:S01]  /*32f0*/  STL [R1+0x130], R9 ;  /* 0x0001300901007387 */ /* 0x000fe20000100800 */
[----:B------:R-:W-:Y:S01]  /*3300*/  VIADD R11, R5, 0xa4 ;  /* 0x000000a4050b7836 */ /* 0x000fe20000000000 */
[C---:B------:R-:W-:Y:S01]  /*3310*/  ISETP.GT.U32.AND P6, PT, R0.reuse, R10, PT ;  /* 0x0000000a0000720c */ /* 0x040fe20003fc4070 */
[----:B0-----:R-:W-:Y:S01]  /*3320*/  IMAD.MOV.U32 R3, RZ, RZ, R16 ;  /* 0x000000ffff037224 */ /* 0x001fe200078e0010 */
[----:B------:R-:W-:Y:S01]  /*3330*/  ISETP.GT.U32.AND P5, PT, R0, R8, PT ;  /* 0x000000080000720c */ /* 0x000fe20003fa4070 */
[----:B------:R-:W-:Y:S01]  /*3340*/  IMAD.HI.U32 R18, R4, R14, RZ ;  /* 0x0000000e04127227 */ /* 0x000fe200078e00ff */
[----:B------:R-:W-:-:S03]  /*3350*/  IABS R15, R11 ;  /* 0x0000000b000f7213 */ /* 0x000fc60000000000 */
[----:B------:R-:W-:Y:S01]  /*3360*/  @!P1 IMAD.MOV R3, RZ, RZ, -R3 ;  /* 0x000000ffff039224 */ /* 0x000fe200078e0a03 */
[----:B------:R-:W-:Y:S01]  /*3370*/  ISETP.GE.AND P1, PT, R2, RZ, PT ;  /* 0x000000ff0200720c */ /* 0x000fe20003f26270 */
[----:B------:R-:W-:Y:S01]  /*3380*/  @!P0 IMAD.IADD R12, R12, 0x1, -R0 ;  /* 0x000000010c0c8824 */ /* 0x000fe200078e0a00 */
[----:B------:R-:W-:Y:S01]  /*3390*/  ISETP.GE.AND P0, PT, R13, RZ, PT ;  /* 0x000000ff0d00720c */ /* 0x000fe20003f06270 */
[----:B------:R-:W-:Y:S01]  /*33a0*/  IMAD.MOV R17, RZ, RZ, -R18 ;  /* 0x000000ffff117224 */ /* 0x000fe200078e0a12 */
[----:B------:R0:W-:Y:S01]  /*33b0*/  STL [R1+0x134], R3 ;  /* 0x0001340301007387 */ /* 0x0001e20000100800 */
[----:B------:R-:W-:Y:S01]  /*33c0*/  @!P4 IMAD.IADD R7, R7, 0x1, -R0 ;  /* 0x000000010707c824 */ /* 0x000fe200078e0a00 */
[----:B------:R-:W-:Y:S01]  /*33d0*/  ISETP.GE.AND P4, PT, R6, RZ, PT ;  /* 0x000000ff0600720c */ /* 0x000fe20003f86270 */
[----:B------:R-:W-:Y:S02]  /*33e0*/  IMAD R2, R0, R17, R14 ;  /* 0x0000001100027224 */ /* 0x000fe400078e020e */
[----:B------:R-:W-:-:S04]  /*33f0*/  IMAD.HI.U32 R13, R4, R15, RZ ;  /* 0x0000000f040d7227 */ /* 0x000fc800078e00ff */
[----:B------:R-:W-:Y:S01]  /*3400*/  @!P6 IMAD.IADD R10, R10, 0x1, -R0 ;  /* 0x000000010a0ae824 */ /* 0x000fe200078e0a00 */
[C---:B------:R-:W-:Y:S01]  /*3410*/  ISETP.GT.U32.AND P6, PT, R0.reuse, R2, PT ;  /* 0x000000020000720c */ /* 0x040fe20003fc4070 */
[----:B0-----:R-:W-:Y:S02]  /*3420*/  IMAD.MOV.U32 R3, RZ, RZ, R12 ;  /* 0x000000ffff037224 */ /* 0x001fe400078e000c */
[----:B------:R-:W-:Y:S02]  /*3430*/  IMAD.MOV R13, RZ, RZ, -R13 ;  /* 0x000000ffff0d7224 */ /* 0x000fe400078e0a0d */
[----:B------:R-:W-:Y:S01]  /*3440*/  @!P3 IMAD.MOV R3, RZ, RZ, -R3 ;  /* 0x000000ffff03b224 */ /* 0x000fe200078e0a03 */
[----:B------:R-:W-:Y:S01]  /*3450*/  ISETP.GT.U32.AND P3, PT, R0, R7, PT ;  /* 0x000000070000720c */ /* 0x000fe20003f64070 */
[--C-:B------:R-:W-:Y:S02]  /*3460*/  @!P5 IMAD.IADD R8, R8, 0x1, -R0.reuse ;  /* 0x000000010808d824 */ /* 0x100fe400078e0a00 */
[C---:B------:R-:W-:Y:S01]  /*3470*/  IMAD R6, R0.reuse, R13, R15 ;  /* 0x0000000d00067224 */ /* 0x040fe200078e020f */
[----:B------:R0:W-:Y:S01]  /*3480*/  STL [R1+0x138], R3 ;  /* 0x0001380301007387 */ /* 0x0001e20000100800 */
[----:B------:R-:W-:Y:S01]  /*3490*/  VIADD R13, R5, 0xa2 ;  /* 0x000000a2050d7836 */ /* 0x000fe20000000000 */
[----:B------:R-:W-:Y:S01]  /*34a0*/  ISETP.GT.U32.AND P5, PT, R0, R8, PT ;  /* 0x000000080000720c */ /* 0x000fe20003fa4070 */
[----:B------:R-:W-:-:S02]  /*34b0*/  @!P6 IMAD.IADD R2, R2, 0x1, -R0 ;  /* 0x000000010202e824 */ /* 0x000fc400078e0a00 */
[C---:B------:R-:W-:Y:S01]  /*34c0*/  VIADD R12, R5.reuse, 0x9e ;  /* 0x0000009e050c7836 */ /* 0x040fe20000000000 */
[----:B------:R-:W-:Y:S01]  /*34d0*/  IABS R19, R13 ;  /* 0x0000000d00137213 */ /* 0x000fe20000000000 */
[----:B------:R-:W-:Y:S01]  /*34e0*/  VIADD R20, R5, 0x9a ;  /* 0x0000009a05147836 */ /* 0x000fe20000000000 */
[C---:B------:R-:W-:Y:S01]  /*34f0*/  ISETP.GT.U32.AND P6, PT, R0.reuse, R2, PT ;  /* 0x000000020000720c */ /* 0x040fe20003fc4070 */
[----:B------:R-:W-:Y:S01]  /*3500*/  @!P3 IMAD.IADD R7, R7, 0x1, -R0 ;  /* 0x000000010707b824 */ /* 0x000fe200078e0a00 */
[----:B------:R-:W-:Y:S01]  /*3510*/  ISETP.GT.U32.AND P3, PT, R0, R6, PT ;  /* 0x000000060000720c */ /* 0x000fe20003f64070 */
[----:B0-----:R-:W-:Y:S02]  /*3520*/  IMAD.MOV.U32 R3, RZ, RZ, R10 ;  /* 0x000000ffff037224 */ /* 0x001fe400078e000a */
[----:B------:R-:W-:Y:S02]  /*3530*/  VIADD R10, R5, 0x9c ;  /* 0x0000009c050a7836 */ /* 0x000fe40000000000 */
[----:B------:R-:W-:Y:S01]  /*3540*/  @!P2 IMAD.MOV R3, RZ, RZ, -R3 ;  /* 0x000000ffff03a224 */ /* 0x000fe200078e0a03 */
[----:B------:R-:W-:Y:S01]  /*3550*/  ISETP.GE.AND P2, PT, R13, RZ, PT ;  /* 0x000000ff0d00720c */ /* 0x000fe20003f46270 */
[----:B------:R-:W-:Y:S01]  /*3560*/  @!P5 IMAD.IADD R8, R8, 0x1, -R0 ;  /* 0x000000010808d824 */ /* 0x000fe200078e0a00 */
[----:B------:R-:W-:Y:S01]  /*3570*/  ISETP.GE.AND P5, PT, R11, RZ, PT ;  /* 0x000000ff0b00720c */ /* 0x000fe20003fa6270 */
[----:B------:R-:W-:Y:S01]  /*3580*/  VIADD R11, R5, 0xa0 ;  /* 0x000000a0050b7836 */ /* 0x000fe20000000000 */
[----:B------:R0:W-:Y:S01]  /*3590*/  STL [R1+0x13c], R3 ;  /* 0x00013c0301007387 */ /* 0x0001e20000100800 */
[----:B------:R-:W-:-:S02]  /*35a0*/  @!P1 IMAD.MOV R8, RZ, RZ, -R8 ;  /* 0x000000ffff089224 */ /* 0x000fc400078e0a08 */
[--C-:B------:R-:W-:Y:S01]  /*35b0*/  @!P3 IMAD.IADD R6, R6, 0x1, -R0.reuse ;  /* 0x000000010606b824 */ /* 0x100fe200078e0a00 */
[----:B------:R-:W-:Y:S01]  /*35c0*/  ISETP.GE.AND P1, PT, R11, RZ, PT ;  /* 0x000000ff0b00720c */ /* 0x000fe20003f26270 */
[----:B------:R-:W-:Y:S01]  /*35d0*/  @!P6 IMAD.IADD R2, R2, 0x1, -R0 ;  /* 0x000000010202e824 */ /* 0x000fe200078e0a00 */
[----:B------:R-:W-:Y:S01]  /*35e0*/  IABS R13, R11 ;  /* 0x0000000b000d7213 */ /* 0x000fe20000000000 */
[----:B------:R-:W-:Y:S01]  /*35f0*/  IMAD.HI.U32 R11, R4, R19, RZ ;  /* 0x00000013040b7227 */ /* 0x000fe200078e00ff */
[----:B------:R-:W-:Y:S01]  /*3600*/  ISETP.GT.U32.AND P3, PT, R0, R6, PT ;  /* 0x000000060000720c */ /* 0x000fe20003f64070 */
[----:B------:R1:W-:Y:S01]  /*3610*/  STL [R1+0x140], R8 ;  /* 0x0001400801007387 */ /* 0x0003e20000100800 */
[----:B------:R-:W-:Y:S01]  /*3620*/  ISETP.GE.AND P6, PT, R10, RZ, PT ;  /* 0x000000ff0a00720c */ /* 0x000fe20003fc6270 */
[----:B0-----:R-:W-:Y:S01]  /*3630*/  IMAD.MOV.U32 R3, RZ, RZ, R7 ;  /* 0x000000ffff037224 */ /* 0x001fe200078e0007 */
[----:B------:R-:W-:Y:S01]  /*3640*/  IABS R10, R10 ;  /* 0x0000000a000a7213 */ /* 0x000fe20000000000 */
[----:B------:R-:W-:-:S02]  /*3650*/  IMAD.MOV R11, RZ, RZ, -R11 ;  /* 0x000000ffff0b7224 */ /* 0x000fc400078e0a0b */
[----:B------:R-:W-:Y:S01]  /*3660*/  @!P0 IMAD.MOV R3, RZ, RZ, -R3 ;  /* 0x000000ffff038224 */ /* 0x000fe200078e0a03 */
[----:B------:R-:W-:Y:S01]  /*3670*/  ISETP.GE.AND P0, PT, R12, RZ, PT ;  /* 0x000000ff0c00720c */ /* 0x000fe20003f06270 */
[----:B------:R-:W-:Y:S01]  /*3680*/  IMAD R19, R0, R11, R19 ;  /* 0x0000000b00137224 */ /* 0x000fe200078e0213 */
[----:B------:R-:W-:Y:S01]  /*3690*/  IABS R12, R12 ;  /* 0x0000000c000c7213 */ /* 0x000fe20000000000 */
[C---:B-1----:R-:W-:Y:S01]  /*36a0*/  IMAD.HI.U32 R8, R4.reuse, R13, RZ ;  /* 0x0000000d04087227 */ /* 0x042fe200078e00ff */
[----:B------:R0:W-:Y:S03]  /*36b0*/  STL [R1+0x144], R3 ;  /* 0x0001440301007387 */ /* 0x0001e60000100800 */
[----:B------:R-:W-:-:S04]  /*36c0*/  IMAD.HI.U32 R7, R4, R12, RZ ;  /* 0x0000000c04077227 */ /* 0x000fc800078e00ff */
[----:B------:R-:W-:Y:S02]  /*36d0*/  IMAD.MOV R8, RZ, RZ, -R8 ;  /* 0x000000ffff087224 */ /* 0x000fe400078e0a08 */
[----:B------:R-:W-:Y:S02]  /*36e0*/  IMAD.MOV R7, RZ, RZ, -R7 ;  /* 0x000000ffff077224 */ /* 0x000fe400078e0a07 */
[----:B0-----:R-:W-:Y:S02]  /*36f0*/  IMAD.MOV.U32 R3, RZ, RZ, R2 ;  /* 0x000000ffff037224 */ /* 0x001fe400078e0002 */
[----:B------:R-:W-:Y:S02]  /*3700*/  @!P3 IMAD.IADD R6, R6, 0x1, -R0 ;  /* 0x000000010606b824 */ /* 0x000fe400078e0a00 */
[----:B------:R-:W-:Y:S01]  /*3710*/  @!P4 IMAD.MOV R3, RZ, RZ, -R3 ;  /* 0x000000ffff03c224 */ /* 0x000fe200078e0a03 */
[C---:B------:R-:W-:Y:S01]  /*3720*/  ISETP.GT.U32.AND P4, PT, R0.reuse, R19, PT ;  /* 0x000000130000720c */ /* 0x040fe20003f84070 */
[----:B------:R-:W-:-:S02]  /*3730*/  IMAD R13, R0, R8, R13 ;  /* 0x00000008000d7224 */ /* 0x000fc400078e020d */
[C---:B------:R-:W-:Y:S01]  /*3740*/  IMAD R12, R0.reuse, R7, R12 ;  /* 0x00000007000c7224 */ /* 0x040fe200078e020c */
[----:B------:R0:W-:Y:S01]  /*3750*/  STL [R1+0x210], R3 ;  /* 0x0002100301007387 */ /* 0x0001e20000100800 */
[----:B------:R-:W-:Y:S01]  /*3760*/  VIADD R16, R5, 0x98 ;  /* 0x0000009805107836 */ /* 0x000fe20000000000 */
[----:B------:R-:W-:Y:S01]  /*3770*/  ISETP.GT.U32.AND P3, PT, R0, R13, PT ;  /* 0x0000000d0000720c */ /* 0x000fe20003f64070 */
[----:B------:R-:W-:-:S03]  /*3780*/  IMAD.HI.U32 R2, R4, R10, RZ ;  /* 0x0000000a04027227 */ /* 0x000fc600078e00ff */
[----:B------:R-:W-:Y:S01]  /*3790*/  IABS R18, R16 ;  /* 0x0000001000127213 */ /* 0x000fe20000000000 */
[----:B------:R-:W-:Y:S02]  /*37a0*/  IMAD.MOV R2, RZ, RZ, -R2 ;  /* 0x000000ffff027224 */ /* 0x000fe400078e0a02 */
[----:B------:R-:W-:Y:S02]  /*37b0*/  @!P4 IMAD.IADD R19, R19, 0x1, -R0 ;  /* 0x000000011313c824 */ /* 0x000fe400078e0a00 */
[----:B0-----:R-:W-:Y:S01]  /*37c0*/  IMAD.MOV.U32 R3, RZ, RZ, R6 ;  /* 0x000000ffff037224 */ /* 0x001fe200078e0006 */
[----:B------:R-:W-:Y:S01]  /*37d0*/  IABS R6, R20 ;  /* 0x0000001400067213 */ /* 0x000fe20000000000 */
[C---:B------:R-:W-:Y:S01]  /*37e0*/  IMAD R10, R0.reuse, R2, R10 ;  /* 0x00000002000a7224 */ /* 0x040fe200078e020a */
[C---:B------:R-:W-:Y:S01]  /*37f0*/  ISETP.GT.U32.AND P4, PT, R0.reuse, R19, PT ;  /* 0x000000130000720c */ /* 0x040fe20003f84070 */
[----:B------:R-:W-:Y:S01]  /*3800*/  @!P5 IMAD.MOV R3, RZ, RZ, -R3 ;  /* 0x000000ffff03d224 */ /* 0x000fe200078e0a03 */
[----:B------:R-:W-:Y:S01]  /*3810*/  ISETP.GT.U32.AND P5, PT, R0, R12, PT ;  /* 0x0000000c0000720c */ /* 0x000fe20003fa4070 */
[----:B------:R-:W-:-:S02]  /*3820*/  @!P3 IMAD.IADD R13, R13, 0x1, -R0 ;  /* 0x000000010d0db824 */ /* 0x000fc400078e0a00 */
[----:B------:R-:W-:Y:S01]  /*3830*/  IMAD.HI.U32 R14, R4, R6, RZ ;  /* 0x00000006040e7227 */ /* 0x000fe200078e00ff */
[----:B------:R0:W-:Y:S02]  /*3840*/  STL [R1+0x214], R3 ;  /* 0x0002140301007387 */ /* 0x0001e40000100800 */
[----:B------:R-:W-:Y:S01]  /*3850*/  ISETP.GT.U32.AND P3, PT, R0, R13, PT ;  /* 0x0000000d0000720c */ /* 0x000fe20003f64070 */
[----:B------:R-:W-:-:S04]  /*3860*/  IMAD.HI.U32 R7, R4, R18, RZ ;  /* 0x0000001204077227 */ /* 0x000fc800078e00ff */
[----:B------:R-:W-:Y:S02]  /*3870*/  IMAD.MOV R14, RZ, RZ, -R14 ;  /* 0x000000ffff0e7224 */ /* 0x000fe400078e0a0e */
[--C-:B------:R-:W-:Y:S02]  /*3880*/  @!P5 IMAD.IADD R12, R12, 0x1, -R0.reuse ;  /* 0x000000010c0cd824 */ /* 0x100fe400078e0a00 */
[----:B------:R-:W-:Y:S02]  /*3890*/  IMAD.MOV R7, RZ, RZ, -R7 ;  /* 0x000000ffff077224 */ /* 0x000fe400078e0a07 */
[----:B------:R-:W-:Y:S01]  /*38a0*/  @!P4 IMAD.IADD R19, R19, 0x1, -R0 ;  /* 0x000000011313c824 */ /* 0x000fe200078e0a00 */
[C---:B------:R-:W-:Y:S01]  /*38b0*/  ISETP.GT.U32.AND P5, PT, R0.reuse, R12, PT ;  /* 0x0000000c0000720c */ /* 0x040fe20003fa4070 */
[C---:B------:R-:W-:Y:S01]  /*38c0*/  IMAD R6, R0.reuse, R14, R6 ;  /* 0x0000000e00067224 */ /* 0x040fe200078e0206 */
[C---:B------:R-:W-:Y:S01]  /*38d0*/  ISETP.GT.U32.AND P4, PT, R0.reuse, R10, PT ;  /* 0x0000000a0000720c */ /* 0x040fe20003f84070 */
[----:B------:R-:W-:-:S02]  /*38e0*/  IMAD R18, R0, R7, R18 ;  /* 0x0000000700127224 */ /* 0x000fc400078e0212 */
[--C-:B------:R-:W-:Y:S01]  /*38f0*/  @!P3 IMAD.IADD R13, R13, 0x1, -R0.reuse ;  /* 0x000000010d0db824 */ /* 0x100fe200078e0a00 */
[----:B------:R-:W-:Y:S01]  /*3900*/  ISETP.GT.U32.AND P3, PT, R0, R6, PT ;  /* 0x000000060000720c */ /* 0x000fe20003f64070 */
[C---:B------:R-:W-:Y:S02]  /*3910*/  VIADD R2, R5.reuse, 0x96 ;  /* 0x0000009605027836 */ /* 0x040fe40000000000 */
[C---:B------:R-:W-:Y:S02]  /*3920*/  VIADD R7, R5.reuse, 0x92 ;  /* 0x0000009205077836 */ /* 0x040fe40000000000 */
[----:B0-----:R-:W-:Y:S01]  /*3930*/  IMAD.MOV.U32 R3, RZ, RZ, R19 ;  /* 0x000000ffff037224 */ /* 0x001fe200078e0013 */
[----:B------:R-:W-:Y:S01]  /*3940*/  IABS R11, R2 ;  /* 0x00000002000b7213 */ /* 0x000fe20000000000 */
[--C-:B------:R-:W-:Y:S01]  /*3950*/  @!P5 IMAD.IADD R12, R12, 0x1, -R0.reuse ;  /* 0x000000010c0cd824 */ /* 0x100fe200078e0a00 */
[----:B------:R-:W-:Y:S01]  /*3960*/  ISETP.GT.U32.AND P5, PT, R0, R18, PT ;  /* 0x000000120000720c */ /* 0x000fe20003fa4070 */
[--C-:B------:R-:W-:Y:S01]  /*3970*/  @!P4 IMAD.IADD R10, R10, 0x1, -R0.reuse ;  /* 0x000000010a0ac824 */ /* 0x100fe200078e0a00 */
[----:B------:R-:W-:Y:S01]  /*3980*/  IABS R19, R7 ;  /* 0x0000000700137213 */ /* 0x000fe20000000000 */
[----:B------:R-:W-:Y:S01]  /*3990*/  VIADD R8, R5, 0x94 ;  /* 0x0000009405087836 */ /* 0x000fe20000000000 */
[----:B------:R-:W-:Y:S01]  /*39a0*/  ISETP.GE.AND P4, PT, R20, RZ, PT ;  /* 0x000000ff1400720c */ /* 0x000fe20003f86270 */
[----:B------:R-:W-:Y:S01]  /*39b0*/  @!P2 IMAD.MOV R3, RZ, RZ, -R3 ;  /* 0x000000ffff03a224 */ /* 0x000fe200078e0a03 */
[----:B------:R-:W-:Y:S01]  /*39c0*/  ISETP.GT.U32.AND P2, PT, R0, R10, PT ;  /* 0x0000000a0000720c */ /* 0x000fe20003f44070 */
[--C-:B------:R-:W-:Y:S01]  /*39d0*/  @!P3 IMAD.IADD R6, R6, 0x1, -R0.reuse ;  /* 0x000000010606b824 */ /* 0x100fe200078e0a00 */
[----:B------:R-:W-:Y:S01]  /*39e0*/  IABS R17, R8 ;  /* 0x0000000800117213 */ /* 0x000fe20000000000 */
[----:B------:R-:W-:Y:S01]  /*39f0*/  IMAD.HI.U32 R15, R4, R11, RZ ;  /* 0x0000000b040f7227 */ /* 0x000fe200078e00ff */
[----:B------:R-:W-:Y:S01]  /*3a00*/  ISETP.GE.AND P3, PT, R16, RZ, PT ;  /* 0x000000ff1000720c */ /* 0x000fe20003f66270 */
[----:B------:R0:W-:Y:S02]  /*3a10*/  STL [R1+0x12c], R3 ;  /* 0x00012c0301007387 */ /* 0x0001e40000100800 */
[----:B------:R-:W-:-:S02]  /*3a20*/  @!P5 IMAD.IADD R18, R18, 0x1, -R0 ;  /* 0x000000011212d824 */ /* 0x000fc400078e0a00 */
[----:B------:R-:W-:Y:S02]  /*3a30*/  IMAD.MOV.U32 R16, RZ, RZ, R19 ;  /* 0x000000ffff107224 */ /* 0x000fe400078e0013 */
[----:B------:R-:W-:Y:S01]  /*3a40*/  IMAD.HI.U32 R14, R4, R17, RZ ;  /* 0x00000011040e7227 */ /* 0x000fe200078e00ff */
[----:B------:R-:W-:-:S03]  /*3a50*/  ISETP.GT.U32.AND P5, PT, R0, R18, PT ;  /* 0x000000120000720c */ /* 0x000fc60003fa4070 */
[----:B0-----:R-:W-:Y:S02]  /*3a60*/  IMAD.MOV.U32 R3, RZ, RZ, R13 ;  /* 0x000000ffff037224 */ /* 0x001fe400078e000d */
[----:B------:R-:W-:Y:S02]  /*3a70*/  IMAD.MOV R15, RZ, RZ, -R15 ;  /* 0x000000ffff0f7224 */ /* 0x000fe400078e0a0f */
[----:B------:R-:W-:-:S04]  /*3a80*/  IMAD.HI.U32 R13, R4, R16, RZ ;  /* 0x00000010040d7227 */ /* 0x000fc800078e00ff */
[----:B------:R-:W-:Y:S01]  /*3a90*/  @!P1 IMAD.MOV R3, RZ, RZ, -R3 ;  /* 0x000000ffff039224 */ /* 0x000fe200078e0a03 */
[C---:B------:R-:W-:Y:S01]  /*3aa0*/  ISETP.GT.U32.AND P1, PT, R0.reuse, R6, PT ;  /* 0x000000060000720c */ /* 0x040fe20003f24070 */
[----:B------:R-:W-:Y:S02]  /*3ab0*/  IMAD.MOV R14, RZ, RZ, -R14 ;  /* 0x000000ffff0e7224 */ /* 0x000fe400078e0a0e */
[----:B------:R-:W-:Y:S01]  /*3ac0*/  IMAD R11, R0, R15, R11 ;  /* 0x0000000f000b7224 */ /* 0x000fe200078e020b */
[----:B------:R0:W-:Y:S01]  /*3ad0*/  STL [R1+0x128], R3 ;  /* 0x0001280301007387 */ /* 0x0001e20000100800 */
[----:B------:R-:W-:Y:S02]  /*3ae0*/  @!P2 IMAD.IADD R10, R10, 0x1, -R0 ;  /* 0x000000010a0aa824 */ /* 0x000fe400078e0a00 */
[----:B------:R-:W-:Y:S01]  /*3af0*/  IMAD.MOV R13, RZ, RZ, -R13 ;  /* 0x000000ffff0d7224 */ /* 0x000fe200078e0a0d */
[C---:B------:R-:W-:Y:S01]  /*3b00*/  ISETP.GT.U32.AND P2, PT, R0.reuse, R11, PT ;  /* 0x0000000b0000720c */ /* 0x040fe20003f44070 */
[----:B------:R-:W-:-:S02]  /*3b10*/  IMAD R17, R0, R14, R17 ;  /* 0x0000000e00117224 */ /* 0x000fc400078e0211 */
[----:B------:R-:W-:Y:S02]  /*3b20*/  IMAD R16, R0, R13, R16 ;  /* 0x0000000d00107224 */ /* 0x000fe400078e0210 */
[----:B------:R-:W-:Y:S02]  /*3b30*/  IMAD.MOV.U32 R9, RZ, RZ, R12 ;  /* 0x000000ffff097224 */ /* 0x000fe400078e000c */
[----:B0-----:R-:W-:Y:S02]  /*3b40*/  IMAD.MOV.U32 R3, RZ, RZ, R10 ;  /* 0x000000ffff037224 */ /* 0x001fe400078e000a */
[----:B------:R-:W-:Y:S01]  /*3b50*/  @!P5 IMAD.IADD R18, R18, 0x1, -R0 ;  /* 0x000000011212d824 */ /* 0x000fe200078e0a00 */
[C---:B------:R-:W-:Y:S01]  /*3b60*/  ISETP.GT.U32.AND P5, PT, R0.reuse, R16, PT ;  /* 0x000000100000720c */ /* 0x040fe20003fa4070 */
[----:B------:R-:W-:Y:S01]  /*3b70*/  @!P6 IMAD.MOV R3, RZ, RZ, -R3 ;  /* 0x000000ffff03e224 */ /* 0x000fe200078e0a03 */
[----:B------:R-:W-:Y:S01]  /*3b80*/  ISETP.GT.U32.AND P6, PT, R0, R17, PT ;  /* 0x000000110000720c */ /* 0x000fe20003fc4070 */
[----:B------:R-:W-:Y:S01]  /*3b90*/  @!P0 IMAD.MOV R9, RZ, RZ, -R9 ;  /* 0x000000ffff098224 */ /* 0x000fe200078e0a09 */
[----:B------:R-:W-:Y:S01]  /*3ba0*/  ISETP.GE.AND P0, PT, R2, RZ, PT ;  /* 0x000000ff0200720c */ /* 0x000fe20003f06270 */
[----:B------:R-:W-:-:S02]  /*3bb0*/  VIADD R2, R5, 0x90 ;  /* 0x0000009005027836 */ /* 0x000fc40000000000 */
[--C-:B------:R-:W-:Y:S01]  /*3bc0*/  @!P1 IMAD.IADD R6, R6, 0x1, -R0.reuse ;  /* 0x0000000106069824 */ /* 0x100fe200078e0a00 */
[----:B------:R-:W-:Y:S01]  /*3bd0*/  STL [R1+0xf4], R9 ;  /* 0x0000f40901007387 */ /* 0x000fe20000100800 */
[----:B------:R-:W-:Y:S01]  /*3be0*/  VIADD R10, R5, 0x8e ;  /* 0x0000008e050a7836 */ /* 0x000fe20000000000 */
[----:B------:R-:W-:Y:S01]  /*3bf0*/  IABS R12, R2 ;  /* 0x00000002000c7213 */ /* 0x000fe20000000000 */
[--C-:B------:R-:W-:Y:S01]  /*3c00*/  @!P2 IMAD.IADD R11, R11, 0x1, -R0.reuse ;  /* 0x000000010b0ba824 */ /* 0x100fe200078e0a00 */
[----:B------:R0:W-:Y:S01]  /*3c10*/  STL [R1+0x11c], R3 ;  /* 0x00011c0301007387 */ /* 0x0001e20000100800 */
[----:B------:R-:W-:Y:S01]  /*3c20*/  ISETP.GE.AND P2, PT, R7, RZ, PT ;  /* 0x000000ff0700720c */ /* 0x000fe20003f46270 */
[--C-:B------:R-:W-:Y:S01]  /*3c30*/  @!P5 IMAD.IADD R16, R16, 0x1, -R0.reuse ;  /* 0x000000011010d824 */ /* 0x100fe200078e0a00 */
[----:B------:R-:W-:Y:S01]  /*3c40*/  ISETP.GE.AND P1, PT, R8, RZ, PT ;  /* 0x000000ff0800720c */ /* 0x000fe20003f26270 */
[----:B------:R-:W-:Y:S01]  /*3c50*/  @!P6 IMAD.IADD R17, R17, 0x1, -R0 ;  /* 0x000000011111e824 */ /* 0x000fe200078e0a00 */
[----:B------:R-:W-:Y:S01]  /*3c60*/  IABS R7, R10 ;  /* 0x0000000a00077213 */ /* 0x000fe20000000000 */
[----:B------:R-:W-:Y:S01]  /*3c70*/  IMAD.HI.U32 R8, R4, R12, RZ ;  /* 0x0000000c04087227 */ /* 0x000fe200078e00ff */
[----:B------:R-:W-:-:S02]  /*3c80*/  ISETP.GT.U32.AND P6, PT, R0, R11, PT ;  /* 0x0000000b0000720c */ /* 0x000fc40003fc4070 */
[C---:B------:R-:W-:Y:S01]  /*3c90*/  ISETP.GT.U32.AND P5, PT, R0.reuse, R17, PT ;  /* 0x000000110000720c */ /* 0x040fe20003fa4070 */
[----:B0-----:R-:W-:Y:S02]  /*3ca0*/  IMAD.MOV.U32 R3, RZ, RZ, R6 ;  /* 0x000000ffff037224 */ /* 0x001fe400078e0006 */
[----:B------:R-:W-:Y:S02]  /*3cb0*/  IMAD.MOV R8, RZ, RZ, -R8 ;  /* 0x000000ffff087224 */ /* 0x000fe400078e0a08 */
[----:B------:R-:W-:Y:S01]  /*3cc0*/  @!P4 IMAD.MOV R3, RZ, RZ, -R3 ;  /* 0x000000ffff03c224 */ /* 0x000fe200078e0a03 */
[----:B------:R-:W-:Y:S01]  /*3cd0*/  ISETP.GT.U32.AND P4, PT, R0, R16, PT ;  /* 0x000000100000720c */ /* 0x000fe20003f84070 */
[----:B------:R-:W-:-:S03]  /*3ce0*/  IMAD.HI.U32 R6, R4, R7, RZ ;  /* 0x0000000704067227 */ /* 0x000fc600078e00ff */
[----:B------:R0:W-:Y:S01]  /*3cf0*/  STL [R1+0x120], R3 ;  /* 0x0001200301007387 */ /* 0x0001e20000100800 */
[C---:B------:R-:W-:Y:S02]  /*3d00*/  IMAD R12, R0.reuse, R8, R12 ;  /* 0x00000008000c7224 */ /* 0x040fe400078e020c */
[----:B------:R-:W-:Y:S02]  /*3d10*/  IMAD.MOV R6, RZ, RZ, -R6 ;  /* 0x000000ffff067224 */ /* 0x000fe400078e0a06 */
[--C-:B------:R-:W-:Y:S01]  /*3d20*/  @!P6 IMAD.IADD R11, R11, 0x1, -R0.reuse ;  /* 0x000000010b0be824 */ /* 0x100fe200078e0a00 */
[C---:B------:R-:W-:Y:S01]  /*3d30*/  ISETP.GT.U32.AND P6, PT, R0.reuse, R12, PT ;  /* 0x0000000c0000720c */ /* 0x040fe20003fc4070 */
[----:B------:R-:W-:Y:S02]  /*3d40*/  IMAD R7, R0, R6, R7 ;  /* 0x0000000600077224 */ /* 0x000fe400078e0207 */
[C---:B------:R-:W-:Y:S02]  /*3d50*/  VIADD R14, R5.reuse, 0x8c ;  /* 0x0000008c050e7836 */ /* 0x040fe40000000000 */
[----:B------:R-:W-:Y:S01]  /*3d60*/  @!P4 IMAD.IADD R16, R16, 0x1, -R0 ;  /* 0x000000011010c824 */ /* 0x000fe200078e0a00 */
[----:B------:R-:W-:Y:S01]  /*3d70*/  ISETP.GT.U32.AND P4, PT, R0, R7, PT ;  /* 0x000000070000720c */ /* 0x000fe20003f84070 */
[----:B------:R-:W-:Y:S01]  /*3d80*/  VIADD R13, R5, 0x8a ;  /* 0x0000008a050d7836 */ /* 0x000fe20000000000 */
[----:B------:R-:W-:Y:S01]  /*3d90*/  IABS R15, R14 ;  /* 0x0000000e000f7213 */ /* 0x000fe20000000000 */
[----:B------:R-:W-:-:S02]  /*3da0*/  IMAD.MOV.U32 R9, RZ, RZ, R18 ;  /* 0x000000ffff097224 */ /* 0x000fc400078e0012 */
[----:B------:R-:W-:Y:S01]  /*3db0*/  @!P5 IMAD.IADD R17, R17, 0x1, -R0 ;  /* 0x000000011111d824 */ /* 0x000fe200078e0a00 */
[----:B------:R-:W-:Y:S01]  /*3dc0*/  IABS R20, R13 ;  /* 0x0000000d00147213 */ /* 0x000fe20000000000 */
[----:B------:R-:W-:Y:S01]  /*3dd0*/  IMAD.HI.U32 R6, R4, R15, RZ ;  /* 0x0000000f04067227 */ /* 0x000fe200078e00ff */
[----:B------:R-:W-:-:S03]  /*3de0*/  ISETP.GE.AND P5, PT, R2, RZ, PT ;  /* 0x000000ff0200720c */ /* 0x000fc60003fa6270 */
[----:B------:R-:W-:Y:S01]  /*3df0*/  @!P6 IMAD.IADD R12, R12, 0x1, -R0 ;  /* 0x000000010c0ce824 */ /* 0x000fe200078e0a00 */
[----:B------:R-:W-:Y:S01]  /*3e00*/  ISETP.GE.AND P6, PT, R10, RZ, PT ;  /* 0x000000ff0a00720c */ /* 0x000fe20003fc6270 */
[----:B------:R-:W-:-:S04]  /*3e10*/  IMAD.HI.U32 R8, R4, R20, RZ ;  /* 0x0000001404087227 */ /* 0x000fc800078e00ff */
[----:B------:R-:W-:Y:S02]  /*3e20*/  VIADD R2, R5, 0x88 ;  /* 0x0000008805027836 */ /* 0x000fe40000000000 */
[----:B------:R-:W-:Y:S02]  /*3e30*/  IMAD.MOV R6, RZ, RZ, -R6 ;  /* 0x000000ffff067224 */ /* 0x000fe400078e0a06 */
[----:B------:R-:W-:Y:S02]  /*3e40*/  @!P4 IMAD.IADD R7, R7, 0x1, -R0 ;  /* 0x000000010707c824 */ /* 0x000fe400078e0a00 */
[----:B------:R-:W-:Y:S01]  /*3e50*/  @!P3 IMAD.MOV R9, RZ, RZ, -R9 ;  /* 0x000000ffff09b224 */ /* 0x000fe200078e0a09 */
[C---:B------:R-:W-:Y:S01]  /*3e60*/  ISETP.GT.U32.AND P3, PT, R0.reuse, R12, PT ;  /* 0x0000000c0000720c */ /* 0x040fe20003f64070 */
[----:B0-----:R-:W-:Y:S01]  /*3e70*/  IMAD.MOV.U32 R3, RZ, RZ, R11 ;  /* 0x000000ffff037224 */ /* 0x001fe200078e000b */
[----:B------:R-:W-:Y:S01]  /*3e80*/  ISETP.GT.U32.AND P4, PT, R0, R7, PT ;  /* 0x000000070000720c */ /* 0x000fe20003f84070 */
[----:B------:R-:W-:Y:S01]  /*3e90*/  IMAD.MOV R8, RZ, RZ, -R8 ;  /* 0x000000ffff087224 */ /* 0x000fe200078e0a08 */
[----:B------:R0:W-:Y:S01]  /*3ea0*/  STL [R1+0xfc], R9 ;  /* 0x0000fc0901007387 */ /* 0x0001e20000100800 */
[----:B------:R-:W-:-:S02]  /*3eb0*/  VIADD R10, R5, 0x86 ;  /* 0x00000086050a7836 */ /* 0x000fc40000000000 */
[C---:B------:R-:W-:Y:S01]  /*3ec0*/  IMAD R15, R0.reuse, R6, R15 ;  /* 0x00000006000f7224 */ /* 0x040fe200078e020f */
[----:B------:R-:W-:Y:S01]  /*3ed0*/  IABS R6, R2 ;  /* 0x0000000200067213 */ /* 0x000fe20000000000 */
[----:B------:R-:W-:Y:S02]  /*3ee0*/  @!P0 IMAD.MOV R3, RZ, RZ, -R3 ;  /* 0x000000ffff038224 */ /* 0x000fe400078e0a03 */
[----:B------:R-:W-:Y:S01]  /*3ef0*/  IMAD R20, R0, R8, R20 ;  /* 0x0000000800147224 */ /* 0x000fe200078e0214 */
[----:B------:R-:W-:Y:S01]  /*3f00*/  IABS R8, R10 ;  /* 0x0000000a00087213 */ /* 0x000fe20000000000 */
[----:B------:R-:W-:Y:S01]  /*3f10*/  IMAD.HI.U32 R11, R4, R6, RZ ;  /* 0x00000006040b7227 */ /* 0x000fe200078e00ff */
[----:B------:R-:W-:Y:S01]  /*3f20*/  ISETP.GT.U32.AND P0, PT, R0, R15, PT ;  /* 0x0000000f0000720c */ /* 0x000fe20003f04070 */
[----:B------:R1:W-:Y:S02]  /*3f30*/  STL [R1+0x118], R3 ;  /* 0x0001180301007387 */ /* 0x0003e40000100800 */
[----:B0-----:R-:W-:-:S02]  /*3f40*/  IMAD.MOV.U32 R9, RZ, RZ, R17 ;  /* 0x000000ffff097224 */ /* 0x001fc400078e0011 */
[----:B------:R-:W-:Y:S01]  /*3f50*/  @!P3 IMAD.IADD R12, R12, 0x1, -R0 ;  /* 0x000000010c0cb824 */ /* 0x000fe200078e0a00 */
[----:B------:R-:W-:Y:S01]  /*3f60*/  ISETP.GE.AND P3, PT, R13, RZ, PT ;  /* 0x000000ff0d00720c */ /* 0x000fe20003f66270 */
[----:B------:R-:W-:Y:S01]  /*3f70*/  @!P1 IMAD.MOV R9, RZ, RZ, -R9 ;  /* 0x000000ffff099224 */ /* 0x000fe200078e0a09 */
[----:B------:R-:W-:Y:S01]  /*3f80*/  ISETP.GT.U32.AND P1, PT, R0, R20, PT ;  /* 0x000000140000720c */ /* 0x000fe20003f24070 */
[----:B------:R-:W-:Y:S02]  /*3f90*/  IMAD.MOV R11, RZ, RZ, -R11 ;  /* 0x000000ffff0b7224 */ /* 0x000fe400078e0a0b */
[----:B-1----:R-:W-:Y:S01]  /*3fa0*/  IMAD.MOV.U32 R3, RZ, RZ, R16 ;  /* 0x000000ffff037224 */ /* 0x002fe200078e0010 */
[----:B------:R0:W-:Y:S01]  /*3fb0*/  STL [R1+0x104], R9 ;  /* 0x0001040901007387 */ /* 0x0001e20000100800 */
[----:B------:R-:W-:-:S04]  /*3fc0*/  IMAD.HI.U32 R16, R4, R8, RZ ;  /* 0x0000000804107227 */ /* 0x000fc800078e00ff */
[----:B------:R-:W-:Y:S01]  /*3fd0*/  @!P2 IMAD.MOV R3, RZ, RZ, -R3 ;  /* 0x000000ffff03a224 */ /* 0x000fe200078e0a03 */
[----:B------:R-:W-:Y:S01]  /*3fe0*/  ISETP.GE.AND P2, PT, R14, RZ, PT ;  /* 0x000000ff0e00720c */ /* 0x000fe20003f46270 */
[----:B------:R-:W-:Y:S02]  /*3ff0*/  IMAD.MOV R16, RZ, RZ, -R16 ;  /* 0x000000ffff107224 */ /* 0x000fe400078e0a10 */
[----:B------:R-:W-:Y:S01]  /*4000*/  @!P4 IMAD.IADD R7, R7, 0x1, -R0 ;  /* 0x000000010707c824 */ /* 0x000fe200078e0a00 */
[----:B------:R1:W-:Y:S01]  /*4010*/  STL [R1+0x114], R3 ;  /* 0x0001140301007387 */ /* 0x0003e20000100800 */
[----:B------:R-:W-:Y:S01]  /*4020*/  IMAD R6, R0, R11, R6 ;  /* 0x0000000b00067224 */ /* 0x000fe200078e0206 */
[----:B------:R-:W-:Y:S01]  /*4030*/  ISETP.GE.AND P4, PT, R2, RZ, PT ;  /* 0x000000ff0200720c */ /* 0x000fe20003f86270 */
[----:B0-----:R-:W-:Y:S02]  /*4040*/  IMAD.MOV.U32 R9, RZ, RZ, R12 ;  /* 0x000000ffff097224 */ /* 0x001fe400078e000c */
[----:B------:R-:W-:-:S02]  /*4050*/  @!P0 IMAD.IADD R15, R15, 0x1, -R0 ;  /* 0x000000010f0f8824 */ /* 0x000fc400078e0a00 */
[C---:B------:R-:W-:Y:S02]  /*4060*/  IMAD R8, R0.reuse, R16, R8 ;  /* 0x0000001000087224 */ /* 0x040fe400078e0208 */
[----:B------:R-:W-:Y:S01]  /*4070*/  @!P5 IMAD.MOV R9, RZ, RZ, -R9 ;  /* 0x000000ffff09d224 */ /* 0x000fe200078e0a09 */
[C---:B------:R-:W-:Y:S01]  /*4080*/  ISETP.GT.U32.AND P5, PT, R0.reuse, R6, PT ;  /* 0x000000060000720c */ /* 0x040fe20003fa4070 */
[----:B-1----:R-:W-:Y:S01]  /*4090*/  IMAD.MOV.U32 R3, RZ, RZ, R7 ;  /* 0x000000ffff037224 */ /* 0x002fe200078e0007 */
[----:B------:R-:W-:Y:S01]  /*40a0*/  ISETP.GT.U32.AND P0, PT, R0, R15, PT ;  /* 0x0000000f0000720c */ /* 0x000fe20003f04070 */
[--C-:B------:R-:W-:Y:S01]  /*40b0*/  @!P1 IMAD.IADD R20, R20, 0x1, -R0.reuse ;  /* 0x0000000114149824 */ /* 0x100fe200078e0a00 */
[----:B------:R-:W-:Y:S01]  /*40c0*/  STL [R1+0x108], R9 ;  /* 0x0001080901007387 */ /* 0x000fe20000100800 */
[----:B------:R-:W-:Y:S01]  /*40d0*/  @!P6 IMAD.MOV R3, RZ, RZ, -R3 ;  /* 0x000000ffff03e224 */ /* 0x000fe200078e0a03 */
[C---:B------:R-:W-:Y:S01]  /*40e0*/  ISETP.GT.U32.AND P6, PT, R0.reuse, R8, PT ;  /* 0x000000080000720c */ /* 0x040fe20003fc4070 */
[C---:B------:R-:W-:Y:S01]  /*40f0*/  VIADD R2, R5.reuse, 0x84 ;  /* 0x0000008405027836 */ /* 0x040fe20000000000 */
[----:B------:R-:W-:Y:S01]  /*4100*/  ISETP.GT.U32.AND P1, PT, R0, R20, PT ;  /* 0x000000140000720c */ /* 0x000fe20003f24070 */
[C---:B------:R-:W-:Y:S01]  /*4110*/  VIADD R11, R5.reuse, 0x82 ;  /* 0x00000082050b7836 */ /* 0x040fe20000000000 */
[----:B------:R0:W-:Y:S01]  /*4120*/  STL [R1+0x110], R3 ;  /* 0x0001100301007387 */ /* 0x0001e20000100800 */
[----:B------:R-:W-:Y:S01]  /*4130*/  VIADD R14, R5, 0x80 ;  /* 0x00000080050e7836 */ /* 0x000fe20000000000 */
[----:B------:R-:W-:Y:S01]  /*4140*/  IABS R12, R2 ;  /* 0x00000002000c7213 */ /* 0x000fe20000000000 */
[--C-:B------:R-:W-:Y:S01]  /*4150*/  @!P5 IMAD.IADD R6, R6, 0x1, -R0.reuse ;  /* 0x000000010606d824 */ /* 0x100fe200078e0a00 */
[----:B------:R-:W-:Y:S01]  /*4160*/  IABS R7, R11 ;  /* 0x0000000b00077213 */ /* 0x000fe20000000000 */
[----:B------:R-:W-:Y:S01]  /*4170*/  @!P0 IMAD.IADD R15, R15, 0x1, -R0 ;  /* 0x000000010f0f8824 */ /* 0x000fe200078e0a00 */
[----:B------:R-:W-:Y:S01]  /*4180*/  ISETP.GE.AND P0, PT, R10, RZ, PT ;  /* 0x000000ff0a00720c */ /* 0x000fe20003f06270 */
[----:B------:R-:W-:Y:S01]  /*4190*/  IMAD.HI.U32 R13, R4, R12, RZ ;  /* 0x0000000c040d7227 */ /* 0x000fe200078e00ff */
[----:B------:R-:W-:-:S02]  /*41a0*/  ISETP.GT.U32.AND P5, PT, R0, R6, PT ;  /* 0x000000060000720c */ /* 0x000fc40003fa4070 */
[----:B------:R-:W-:Y:S01]  /*41b0*/  IABS R10, R14 ;  /* 0x0000000e000a7213 */ /* 0x000fe20000000000 */
[--C-:B------:R-:W-:Y:S02]  /*41c0*/  @!P6 IMAD.IADD R8, R8, 0x1, -R0.reuse ;  /* 0x000000010808e824 */ /* 0x100fe400078e0a00 */
[----:B------:R-:W-:Y:S01]  /*41d0*/  @!P1 IMAD.IADD R20, R20, 0x1, -R0 ;  /* 0x0000000114149824 */ /* 0x000fe200078e0a00 */
[----:B------:R-:W-:Y:S01]  /*41e0*/  ISETP.GE.AND P1, PT, R2, RZ, PT ;  /* 0x000000ff0200720c */ /* 0x000fe20003f26270 */
[----:B0-----:R-:W-:Y:S01]  /*41f0*/  IMAD.MOV.U32 R3, RZ, RZ, R15 ;  /* 0x000000ffff037224 */ /* 0x001fe200078e000f */
[----:B------:R-:W-:Y:S01]  /*4200*/  ISETP.GT.U32.AND P6, PT, R0, R8, PT ;  /* 0x000000080000720c */ /* 0x000fe20003fc4070 */
[----:B------:R-:W-:-:S04]  /*4210*/  IMAD.HI.U32 R2, R4, R7, RZ ;  /* 0x0000000704027227 */ /* 0x000fc800078e00ff */
[----:B------:R-:W-:Y:S02]  /*4220*/  IMAD.MOV R13, RZ, RZ, -R13 ;  /* 0x000000ffff0d7224 */ /* 0x000fe400078e0a0d */
[----:B------:R-:W-:Y:S01]  /*4230*/  @!P2 IMAD.MOV R3, RZ, RZ, -R3 ;  /* 0x000000ffff03a224 */ /* 0x000fe200078e0a03 */
[----:B------:R-:W-:Y:S01]  /*4240*/  ISETP.GE.AND P2, PT, R11, RZ, PT ;  /* 0x000000ff0b00720c */ /* 0x000fe20003f46270 */
[----:B------:R-:W-:Y:S02]  /*4250*/  IMAD.MOV R2, RZ, RZ, -R2 ;  /* 0x000000ffff027224 */ /* 0x000fe400078e0a02 */
[C---:B------:R-:W-:Y:S01]  /*4260*/  IMAD R11, R0.reuse, R13, R12 ;  /* 0x0000000d000b7224 */ /* 0x040fe200078e020c */
[----:B------:R0:W-:Y:S01]  /*4270*/  STL [R1+0x10c], R3 ;  /* 0x00010c0301007387 */ /* 0x0001e20000100800 */
[----:B------:R-:W-:Y:S02]  /*4280*/  IMAD R7, R0, R2, R7 ;  /* 0x0000000200077224 */ /* 0x000fe400078e0207 */
[--C-:B------:R-:W-:Y:S01]  /*4290*/  @!P5 IMAD.IADD R6, R6, 0x1, -R0.reuse ;  /* 0x000000010606d824 */ /* 0x100fe200078e0a00 */
[----:B------:R-:W-:Y:S01]  /*42a0*/  ISETP.GT.U32.AND P5, PT, R0, R11, PT ;  /* 0x0000000b0000720c */ /* 0x000fe20003fa4070 */
[----:B------:R-:W-:Y:S01]  /*42b0*/  @!P6 IMAD.IADD R8, R8, 0x1, -R0 ;  /* 0x000000010808e824 */ /* 0x000fe200078e0a00 */
[----:B------:R-:W-:Y:S01]  /*42c0*/  ISETP.GT.U32.AND P6, PT, R0, R7, PT ;  /* 0x000000070000720c */ /* 0x000fe20003fc4070 */
[----:B------:R-:W-:-:S02]  /*42d0*/  VIADD R12, R5, 0x7e ;  /* 0x0000007e050c7836 */ /* 0x000fc40000000000 */
[----:B------:R-:W-:-:S03]  /*42e0*/  IMAD.HI.U32 R15, R4, R10, RZ ;  /* 0x0000000a040f7227 */ /* 0x000fc600078e00ff */
[----:B------:R-:W-:Y:S01]  /*42f0*/  IABS R18, R12 ;  /* 0x0000000c00127213 */ /* 0x000fe20000000000 */
[----:B0-----:R-:W-:Y:S02]  /*4300*/  IMAD.MOV.U32 R3, RZ, RZ, R20 ;  /* 0x000000ffff037224 */ /* 0x001fe400078e0014 */
[----:B------:R-:W-:Y:S02]  /*4310*/  VIADD R13, R5, 0x7c ;  /* 0x0000007c050d7836 */ /* 0x000fe40000000000 */
[--C-:B------:R-:W-:Y:S02]  /*4320*/  @!P5 IMAD.IADD R11, R11, 0x1, -R0.reuse ;  /* 0x000000010b0bd824 */ /* 0x100fe400078e0a00 */
[----:B------:R-:W-:Y:S01]  /*4330*/  @!P3 IMAD.MOV R3, RZ, RZ, -R3 ;  /* 0x000000ffff03b224 */ /* 0x000fe200078e0a03 */
[----:B------:R-:W-:Y:S01]  /*4340*/  IABS R16, R13 ;  /* 0x0000000d00107213 */ /* 0x000fe20000000000 */
[----:B------:R-:W-:Y:S01]  /*4350*/  IMAD.MOV R15, RZ, RZ, -R15 ;  /* 0x000000ffff0f7224 */ /* 0x000fe200078e0a0f */
[----:B------:R-:W-:Y:S01]  /*4360*/  ISETP.GE.AND P3, PT, R14, RZ, PT ;  /* 0x000000ff0e00720c */ /* 0x000fe20003f66270 */
[----:B------:R-:W-:Y:S01]  /*4370*/  @!P6 IMAD.IADD R7, R7, 0x1, -R0 ;  /* 0x000000010707e824 */ /* 0x000fe200078e0a00 */
[----:B------:R-:W-:Y:S01]  /*4380*/  ISETP.GT.U32.AND P6, PT, R0, R11, PT ;  /* 0x0000000b0000720c */ /* 0x000fe20003fc4070 */
[----:B------:R-:W-:Y:S01]  /*4390*/  VIADD R2, R5, 0x7a ;  /* 0x0000007a05027836 */ /* 0x000fe20000000000 */
[----:B------:R0:W-:Y:S01]  /*43a0*/  STL [R1+0x100], R3 ;  /* 0x0001000301007387 */ /* 0x0001e20000100800 */
[----:B------:R-:W-:-:S04]  /*43b0*/  IMAD.HI.U32 R21, R4, R18, RZ ;  /* 0x0000001204157227 */ /* 0x000fc800078e00ff */
[----:B------:R-:W-:Y:S01]  /*43c0*/  IMAD R10, R0, R15, R10 ;  /* 0x0000000f000a7224 */ /* 0x000fe200078e020a */
[----:B------:R-:W-:Y:S01]  /*43d0*/  IABS R15, R2 ;  /* 0x00000002000f7213 */ /* 0x000fe20000000000 */
[----:B------:R-:W-:Y:S02]  /*43e0*/  IMAD.MOV R21, RZ, RZ, -R21 ;  /* 0x000000ffff157224 */ /* 0x000fe400078e0a15 */
[----:B------:R-:W-:Y:S01]  /*43f0*/  IMAD.HI.U32 R19, R4, R16, RZ ;  /* 0x0000001004137227 */ /* 0x000fe200078e00ff */
[----:B------:R-:W-:-:S03]  /*4400*/  ISETP.GT.U32.AND P5, PT, R0, R10, PT ;  /* 0x0000000a0000720c */ /* 0x000fc60003fa4070 */
[----:B0-----:R-:W-:Y:S02]  /*4410*/  IMAD.MOV.U32 R3, RZ, RZ, R6 ;  /* 0x000000ffff037224 */ /* 0x001fe400078e0006 */
[C---:B------:R-:W-:Y:S02]  /*4420*/  IMAD R14, R0.reuse, R21, R18 ;  /* 0x00000015000e7224 */ /* 0x040fe400078e0212 */
[----:B------:R-:W-:Y:S01]  /*4430*/  @!P4 IMAD.MOV R3, RZ, RZ, -R3 ;  /* 0x000000ffff03c224 */ /* 0x000fe200078e0a03 */
[C---:B------:R-:W-:Y:S01]  /*4440*/  ISETP.GT.U32.AND P4, PT, R0.reuse, R7, PT ;  /* 0x000000070000720c */ /* 0x040fe20003f84070 */
[----:B------:R-:W-:Y:S02]  /*4450*/  IMAD.MOV.U32 R20, RZ, RZ, R15 ;  /* 0x000000ffff147224 */ /* 0x000fe400078e000f */
[----:B------:R-:W-:Y:S01]  /*4460*/  IMAD.MOV R19, RZ, RZ, -R19 ;  /* 0x000000ffff137224 */ /* 0x000fe200078e0a13 */
[----:B------:R0:W-:Y:S01]  /*4470*/  STL [R1+0xf8], R3 ;  /* 0x0000f80301007387 */ /* 0x0001e20000100800 */
[----:B------:R-:W-:Y:S01]  /*4480*/  @!P6 IMAD.IADD R11, R11, 0x1, -R0 ;  /* 0x000000010b0be824 */ /* 0x000fe200078e0a00 */
[----:B------:R-:W-:Y:S01]  /*4490*/  ISETP.GT.U32.AND P6, PT, R0, R14, PT ;  /* 0x0000000e0000720c */ /* 0x000fe20003fc4070 */
[----:B------:R-:W-:-:S04]  /*44a0*/  IMAD.HI.U32 R6, R4, R20, RZ ;  /* 0x0000001404067227 */ /* 0x000fc800078e00ff */
[----:B------:R-:W-:Y:S02]  /*44b0*/  IMAD R15, R0, R19, R16 ;  /* 0x00000013000f7224 */ /* 0x000fe400078e0210 */
[----:B------:R-:W-:Y:S02]  /*44c0*/  IMAD.MOV R6, RZ, RZ, -R6 ;  /* 0x000000ffff067224 */ /* 0x000fe400078e0a06 */
[----:B0-----:R-:W-:Y:S02]  /*44d0*/  IMAD.MOV.U32 R3, RZ, RZ, R11 ;  /* 0x000000ffff037224 */ /* 0x001fe400078e000b */
[--C-:B------:R-:W-:Y:S02]  /*44e0*/  @!P5 IMAD.IADD R10, R10, 0x1, -R0.reuse ;  /* 0x000000010a0ad824 */ /* 0x100fe400078e0a00 */
[----:B------:R-:W-:Y:S01]  /*44f0*/  @!P1 IMAD.MOV R3, RZ, RZ, -R3 ;  /* 0x000000ffff039224 */ /* 0x000fe200078e0a03 */
[C---:B------:R-:W-:Y:S01]  /*4500*/  ISETP.GT.U32.AND P1, PT, R0.reuse, R15, PT ;  /* 0x0000000f0000720c */ /* 0x040fe20003f24070 */
[----:B------:R-:W-:Y:S01]  /*4510*/  @!P4 IMAD.IADD R7, R7, 0x1, -R0 ;  /* 0x000000010707c824 */ /* 0x000fe200078e0a00 */
[----:B------:R-:W-:Y:S01]  /*4520*/  ISETP.GE.AND P4, PT, R13, RZ, PT ;  /* 0x000000ff0d00720c */ /* 0x000fe20003f86270 */
[----:B------:R-:W-:Y:S01]  /*4530*/  IMAD.MOV.U32 R9, RZ, RZ, R8 ;  /* 0x000000ffff097224 */ /* 0x000fe200078e0008 */
[----:B------:R-:W-:Y:S01]  /*4540*/  ISETP.GT.U32.AND P5, PT, R0, R10, PT ;  /* 0x0000000a0000720c */ /* 0x000fe20003fa4070 */
[----:B------:R-:W-:-:S02]  /*4550*/  VIADD R17, R5, 0x78 ;  /* 0x0000007805117836 */ /* 0x000fc40000000000 */
[----:B------:R-:W-:Y:S02]  /*4560*/  IMAD R13, R0, R6, R20 ;  /* 0x00000006000d7224 */ /* 0x000fe400078e0214 */
[----:B------:R-:W-:Y:S01]  /*4570*/  @!P0 IMAD.MOV R9, RZ, RZ, -R9 ;  /* 0x000000ffff098224 */ /* 0x000fe200078e0a09 */
[----:B------:R-:W-:Y:S01]  /*4580*/  IABS R18, R17 ;  /* 0x0000001100127213 */ /* 0x000fe20000000000 */
[--C-:B------:R-:W-:Y:S01]  /*4590*/  @!P6 IMAD.IADD R14, R14, 0x1, -R0.reuse ;  /* 0x000000010e0ee824 */ /* 0x100fe200078e0a00 */
[----:B------:R-:W-:Y:S01]  /*45a0*/  ISETP.GT.U32.AND P6, PT, R0, R13, PT ;  /* 0x0000000d0000720c */ /* 0x000fe20003fc4070 */
[----:B------:R-:W-:Y:S01]  /*45b0*/  @!P1 IMAD.IADD R15, R15, 0x1, -R0 ;  /* 0x000000010f0f9824 */ /* 0x000fe200078e0a00 */
[----:B------:R-:W-:Y:S01]  /*45c0*/  STL [R1+0xf0], R9 ;  /* 0x0000f00901007387 */ /* 0x000fe20000100800 */
[----:B------:R-:W-:Y:S01]  /*45d0*/  IMAD.HI.U32 R8, R4, R18, RZ ;  /* 0x0000001204087227 */ /* 0x000fe200078e00ff */
[----:B------:R-:W-:Y:S02]  /*45e0*/  ISETP.GE.AND P0, PT, R12, RZ, PT ;  /* 0x000000ff0c00720c */ /* 0x000fe40003f06270 */
[----:B------:R0:W-:Y:S01]  /*45f0*/  STL [R1+0xec], R3 ;  /* 0x0000ec0301007387 */ /* 0x0001e20000100800 */
[----:B------:R-:W-:Y:S01]  /*4600*/  IMAD.MOV R8, RZ, RZ, -R8 ;  /* 0x000000ffff087224 */ /* 0x000fe200078e0a08 */
[----:B------:R-:W-:Y:S01]  /*4610*/  ISETP.GT.U32.AND P1, PT, R0, R15, PT ;  /* 0x0000000f0000720c */ /* 0x000fe20003f24070 */
[----:B------:R-:W-:-:S02]  /*4620*/  VIADD R6, R5, 0x76 ;  /* 0x0000007605067836 */ /* 0x000fc40000000000 */
[----:B------:R-:W-:Y:S01]  /*4630*/  @!P5 IMAD.IADD R10, R10, 0x1, -R0 ;  /* 0x000000010a0ad824 */ /* 0x000fe200078e0a00 */
[----:B------:R-:W-:Y:S01]  /*4640*/  ISETP.GE.AND P5, PT, R2, RZ, PT ;  /* 0x000000ff0200720c */ /* 0x000fe20003fa6270 */
[----:B------:R-:W-:Y:S01]  /*4650*/  IMAD R2, R0, R8, R18 ;  /* 0x0000000800027224 */ /* 0x000fe200078e0212 */
[----:B------:R-:W-:Y:S01]  /*4660*/  IABS R18, R6 ;  /* 0x0000000600127213 */ /* 0x000fe20000000000 */
[----:B------:R-:W-:Y:S02]  /*4670*/  @!P6 IMAD.IADD R13, R13, 0x1, -R0 ;  /* 0x000000010d0de824 */ /* 0x000fe400078e0a00 */
[----:B0-----:R-:W-:Y:S02]  /*4680*/  IMAD.MOV.U32 R3, RZ, RZ, R7 ;  /* 0x000000ffff037224 */ /* 0x001fe400078e0007 */
[----:B------:R-:W-:Y:S01]  /*4690*/  IMAD.HI.U32 R20, R4, R18, RZ ;  /* 0x0000001204147227 */ /* 0x000fe200078e00ff */
[----:B------:R-:W-:-:S03]  /*46a0*/  ISETP.GT.U32.AND P6, PT, R0, R13, PT ;  /* 0x0000000d0000720c */ /* 0x000fc60003fc4070 */
[----:B------:R-:W-:Y:S01]  /*46b0*/  @!P2 IMAD.MOV R3, RZ, RZ, -R3 ;  /* 0x000000ffff03a224 */ /* 0x000fe200078e0a03 */
[C---:B------:R-:W-:Y:S01]  /*46c0*/  ISETP.GT.U32.AND P2, PT, R0.reuse, R14, PT ;  /* 0x0000000e0000720c */ /* 0x040fe20003f44070 */
[----:B------:R-:W-:Y:S02]  /*46d0*/  VIADD R11, R5, 0x72 ;  /* 0x00000072050b7836 */ /* 0x000fe40000000000 */
[----:B------:R-:W-:Y:S01]  /*46e0*/  IMAD.MOV R20, RZ, RZ, -R20 ;  /* 0x000000ffff147224 */ /* 0x000fe200078e0a14 */
[----:B------:R0:W-:Y:S01]  /*46f0*/  STL [R1+0xe8], R3 ;  /* 0x0000e80301007387 */ /* 0x0001e20000100800 */
[----:B------:R-:W-:Y:S01]  /*4700*/  @!P1 IMAD.IADD R15, R15, 0x1, -R0 ;  /* 0x000000010f0f9824 */ /* 0x000fe200078e0a00 */
[----:B------:R-:W-:Y:S01]  /*4710*/  ISETP.GE.AND P1, PT, R17, RZ, PT ;  /* 0x000000ff1100720c */ /* 0x000fe20003f26270 */
[----:B------:R-:W-:Y:S01]  /*4720*/  IMAD R17, R0, R20, R18 ;  /* 0x0000001400117224 */ /* 0x000fe200078e0212 */
[----:B------:R-:W-:Y:S01]  /*4730*/  IABS R8, R11 ;  /* 0x0000000b00087213 */ /* 0x000fe20000000000 */
[----:B------:R-:W-:-:S02]  /*4740*/  VIADD R16, R5, 0x74 ;  /* 0x0000007405107836 */ /* 0x000fc40000000000 */
[--C-:B------:R-:W-:Y:S01]  /*4750*/  @!P6 IMAD.IADD R13, R13, 0x1, -R0.reuse ;  /* 0x000000010d0de824 */ /* 0x100fe200078e0a00 */
[----:B------:R-:W-:Y:S01]  /*4760*/  ISETP.GT.U32.AND P6, PT, R0, R17, PT ;  /* 0x000000110000720c */ /* 0x000fe20003fc4070 */
[----:B------:R-:W-:Y:S01]  /*4770*/  @!P2 IMAD.IADD R14, R14, 0x1, -R0 ;  /* 0x000000010e0ea824 */ /* 0x000fe200078e0a00 */
[----:B------:R-:W-:Y:S01]  /*4780*/  ISETP.GT.U32.AND P2, PT, R0, R2, PT ;  /* 0x000000020000720c */ /* 0x000fe20003f44070 */
[----:B------:R-:W-:Y:S01]  /*4790*/  IMAD.MOV.U32 R9, RZ, RZ, R10 ;  /* 0x000000ffff097224 */ /* 0x000fe200078e000a */
[----:B------:R-:W-:Y:S01]  /*47a0*/  IABS R19, R16 ;  /* 0x0000001000137213 */ /* 0x000fe20000000000 */
[----:B------:R-:W-:-:S04]  /*47b0*/  IMAD.HI.U32 R21, R4, R8, RZ ;  /* 0x0000000804157227 */ /* 0x000fc800078e00ff */
[----:B------:R-:W-:Y:S02]  /*47c0*/  @!P3 IMAD.MOV R9, RZ, RZ, -R9 ;  /* 0x000000ffff09b224 */ /* 0x000fe400078e0a09 */
[----:B------:R-:W-:Y:S02]  /*47d0*/  IMAD.MOV R21, RZ, RZ, -R21 ;  /* 0x000000ffff157224 */ /* 0x000fe400078e0a15 */
[----:B0-----:R-:W-:Y:S01]  /*47e0*/  IMAD.MOV.U32 R3, RZ, RZ, R14 ;  /* 0x000000ffff037224 */ /* 0x001fe200078e000e */
[----:B------:R0:W-:Y:S01]  /*47f0*/  STL [R1+0xe4], R9 ;  /* 0x0000e40901007387 */ /* 0x0001e20000100800 */
[----:B------:R-:W-:Y:S01]  /*4800*/  @!P2 IMAD.IADD R2, R2, 0x1, -R0 ;  /* 0x000000010202a824 */ /* 0x000fe200078e0a00 */
[----:B------:R-:W-:Y:S01]  /*4810*/  ISETP.GE.AND P2, PT, R6, RZ, PT ;  /* 0x000000ff0600720c */ /* 0x000fe20003f46270 */
[----:B------:R-:W-:Y:S02]  /*4820*/  VIADD R12, R5, 0x70 ;  /* 0x00000070050c7836 */ /* 0x000fe40000000000 */
[----:B------:R-:W-:Y:S01]  /*4830*/  IMAD.HI.U32 R18, R4, R19, RZ ;  /* 0x0000001304127227 */ /* 0x000fe200078e00ff */
[----:B------:R-:W-:-:S02]  /*4840*/  ISETP.GT.U32.AND P3, PT, R0, R2, PT ;  /* 0x000000020000720c */ /* 0x000fc40003f64070 */
[----:B------:R-:W-:Y:S01]  /*4850*/  IABS R7, R12 ;  /* 0x0000000c00077213 */ /* 0x000fe20000000000 */
[C---:B------:R-:W-:Y:S02]  /*4860*/  IMAD R8, R0.reuse, R21, R8 ;  /* 0x0000001500087224 */ /* 0x040fe400078e0208 */
[----:B0-----:R-:W-:Y:S02]  /*4870*/  IMAD.MOV.U32 R9, RZ, RZ, R15 ;  /* 0x000000ffff097224 */ /* 0x001fe400078e000f */
[----:B------:R-:W-:Y:S02]  /*4880*/  @!P0 IMAD.MOV R3, RZ, RZ, -R3 ;  /* 0x000000ffff038224 */ /* 0x000fe400078e0a03 */
[----:B------:R-:W-:Y:S02]  /*4890*/  IMAD.MOV R18, RZ, RZ, -R18 ;  /* 0x000000ffff127224 */ /* 0x000fe400078e0a12 */
[----:B------:R-:W-:Y:S01]  /*48a0*/  @!P6 IMAD.IADD R17, R17, 0x1, -R0 ;  /* 0x000000011111e824 */ /* 0x000fe200078e0a00 */
[----:B------:R0:W-:Y:S01]  /*48b0*/  STL [R1+0xe0], R3 ;  /* 0x0000e00301007387 */ /* 0x0001e20000100800 */
[----:B------:R-:W-:Y:S01]  /*48c0*/  @!P4 IMAD.MOV R9, RZ, RZ, -R9 ;  /* 0x000000ffff09c224 */ /* 0x000fe200078e0a09 */
[C---:B------:R-:W-:Y:S01]  /*48d0*/  ISETP.GT.U32.AND P4, PT, R0.reuse, R8, PT ;  /* 0x000000080000720c */ /* 0x040fe20003f84070 */
[C---:B------:R-:W-:Y:S01]  /*48e0*/  IMAD R18, R0.reuse, R18, R19 ;  /* 0x0000001200127224 */ /* 0x040fe200078e0213 */
[----:B------:R-:W-:Y:S01]  /*48f0*/  ISETP.GT.U32.AND P0, PT, R0, R17, PT ;  /* 0x000000110000720c */ /* 0x000fe20003f04070 */
[----:B------:R-:W-:Y:S01]  /*4900*/  IMAD.HI.U32 R20, R4, R7, RZ ;  /* 0x0000000704147227 */ /* 0x000fe200078e00ff */
[----:B------:R-:W-:Y:S02]  /*4910*/  STL [R1+0xdc], R9 ;  /* 0x0000dc0901007387 */ /* 0x000fe40000100800 */
[----:B------:R-:W-:Y:S01]  /*4920*/  ISETP.GT.U32.AND P6, PT, R0, R18, PT ;  /* 0x000000120000720c */ /* 0x000fe20003fc4070 */
[----:B------:R-:W-:-:S02]  /*4930*/  VIADD R6, R5, 0x6e ;  /* 0x0000006e05067836 */ /* 0x000fc40000000000 */
[----:B0-----:R-:W-:Y:S02]  /*4940*/  IMAD.MOV.U32 R3, RZ, RZ, R13 ;  /* 0x000000ffff037224 */ /* 0x001fe400078e000d */
[----:B------:R-:W-:Y:S01]  /*4950*/  VIADD R19, R5, 0x6c ;  /* 0x0000006c05137836 */ /* 0x000fe20000000000 */
[----:B------:R-:W-:Y:S01]  /*4960*/  IABS R10, R6 ;  /* 0x00000006000a7213 */ /* 0x000fe20000000000 */
[----:B------:R-:W-:Y:S01]  /*4970*/  @!P5 IMAD.MOV R3, RZ, RZ, -R3 ;  /* 0x000000ffff03d224 */ /* 0x000fe200078e0a03 */
[----:B------:R-:W-:Y:S01]  /*4980*/  ISETP.GE.AND P5, PT, R16, RZ, PT ;  /* 0x000000ff1000720c */ /* 0x000fe20003fa6270 */
[----:B------:R-:W-:Y:S01]  /*4990*/  IMAD.MOV R20, RZ, RZ, -R20 ;  /* 0x000000ffff147224 */ /* 0x000fe200078e0a14 */
[----:B------:R-:W-:Y:S01]  /*49a0*/  IABS R14, R19 ;  /* 0x00000013000e7213 */ /* 0x000fe20000000000 */
[----:B------:R-:W-:Y:S01]  /*49b0*/  @!P3 IMAD.IADD R2, R2, 0x1, -R0 ;  /* 0x000000010202b824 */ /* 0x000fe200078e0a00 */
[----:B------:R0:W-:Y:S01]  /*49c0*/  STL [R1+0xd8], R3 ;  /* 0x0000d80301007387 */ /* 0x0001e20000100800 */
[----:B------:R-:W-:-:S02]  /*49d0*/  IMAD R7, R0, R20, R7 ;  /* 0x0000001400077224 */ /* 0x000fc400078e0207 */
[----:B------:R-:W-:Y:S02]  /*49e0*/  @!P4 IMAD.IADD R8, R8, 0x1, -R0 ;  /* 0x000000010808c824 */ /* 0x000fe400078e0a00 */
[----:B------:R-:W-:Y:S01]  /*49f0*/  IMAD.HI.U32 R15, R4, R10, RZ ;  /* 0x0000000a040f7227 */ /* 0x000fe200078e00ff */
[----:B------:R-:W-:-:S03]  /*4a00*/  ISETP.GT.U32.AND P3, PT, R0, R7, PT ;  /* 0x000000070000720c */ /* 0x000fc60003f64070 */
[----:B------:R-:W-:Y:S02]  /*4a10*/  IMAD.MOV.U32 R13, RZ, RZ, R14 ;  /* 0x000000ffff0d7224 */ /* 0x000fe400078e000e */
[----:B0-----:R-:W-:Y:S02]  /*4a20*/  IMAD.MOV.U32 R3, RZ, RZ, R2 ;  /* 0x000000ffff037224 */ /* 0x001fe400078e0002 */
[--C-:B------:R-:W-:Y:S01]  /*4a30*/  @!P0 IMAD.IADD R17, R17, 0x1, -R0.reuse ;  /* 0x0000000111118824 */ /* 0x100fe200078e0a00 */
[----:B------:R-:W-:Y:S01]  /*4a40*/  ISETP.GE.AND P0, PT, R11, RZ, PT ;  /* 0x000000ff0b00720c */ /* 0x000fe20003f06270 */
[----:B------:R-:W-:Y:S01]  /*4a50*/  @!P1 IMAD.MOV R3, RZ, RZ, -R3 ;  /* 0x000000ffff039224 */ /* 0x000fe200078e0a03 */
[----:B------:R-:W-:Y:S01]  /*4a60*/  ISETP.GT.U32.AND P1, PT, R0, R8, PT ;  /* 0x000000080000720c */ /* 0x000fe20003f24070 */
[----:B------:R-:W-:Y:S02]  /*4a70*/  IMAD.MOV R15, RZ, RZ, -R15 ;  /* 0x000000ffff0f7224 */ /* 0x000fe400078e0a0f */
[----:B------:R-:W-:Y:S01]  /*4a80*/  IMAD.HI.U32 R11, R4, R13, RZ ;  /* 0x0000000d040b7227 */ /* 0x000fe200078e00ff */
[----:B------:R0:W-:Y:S03]  /*4a90*/  STL [R1+0xd4], R3 ;  /* 0x0000d40301007387 */ /* 0x0001e60000100800 */
[----:B------:R-:W-:Y:S01]  /*4aa0*/  @!P6 IMAD.IADD R18, R18, 0x1, -R0 ;  /* 0x000000011212e824 */ /* 0x000fe200078e0a00 */
[----:B------:R-:W-:Y:S01]  /*4ab0*/  ISETP.GE.AND P6, PT, R12, RZ, PT ;  /* 0x000000ff0c00720c */ /* 0x000fe20003fc6270 */
[----:B------:R-:W-:-:S02]  /*4ac0*/  IMAD R10, R0, R15, R10 ;  /* 0x0000000f000a7224 */ /* 0x000fc400078e020a */
[----:B------:R-:W-:Y:S01]  /*4ad0*/  IMAD.MOV R11, RZ, RZ, -R11 ;  /* 0x000000ffff0b7224 */ /* 0x000fe200078e0a0b */
[C---:B------:R-:W-:Y:S01]  /*4ae0*/  ISETP.GT.U32.AND P4, PT, R0.reuse, R18, PT ;  /* 0x000000120000720c */ /* 0x040fe20003f84070 */
[----:B------:R-:W-:Y:S02]  /*4af0*/  @!P3 IMAD.IADD R7, R7, 0x1, -R0 ;  /* 0x000000010707b824 */ /* 0x000fe400078e0a00 */
[----:B0-----:R-:W-:Y:S02]  /*4b00*/  IMAD.MOV.U32 R3, RZ, RZ, R17 ;  /* 0x000000ffff037224 */ /* 0x001fe400078e0011 */
[C---:B------:R-:W-:Y:S01]  /*4b10*/  IMAD R12, R0.reuse, R11, R13 ;  /* 0x0000000b000c7224 */ /* 0x040fe200078e020d */
[C---:B------:R-:W-:Y:S01]  /*4b20*/  ISETP.GT.U32.AND P3, PT, R0.reuse, R7, PT ;  /* 0x000000070000720c */ /* 0x040fe20003f64070 */
[----:B------:R-:W-:Y:S01]  /*4b30*/  @!P2 IMAD.MOV R3, RZ, RZ, -R3 ;  /* 0x000000ffff03a224 */ /* 0x000fe200078e0a03 */
[----:B------:R-:W-:Y:S01]  /*4b40*/  ISETP.GT.U32.AND P2, PT, R0, R10, PT ;  /* 0x0000000a0000720c */ /* 0x000fe20003f44070 */
[----:B------:R-:W-:-:S02]  /*4b50*/  VIADD R14, R5, 0x6a ;  /* 0x0000006a050e7836 */ /* 0x000fc40000000000 */
[--C-:B------:R-:W-:Y:S01]  /*4b60*/  @!P1 IMAD.IADD R8, R8, 0x1, -R0.reuse ;  /* 0x0000000108089824 */ /* 0x100fe200078e0a00 */
[----:B------:R-:W-:Y:S01]  /*4b70*/  ISETP.GT.U32.AND P1, PT, R0, R12, PT ;  /* 0x0000000c0000720c */ /* 0x000fe20003f24070 */
[----:B------:R-:W-:Y:S01]  /*4b80*/  VIADD R11, R5, 0x68 ;  /* 0x00000068050b7836 */ /* 0x000fe20000000000 */
[----:B------:R-:W-:Y:S01]  /*4b90*/  IABS R2, R14 ;  /* 0x0000000e00027213 */ /* 0x000fe20000000000 */
[----:B------:R-:W-:Y:S01]  /*4ba0*/  @!P4 IMAD.IADD R18, R18, 0x1, -R0 ;  /* 0x000000011212c824 */ /* 0x000fe200078e0a00 */
[----:B------:R-:W-:Y:S01]  /*4bb0*/  ISETP.GE.AND P4, PT, R6, RZ, PT ;  /* 0x000000ff0600720c */ /* 0x000fe20003f86270 */
[----:B------:R0:W-:Y:S01]  /*4bc0*/  STL [R1+0xd0], R3 ;  /* 0x0000d00301007387 */ /* 0x0001e20000100800 */
[----:B------:R-:W-:Y:S01]  /*4bd0*/  IABS R13, R11 ;  /* 0x0000000b000d7213 */ /* 0x000fe20000000000 */
[----:B------:R-:W-:Y:S02]  /*4be0*/  IMAD.MOV.U32 R6, RZ, RZ, R2 ;  /* 0x000000ffff067224 */ /* 0x000fe400078e0002 */
[----:B------:R-:W-:Y:S01]  /*4bf0*/  @!P2 IMAD.IADD R10, R10, 0x1, -R0 ;  /* 0x000000010a0aa824 */ /* 0x000fe200078e0a00 */
[----:B------:R-:W-:Y:S01]  /*4c00*/  ISETP.GE.AND P2, PT, R14, RZ, PT ;  /* 0x000000ff0e00720c */ /* 0x000fe20003f46270 */
[----:B------:R-:W-:-:S02]  /*4c10*/  IMAD.MOV.U32 R2, RZ, RZ, R13 ;  /* 0x000000ffff027224 */ /* 0x000fc400078e000d */
[----:B------:R-:W-:-:S04]  /*4c20*/  IMAD.HI.U32 R17, R4, R6, RZ ;  /* 0x0000000604117227 */ /* 0x000fc800078e00ff */
[----:B0-----:R-:W-:Y:S02]  /*4c30*/  IMAD.MOV.U32 R3, RZ, RZ, R18 ;  /* 0x000000ffff037224 */ /* 0x001fe400078e0012 */
[----:B------:R-:W-:Y:S01]  /*4c40*/  @!P1 IMAD.IADD R12, R12, 0x1, -R0 ;  /* 0x000000010c0c9824 */ /* 0x000fe200078e0a00 */
[----:B------:R-:W-:Y:S01]  /*4c50*/  ISETP.GT.U32.AND P1, PT, R0, R10, PT ;  /* 0x0000000a0000720c */ /* 0x000fe20003f24070 */
[----:B------:R-:W-:-:S04]  /*4c60*/  IMAD.HI.U32 R15, R4, R2, RZ ;  /* 0x00000002040f7227 */ /* 0x000fc800078e00ff */
[----:B------:R-:W-:Y:S01]  /*4c70*/  @!P5 IMAD.MOV R3, RZ, RZ, -R3 ;  /* 0x000000ffff03d224 */ /* 0x000fe200078e0a03 */
[C---:B------:R-:W-:Y:S01]  /*4c80*/  ISETP.GT.U32.AND P5, PT, R0.reuse, R12, PT ;  /* 0x0000000c0000720c */ /* 0x040fe20003fa4070 */
[----:B------:R-:W-:Y:S01]  /*4c90*/  @!P3 IMAD.IADD R7, R7, 0x1, -R0 ;  /* 0x000000010707b824 */ /* 0x000fe200078e0a00 */
[----:B------:R-:W-:Y:S01]  /*4ca0*/  ISETP.GE.AND P3, PT, R19, RZ, PT ;  /* 0x000000ff1300720c */ /* 0x000fe20003f66270 */
[----:B------:R-:W-:Y:S01]  /*4cb0*/  IMAD.MOV R17, RZ, RZ, -R17 ;  /* 0x000000ffff117224 */ /* 0x000fe200078e0a11 */
[----:B------:R0:W-:Y:S01]  /*4cc0*/  STL [R1+0xc0], R3 ;  /* 0x0000c00301007387 */ /* 0x0001e20000100800 */
[----:B------:R-:W-:Y:S02]  /*4cd0*/  IMAD.MOV R14, RZ, RZ, -R15 ;  /* 0x000000ffff0e7224 */ /* 0x000fe400078e0a0f */
[----:B------:R-:W-:Y:S02]  /*4ce0*/  IMAD R6, R0, R17, R6 ;  /* 0x0000001100067224 */ /* 0x000fe400078e0206 */
[----:B------:R-:W-:-:S02]  /*4cf0*/  VIADD R13, R5, 0x66 ;  /* 0x00000066050d7836 */ /* 0x000fc40000000000 */
[C---:B------:R-:W-:Y:S02]  /*4d00*/  IMAD R2, R0.reuse, R14, R2 ;  /* 0x0000000e00027224 */ /* 0x040fe400078e0202 */
[----:B------:R-:W-:Y:S01]  /*4d10*/  @!P0 IMAD.MOV R8, RZ, RZ, -R8 ;  /* 0x000000ffff088224 */ /* 0x000fe200078e0a08 */
[----:B------:R-:W-:Y:S01]  /*4d20*/  ISETP.GT.U32.AND P0, PT, R0, R6, PT ;  /* 0x000000060000720c */ /* 0x000fe20003f04070 */
[----:B0-----:R-:W-:Y:S01]  /*4d30*/  IMAD.MOV.U32 R3, RZ, RZ, R7 ;  /* 0x000000ffff037224 */ /* 0x001fe200078e0007 */
[----:B------:R-:W-:Y:S01]  /*4d40*/  IABS R16, R13 ;  /* 0x0000000d00107213 */ /* 0x000fe20000000000 */
[----:B------:R-:W-:Y:S01]  /*4d50*/  @!P1 IMAD.IADD R10, R10, 0x1, -R0 ;  /* 0x000000010a0a9824 */ /* 0x000fe200078e0a00 */
[----:B------:R-:W-:Y:S01]  /*4d60*/  ISETP.GT.U32.AND P1, PT, R0, R2, PT ;  /* 0x000000020000720c */ /* 0x000fe20003f24070 */
[----:B------:R-:W-:Y:S01]  /*4d70*/  @!P6 IMAD.MOV R3, RZ, RZ, -R3 ;  /* 0x000000ffff03e224 */ /* 0x000fe200078e0a03 */
[----:B------:R-:W-:Y:S01]  /*4d80*/  STL [R1+0xc4], R8 ;  /* 0x0000c40801007387 */ /* 0x000fe20000100800 */
[----:B------:R-:W-:Y:S01]  /*4d90*/  IMAD.HI.U32 R7, R4, R16, RZ ;  /* 0x0000001004077227 */ /* 0x000fe200078e00ff */
[----:B------:R-:W-:-:S02]  /*4da0*/  ISETP.GE.AND P6, PT, R11, RZ, PT ;  /* 0x000000ff0b00720c */ /* 0x000fc40003fc6270 */
[----:B------:R0:W-:Y:S01]  /*4db0*/  STL [R1+0xc8], R3 ;  /* 0x0000c80301007387 */ /* 0x0001e20000100800 */
[----:B------:R-:W-:Y:S02]  /*4dc0*/  IMAD.MOV R7, RZ, RZ, -R7 ;  /* 0x000000ffff077224 */ /* 0x000fe400078e0a07 */
[--C-:B------:R-:W-:Y:S01]  /*4dd0*/  @!P5 IMAD.IADD R12, R12, 0x1, -R0.reuse ;  /* 0x000000010c0cd824 */ /* 0x100fe200078e0a00 */
[----:B------:R-:W-:Y:S01]  /*4de0*/  ISETP.GE.AND P5, PT, R13, RZ, PT ;  /* 0x000000ff0d00720c */ /* 0x000fe20003fa6270 */
[----:B------:R-:W-:Y:S02]  /*4df0*/  @!P0 IMAD.IADD R6, R6, 0x1, -R0 ;  /* 0x0000000106068824 */ /* 0x000fe400078e0a00 */
[----:B------:R-:W-:Y:S02]  /*4e00*/  IMAD R16, R0, R7, R16 ;  /* 0x0000000700107224 */ /* 0x000fe400078e0210 */
[----:B------:R-:W-:Y:S01]  /*4e10*/  @!P1 IMAD.IADD R2, R2, 0x1, -R0 ;  /* 0x0000000102029824 */ /* 0x000fe200078e0a00 */
[----:B------:R-:W-:Y:S01]  /*4e20*/  ISETP.GT.U32.AND P0, PT, R0, R6, PT ;  /* 0x000000060000720c */ /* 0x000fe20003f04070 */
[----:B0-----:R-:W-:-:S02]  /*4e30*/  IMAD.MOV.U32 R3, RZ, RZ, R10 ;  /* 0x000000ffff037224 */ /* 0x001fc400078e000a */
[C---:B------:R-:W-:Y:S01]  /*4e40*/  VIADD R14, R5.reuse, 0x64 ;  /* 0x00000064050e7836 */ /* 0x040fe20000000000 */
[----:B------:R-:W-:Y:S01]  /*4e50*/  ISETP.GT.U32.AND P1, PT, R0, R2, PT ;  /* 0x000000020000720c */ /* 0x000fe20003f24070 */
[----:B------:R-:W-:Y:S02]  /*4e60*/  @!P4 IMAD.MOV R3, RZ, RZ, -R3 ;  /* 0x000000ffff03c224 */ /* 0x000fe400078e0a03 */
[C---:B------:R-:W-:Y:S01]  /*4e70*/  VIADD R11, R5.reuse, 0x62 ;  /* 0x00000062050b7836 */ /* 0x040fe20000000000 */
[----:B------:R-:W-:Y:S01]  /*4e80*/  ISETP.GE.AND P4, PT, R14, RZ, PT ;  /* 0x000000ff0e00720c */ /* 0x000fe20003f86270 */
[C---:B------:R-:W-:Y:S01]  /*4e90*/  VIADD R10, R5.reuse, 0x60 ;  /* 0x00000060050a7836 */ /* 0x040fe20000000000 */
[----:B------:R0:W-:Y:S01]  /*4ea0*/  STL [R1+0xcc], R3 ;  /* 0x0000cc0301007387 */ /* 0x0001e20000100800 */
[----:B------:R-:W-:Y:S01]  /*4eb0*/  IABS R14, R14 ;  /* 0x0000000e000e7213 */ /* 0x000fe20000000000 */
[----:B------:R-:W-:Y:S01]  /*4ec0*/  VIADD R21, R5, 0x5c ;  /* 0x0000005c05157836 */ /* 0x000fe20000000000 */
[----:B------:R-:W-:Y:S01]  /*4ed0*/  IABS R7, R11 ;  /* 0x0000000b00077213 */ /* 0x000fe20000000000 */
[----:B------:R-:W-:Y:S01]  /*4ee0*/  @!P0 IMAD.IADD R6, R6, 0x1, -R0 ;  /* 0x0000000106068824 */ /* 0x000fe200078e0a00 */
[----:B------:R-:W-:Y:S01]  /*4ef0*/  ISETP.GE.AND P0, PT, R11, RZ, PT ;  /* 0x000000ff0b00720c */ /* 0x000fe20003f06270 */
[----:B------:R-:W-:Y:S01]  /*4f00*/  IMAD.HI.U32 R13, R4, R14, RZ ;  /* 0x0000000e040d7227 */ /* 0x000fe200078e00ff */
[----:B------:R-:W-:-:S03]  /*4f10*/  IABS R17, R10 ;  /* 0x0000000a00117213 */ /* 0x000fc60000000000 */
[----:B0-----:R-:W-:Y:S02]  /*4f20*/  IMAD.MOV.U32 R3, RZ, RZ, R12 ;  /* 0x000000ffff037224 */ /* 0x001fe400078e000c */
[----:B------:R-:W-:Y:S02]  /*4f30*/  IMAD.MOV R11, RZ, RZ, -R13 ;  /* 0x000000ffff0b7224 */ /* 0x000fe400078e0a0d */
[----:B------:R-:W-:Y:S01]  /*4f40*/  @!P3 IMAD.MOV R3, RZ, RZ, -R3 ;  /* 0x000000ffff03b224 */ /* 0x000fe200078e0a03 */
[----:B------:R-:W-:Y:S01]  /*4f50*/  ISETP.GT.U32.AND P3, PT, R0, R16, PT ;  /* 0x000000100000720c */ /* 0x000fe20003f64070 */
[----:B------:R-:W-:Y:S01]  /*4f60*/  @!P1 IMAD.IADD R2, R2, 0x1, -R0 ;  /* 0x0000000102029824 */ /* 0x000fe200078e0a00 */
[----:B------:R-:W-:Y:S01]  /*4f70*/  ISETP.GE.AND P1, PT, R10, RZ, PT ;  /* 0x000000ff0a00720c */ /* 0x000fe20003f26270 */
[----:B------:R-:W-:Y:S01]  /*4f80*/  IMAD.MOV.U32 R12, RZ, RZ, R7 ;  /* 0x000000ffff0c7224 */ /* 0x000fe200078e0007 */
[----:B------:R0:W-:Y:S01]  /*4f90*/  STL [R1+0x208], R3 ;  /* 0x0002080301007387 */ /* 0x0001e20000100800 */
[----:B------:R-:W-:Y:S01]  /*4fa0*/  IMAD R14, R0, R11, R14 ;  /* 0x0000000b000e7224 */ /* 0x000fe200078e020e */
[----:B------:R-:W-:Y:S01]  /*4fb0*/  IABS R11, R21 ;  /* 0x00000015000b7213 */ /* 0x000fe20000000000 */
[----:B------:R-:W-:-:S04]  /*4fc0*/  IMAD.HI.U32 R8, R4, R12, RZ ;  /* 0x0000000c04087227 */ /* 0x000fc800078e00ff */
[----:B------:R-:W-:Y:S02]  /*4fd0*/  IMAD.MOV R8, RZ, RZ, -R8 ;  /* 0x000000ffff087224 */ /* 0x000fe400078e0a08 */
[----:B------:R-:W-:Y:S02]  /*4fe0*/  @!P3 IMAD.IADD R16, R16, 0x1, -R0 ;  /* 0x000000011010b824 */ /* 0x000fe400078e0a00 */
[----:B0-----:R-:W-:Y:S02]  /*4ff0*/  IMAD.MOV.U32 R3, RZ, RZ, R2 ;  /* 0x000000ffff037224 */ /* 0x001fe400078e0002 */
[C---:B------:R-:W-:Y:S01]  /*5000*/  IMAD R12, R0.reuse, R8, R12 ;  /* 0x00000008000c7224 */ /* 0x040fe200078e020c */
[C---:B------:R-:W-:Y:S01]  /*5010*/  ISETP.GT.U32.AND P3, PT, R0.reuse, R16, PT ;  /* 0x000000100000720c */ /* 0x040fe20003f64070 */
[----:B------:R-:W-:Y:S01]  /*5020*/  @!P6 IMAD.MOV R3, RZ, RZ, -R3 ;  /* 0x000000ffff03e224 */ /* 0x000fe200078e0a03 */
[----:B------:R-:W-:Y:S01]  /*5030*/  ISETP.GT.U32.AND P6, PT, R0, R14, PT ;  /* 0x0000000e0000720c */ /* 0x000fe20003fc4070 */
[----:B------:R-:W-:-:S02]  /*5040*/  VIADD R10, R5, 0x5e ;  /* 0x0000005e050a7836 */ /* 0x000fc40000000000 */
[----:B------:R-:W-:Y:S02]  /*5050*/  IMAD.MOV.U32 R9, RZ, RZ, R6 ;  /* 0x000000ffff097224 */ /* 0x000fe400078e0006 */
[----:B------:R-:W-:-:S04]  /*5060*/  IMAD.HI.U32 R7, R4, R17, RZ ;  /* 0x0000001104077227 */ /* 0x000fc800078e00ff */
[----:B------:R-:W-:Y:S01]  /*5070*/  @!P2 IMAD.MOV R9, RZ, RZ, -R9 ;  /* 0x000000ffff09a224 */ /* 0x000fe200078e0a09 */
[----:B------:R-:W-:Y:S01]  /*5080*/  ISETP.GE.AND P2, PT, R10, RZ, PT ;  /* 0x000000ff0a00720c */ /* 0x000fe20003f46270 */
[--C-:B------:R-:W-:Y:S01]  /*5090*/  @!P3 IMAD.IADD R16, R16, 0x1, -R0.reuse ;  /* 0x000000011010b824 */ /* 0x100fe200078e0a00 */
[----:B------:R-:W-:Y:S01]  /*50a0*/  ISETP.GT.U32.AND P3, PT, R0, R12, PT ;  /* 0x0000000c0000720c */ /* 0x000fe20003f64070 */
[----:B------:R-:W-:Y:S01]  /*50b0*/  @!P6 IMAD.IADD R14, R14, 0x1, -R0 ;  /* 0x000000010e0ee824 */ /* 0x000fe200078e0a00 */
[----:B------:R-:W-:Y:S01]  /*50c0*/  IABS R10, R10 ;  /* 0x0000000a000a7213 */ /* 0x000fe20000000000 */
[----:B------:R-:W-:Y:S01]  /*50d0*/  IMAD.MOV R7, RZ, RZ, -R7 ;  /* 0x000000ffff077224 */ /* 0x000fe200078e0a07 */
[----:B------:R-:W-:Y:S01]  /*50e0*/  STL [R1+0x1ec], R9 ;  /* 0x0001ec0901007387 */ /* 0x000fe20000100800 */
[----:B------:R-:W-:Y:S01]  /*50f0*/  VIADD R23, R5, 0x5a ;  /* 0x0000005a05177836 */ /* 0x000fe20000000000 */
[----:B------:R-:W-:Y:S01]  /*5100*/  ISETP.GT.U32.AND P6, PT, R0, R14, PT ;  /* 0x0000000e0000720c */ /* 0x000fe20003fc4070 */
[----:B------:R-:W-:Y:S01]  /*5110*/  IMAD.HI.U32 R18, R4, R10, RZ ;  /* 0x0000000a04127227 */ /* 0x000fe200078e00ff */
[----:B------:R0:W-:Y:S02]  /*5120*/  STL [R1+0x1f4], R3 ;  /* 0x0001f40301007387 */ /* 0x0001e40000100800 */
[----:B------:R-:W-:Y:S01]  /*5130*/  IABS R8, R23 ;  /* 0x0000001700087213 */ /* 0x000fe20000000000 */
[----:B------:R-:W-:-:S02]  /*5140*/  IMAD R17, R0, R7, R17 ;  /* 0x0000000700117224 */ /* 0x000fc400078e0211 */
[----:B------:R-:W-:Y:S02]  /*5150*/  @!P3 IMAD.IADD R12, R12, 0x1, -R0 ;  /* 0x000000010c0cb824 */ /* 0x000fe400078e0a00 */
[----:B------:R-:W-:Y:S02]  /*5160*/  IMAD.MOV R18, RZ, RZ, -R18 ;  /* 0x000000ffff127224 */ /* 0x000fe400078e0a12 */
[----:B------:R-:W-:Y:S01]  /*5170*/  IMAD.HI.U32 R15, R4, R11, RZ ;  /* 0x0000000b040f7227 */ /* 0x000fe200078e00ff */
[----:B------:R-:W-:-:S03]  /*5180*/  ISETP.GT.U32.AND P3, PT, R0, R12, PT ;  /* 0x0000000c0000720c */ /* 0x000fc60003f64070 */
[----:B0-----:R-:W-:Y:S02]  /*5190*/  IMAD.MOV.U32 R3, RZ, RZ, R16 ;  /* 0x000000ffff037224 */ /* 0x001fe400078e0010 */
[C---:B------:R-:W-:Y:S02]  /*51a0*/  IMAD R10, R0.reuse, R18, R10 ;  /* 0x00000012000a7224 */ /* 0x040fe400078e020a */
[----:B------:R-:W-:Y:S01]  /*51b0*/  @!P5 IMAD.MOV R3, RZ, RZ, -R3 ;  /* 0x000000ffff03d224 */ /* 0x000fe200078e0a03 */
[----:B------:R-:W-:Y:S01]  /*51c0*/  ISETP.GT.U32.AND P5, PT, R0, R17, PT ;  /* 0x000000110000720c */ /* 0x000fe20003fa4070 */
[----:B------:R-:W-:Y:S01]  /*51d0*/  @!P6 IMAD.IADD R14, R14, 0x1, -R0 ;  /* 0x000000010e0ee824 */ /* 0x000fe200078e0a00 */
[----:B------:R-:W-:Y:S01]  /*51e0*/  ISETP.GT.U32.AND P6, PT, R0, R10, PT ;  /* 0x0000000a0000720c */ /* 0x000fe20003fc4070 */
[----:B------:R-:W-:Y:S01]  /*51f0*/  IMAD.HI.U32 R2, R4, R8, RZ ;  /* 0x0000000804027227 */ /* 0x000fe200078e00ff */
[----:B------:R0:W-:Y:S03]  /*5200*/  STL [R1+0x1e8], R3 ;  /* 0x0001e80301007387 */ /* 0x0001e60000100800 */
[----:B------:R-:W-:-:S02]  /*5210*/  IMAD.MOV R15, RZ, RZ, -R15 ;  /* 0x000000ffff0f7224 */ /* 0x000fc400078e0a0f */
[----:B------:R-:W-:Y:S02]  /*5220*/  VIADD R20, R5, 0x58 ;  /* 0x0000005805147836 */ /* 0x000fe40000000000 */
[----:B------:R-:W-:Y:S02]  /*5230*/  IMAD R11, R0, R15, R11 ;  /* 0x0000000f000b7224 */ /* 0x000fe400078e020b */
[----:B------:R-:W-:Y:S01]  /*5240*/  IMAD.MOV R16, RZ, RZ, -R2 ;  /* 0x000000ffff107224 */ /* 0x000fe200078e0a02 */
[----:B------:R-:W-:Y:S01]  /*5250*/  IABS R7, R20 ;  /* 0x0000001400077213 */ /* 0x000fe20000000000 */
[----:B------:R-:W-:Y:S01]  /*5260*/  @!P3 IMAD.IADD R12, R12, 0x1, -R0 ;  /* 0x000000010c0cb824 */ /* 0x000fe200078e0a00 */
[C---:B------:R-:W-:Y:S01]  /*5270*/  ISETP.GT.U32.AND P3, PT, R0.reuse, R11, PT ;  /* 0x0000000b0000720c */ /* 0x040fe20003f64070 */
[----:B------:R-:W-:Y:S02]  /*5280*/  IMAD R8, R0, R16, R8 ;  /* 0x0000001000087224 */ /* 0x000fe400078e0208 */
[----:B------:R-:W-:-:S02]  /*5290*/  @!P5 IMAD.IADD R17, R17, 0x1, -R0 ;  /* 0x000000011111d824 */ /* 0x000fc400078e0a00 */
[----:B------:R-:W-:Y:S01]  /*52a0*/  VIADD R13, R5, 0x56 ;  /* 0x00000056050d7836 */ /* 0x000fe20000000000 */
[----:B------:R-:W-:Y:S01]  /*52b0*/  ISETP.GT.U32.AND P5, PT, R0, R8, PT ;  /* 0x000000080000720c */ /* 0x000fe20003fa4070 */
[----:B------:R-:W-:Y:S01]  /*52c0*/  @!P6 IMAD.IADD R10, R10, 0x1, -R0 ;  /* 0x000000010a0ae824 */ /* 0x000fe200078e0a00 */
[----:B------:R-:W-:Y:S01]  /*52d0*/  ISETP.GT.U32.AND P6, PT, R0, R17, PT ;  /* 0x000000110000720c */ /* 0x000fe20003fc4070 */
[----:B------:R-:W-:Y:S01]  /*52e0*/  IMAD.HI.U32 R15, R4, R7, RZ ;  /* 0x00000007040f7227 */ /* 0x000fe200078e00ff */
[----:B------:R-:W-:-:S03]  /*52f0*/  IABS R6, R13 ;  /* 0x0000000d00067213 */ /* 0x000fc60000000000 */
[----:B------:R-:W-:Y:S02]  /*5300*/  IMAD.MOV R15, RZ, RZ, -R15 ;  /* 0x000000ffff0f7224 */ /* 0x000fe400078e0a0f */
[----:B0-----:R-:W-:Y:S02]  /*5310*/  IMAD.MOV.U32 R3, RZ, RZ, R14 ;  /* 0x000000ffff037224 */ /* 0x001fe400078e000e */
[----:B------:R-:W-:-:S04]  /*5320*/  IMAD.HI.U32 R2, R4, R6, RZ ;  /* 0x0000000604027227 */ /* 0x000fc800078e00ff */
[C---:B------:R-:W-:Y:S02]  /*5330*/  IMAD R7, R0.reuse, R15, R7 ;  /* 0x0000000f00077224 */ /* 0x040fe400078e0207 */
[----:B------:R-:W-:Y:S01]  /*5340*/  @!P3 IMAD.IADD R11, R11, 0x1, -R0 ;  /* 0x000000010b0bb824 */ /* 0x000fe200078e0a00 */
[----:B------:R-:W-:Y:S01]  /*5350*/  ISETP.GT.U32.AND P3, PT, R0, R10, PT ;  /* 0x0000000a0000720c */ /* 0x000fe20003f64070 */
[----:B------:R-:W-:Y:S02]  /*5360*/  @!P4 IMAD.MOV R3, RZ, RZ, -R3 ;  /* 0x000000ffff03c224 */ /* 0x000fe400078e0a03 */
[----:B------:R-:W-:Y:S02]  /*5370*/  IMAD.MOV R2, RZ, RZ, -R2 ;  /* 0x000000ffff027224 */ /* 0x000fe400078e0a02 */
[----:B------:R-:W-:Y:S01]  /*5380*/  VIADD R18, R5, 0x54 ;  /* 0x0000005405127836 */ /* 0x000fe20000000000 */
[----:B------:R0:W-:Y:S01]  /*5390*/  STL [R1+0xbc], R3 ;  /* 0x0000bc0301007387 */ /* 0x0001e20000100800 */
[--C-:B------:R-:W-:Y:S01]  /*53a0*/  @!P5 IMAD.IADD R8, R8, 0x1, -R0.reuse ;  /* 0x000000010808d824 */ /* 0x100fe200078e0a00 */
[C---:B------:R-:W-:Y:S01]  /*53b0*/  ISETP.GT.U32.AND P5, PT, R0.reuse, R11, PT ;  /* 0x0000000b0000720c */ /* 0x040fe20003fa4070 */
[----:B------:R-:W-:Y:S01]  /*53c0*/  @!P6 IMAD.IADD R17, R17, 0x1, -R0 ;  /* 0x000000011111e824 */ /* 0x000fe200078e0a00 */
[C---:B------:R-:W-:Y:S01]  /*53d0*/  ISETP.GT.U32.AND P6, PT, R0.reuse, R7, PT ;  /* 0x000000070000720c */ /* 0x040fe20003fc4070 */
[C---:B------:R-:W-:Y:S01]  /*53e0*/  IMAD R6, R0.reuse, R2, R6 ;  /* 0x0000000200067224 */ /* 0x040fe200078e0206 */
[----:B------:R-:W-:Y:S01]  /*53f0*/  IABS R2, R18 ;  /* 0x0000001200027213 */ /* 0x000fe20000000000 */
[----:B------:R-:W-:Y:S01]  /*5400*/  VIADD R16, R5, 0x50 ;  /* 0x0000005005107836 */ /* 0x000fe20000000000 */
[----:B------:R-:W-:Y:S01]  /*5410*/  ISETP.GT.U32.AND P4, PT, R0, R8, PT ;  /* 0x000000080000720c */ /* 0x000fe20003f84070 */
[----:B------:R-:W-:Y:S01]  /*5420*/  @!P3 IMAD.IADD R10, R10, 0x1, -R0 ;  /* 0x000000010a0ab824 */ /* 0x000fe200078e0a00 */
[----:B------:R-:W-:Y:S01]  /*5430*/  ISETP.GT.U32.AND P3, PT, R0, R6, PT ;  /* 0x000000060000720c */ /* 0x000fe20003f64070 */
[----:B0-----:R-:W-:Y:S01]  /*5440*/  IMAD.MOV.U32 R3, RZ, RZ, R12 ;  /* 0x000000ffff037224 */ /* 0x001fe200078e000c */
[----:B------:R-:W-:Y:S01]  /*5450*/  IABS R15, R16 ;  /* 0x00000010000f7213 */ /* 0x000fe20000000000 */
[----:B------:R-:W-:-:S04]  /*5460*/  IMAD.HI.U32 R22, R4, R2, RZ ;  /* 0x0000000204167227 */ /* 0x000fc800078e00ff */
[----:B------:R-:W-:Y:S02]  /*5470*/  @!P0 IMAD.MOV R3, RZ, RZ, -R3 ;  /* 0x000000ffff038224 */ /* 0x000fe400078e0a03 */
[----:B------:R-:W-:Y:S02]  /*5480*/  IMAD.MOV.U32 R9, RZ, RZ, R17 ;  /* 0x000000ffff097224 */ /* 0x000fe400078e0011 */
[----:B------:R-:W-:Y:S01]  /*5490*/  VIADD R19, R5, 0x52 ;  /* 0x0000005205137836 */ /* 0x000fe20000000000 */
[----:B------:R0:W-:Y:S01]  /*54a0*/  STL [R1+0xb4], R3 ;  /* 0x0000b40301007387 */ /* 0x0001e20000100800 */
[----:B------:R-:W-:Y:S02]  /*54b0*/  IMAD.MOV R22, RZ, RZ, -R22 ;  /* 0x000000ffff167224 */ /* 0x000fe400078e0a16 */
[--C-:B------:R-:W-:Y:S01]  /*54c0*/  @!P5 IMAD.IADD R11, R11, 0x1, -R0.reuse ;  /* 0x000000010b0bd824 */ /* 0x100fe200078e0a00 */
[----:B------:R-:W-:Y:S01]  /*54d0*/  ISETP.GE.AND P5, PT, R21, RZ, PT ;  /* 0x000000ff1500720c */ /* 0x000fe20003fa6270 */
[----:B------:R-:W-:Y:S01]  /*54e0*/  @!P6 IMAD.IADD R7, R7, 0x1, -R0 ;  /* 0x000000010707e824 */ /* 0x000fe200078e0a00 */
[----:B------:R-:W-:Y:S01]  /*54f0*/  ISETP.GE.AND P6, PT, R23, RZ, PT ;  /* 0x000000ff1700720c */ /* 0x000fe20003fc6270 */
[----:B------:R-:W-:Y:S01]  /*5500*/  IMAD.HI.U32 R21, R4, R15, RZ ;  /* 0x0000000f04157227 */ /* 0x000fe200078e00ff */
[----:B------:R-:W-:-:S02]  /*5510*/  IABS R14, R19 ;  /* 0x00000013000e7213 */ /* 0x000fc40000000000 */
[C---:B------:R-:W-:Y:S01]  /*5520*/  ISETP.GT.U32.AND P0, PT, R0.reuse, R7, PT ;  /* 0x000000070000720c */ /* 0x040fe20003f04070 */
[----:B0-----:R-:W-:Y:S02]  /*5530*/  IMAD.MOV.U32 R3, RZ, RZ, R10 ;  /* 0x000000ffff037224 */ /* 0x001fe400078e000a */
[----:B------:R-:W-:Y:S02]  /*5540*/  @!P1 IMAD.MOV R9, RZ, RZ, -R9 ;  /* 0x000000ffff099224 */ /* 0x000fe400078e0a09 */
[----:B------:R-:W-:Y:S02]  /*5550*/  IMAD R2, R0, R22, R2 ;  /* 0x0000001600027224 */ /* 0x000fe400078e0202 */
[----:B------:R-:W-:Y:S01]  /*5560*/  @!P2 IMAD.MOV R3, RZ, RZ, -R3 ;  /* 0x000000ffff03a224 */ /* 0x000fe200078e0a03 */
[----:B------:R0:W-:Y:S01]  /*5570*/  STL [R1+0xb0], R9 ;  /* 0x0000b00901007387 */ /* 0x0001e20000100800 */
[----:B------:R-:W-:Y:S01]  /*5580*/  @!P4 IMAD.IADD R8, R8, 0x1, -R0 ;  /* 0x000000010808c824 */ /* 0x000fe200078e0a00 */
[----:B------:R-:W-:Y:S01]  /*5590*/  ISETP.GT.U32.AND P4, PT, R0, R2, PT ;  /* 0x000000020000720c */ /* 0x000fe20003f84070 */
[----:B------:R-:W-:Y:S01]  /*55a0*/  IMAD.MOV R21, RZ, RZ, -R21 ;  /* 0x000000ffff157224 */ /* 0x000fe200078e0a15 */
[----:B------:R1:W-:Y:S01]  /*55b0*/  STL [R1+0xac], R3 ;  /* 0x0000ac0301007387 */ /* 0x0003e20000100800 */
[----:B------:R-:W-:-:S04]  /*55c0*/  IMAD.HI.U32 R22, R4, R14, RZ ;  /* 0x0000000e04167227 */ /* 0x000fc800078e00ff */
[----:B------:R-:W-:Y:S02]  /*55d0*/  IMAD R15, R0, R21, R15 ;  /* 0x00000015000f7224 */ /* 0x000fe400078e020f */
[----:B------:R-:W-:Y:S02]  /*55e0*/  IMAD.MOV R22, RZ, RZ, -R22 ;  /* 0x000000ffff167224 */ /* 0x000fe400078e0a16 */
[----:B0-----:R-:W-:Y:S02]  /*55f0*/  IMAD.MOV.U32 R9, RZ, RZ, R11 ;  /* 0x000000ffff097224 */ /* 0x001fe400078e000b */
[----:B-1----:R-:W-:Y:S02]  /*5600*/  IMAD.MOV.U32 R3, RZ, RZ, R8 ;  /* 0x000000ffff037224 */ /* 0x002fe400078e0008 */
[----:B------:R-:W-:Y:S01]  /*5610*/  @!P3 IMAD.IADD R6, R6, 0x1, -R0 ;  /* 0x000000010606b824 */ /* 0x000fe200078e0a00 */
[----:B------:R-:W-:Y:S01]  /*5620*/  ISETP.GE.AND P3, PT, R20, RZ, PT ;  /* 0x000000ff1400720c */ /* 0x000fe20003f66270 */
[----:B------:R-:W-:Y:S01]  /*5630*/  @!P6 IMAD.MOV R3, RZ, RZ, -R3 ;  /* 0x000000ffff03e224 */ /* 0x000fe200078e0a03 */
[C---:B------:R-:W-:Y:S01]  /*5640*/  ISETP.GT.U32.AND P6, PT, R0.reuse, R15, PT ;  /* 0x0000000f0000720c */ /* 0x040fe20003fc4070 */
[C---:B------:R-:W-:Y:S01]  /*5650*/  IMAD R14, R0.reuse, R22, R14 ;  /* 0x00000016000e7224 */ /* 0x040fe200078e020e */
[----:B------:R-:W-:Y:S01]  /*5660*/  ISETP.GT.U32.AND P1, PT, R0, R6, PT ;  /* 0x000000060000720c */ /* 0x000fe20003f24070 */
[----:B------:R-:W-:Y:S01]  /*5670*/  @!P5 IMAD.MOV R9, RZ, RZ, -R9 ;  /* 0x000000ffff09d224 */ /* 0x000fe200078e0a09 */
[----:B------:R-:W-:Y:S01]  /*5680*/  ISETP.GE.AND P5, PT, R13, RZ, PT ;  /* 0x000000ff0d00720c */ /* 0x000fe20003fa6270 */
[--C-:B------:R-:W-:Y:S01]  /*5690*/  @!P4 IMAD.IADD R2, R2, 0x1, -R0.reuse ;  /* 0x000000010202c824 */ /* 0x100fe200078e0a00 */
[C---:B------:R-:W-:Y:S01]  /*56a0*/  ISETP.GT.U32.AND P4, PT, R0.reuse, R14, PT ;  /* 0x0000000e0000720c */ /* 0x040fe20003f84070 */
[----:B------:R-:W-:Y:S01]  /*56b0*/  VIADD R23, R5, 0x4e ;  /* 0x0000004e05177836 */ /* 0x000fe20000000000 */
[----:B------:R-:W-:Y:S01]  /*56c0*/  STL [R1+0xa8], R9 ;  /* 0x0000a80901007387 */ /* 0x000fe20000100800 */
[--C-:B------:R-:W-:Y:S01]  /*56d0*/  @!P0 IMAD.IADD R7, R7, 0x1, -R0.reuse ;  /* 0x0000000107078824 */ /* 0x100fe200078e0a00 */
[----:B------:R-:W-:Y:S01]  /*56e0*/  ISETP.GT.U32.AND P2, PT, R0, R2, PT ;  /* 0x000000020000720c */ /* 0x000fe20003f44070 */
[----:B------:R-:W-:Y:S01]  /*56f0*/  VIADD R11, R5, 0x4a ;  /* 0x0000004a050b7836 */ /* 0x000fe20000000000 */
[----:B------:R0:W-:Y:S01]  /*5700*/  STL [R1+0xa4], R3 ;  /* 0x0000a40301007387 */ /* 0x0001e20000100800 */
[--C-:B------:R-:W-:Y:S01]  /*5710*/  @!P6 IMAD.IADD R15, R15, 0x1, -R0.reuse ;  /* 0x000000010f0fe824 */ /* 0x100fe200078e0a00 */
[----:B------:R-:W-:Y:S01]  /*5720*/  IABS R20, R23 ;  /* 0x0000001700147213 */ /* 0x000fe20000000000 */
[----:B------:R-:W-:Y:S01]  /*5730*/  @!P1 IMAD.IADD R6, R6, 0x1, -R0 ;  /* 0x0000000106069824 */ /* 0x000fe200078e0a00 */
[----:B------:R-:W-:Y:S01]  /*5740*/  ISETP.GE.AND P0, PT, R18, RZ, PT ;  /* 0x000000ff1200720c */ /* 0x000fe20003f06270 */
[----:B------:R-:W-:Y:S01]  /*5750*/  VIADD R10, R5, 0x4c ;  /* 0x0000004c050a7836 */ /* 0x000fe20000000000 */
[----:B------:R-:W-:Y:S01]  /*5760*/  IABS R18, R11 ;  /* 0x0000000b00127213 */ /* 0x000fe20000000000 */
[----:B------:R-:W-:Y:S01]  /*5770*/  IMAD.HI.U32 R8, R4, R20, RZ ;  /* 0x0000001404087227 */ /* 0x000fe200078e00ff */
[----:B------:R-:W-:-:S02]  /*5780*/  ISETP.GE.AND P1, PT, R19, RZ, PT ;  /* 0x000000ff1300720c */ /* 0x000fc40003f26270 */
[----:B------:R-:W-:Y:S01]  /*5790*/  IABS R19, R10 ;  /* 0x0000000a00137213 */ /* 0x000fe20000000000 */
[----:B0-----:R-:W-:Y:S02]  /*57a0*/  IMAD.MOV.U32 R3, RZ, RZ, R7 ;  /* 0x000000ffff037224 */ /* 0x001fe400078e0007 */
[----:B------:R-:W-:Y:S01]  /*57b0*/  @!P4 IMAD.IADD R14, R14, 0x1, -R0 ;  /* 0x000000010e0ec824 */ /* 0x000fe200078e0a00 */
[----:B------:R-:W-:Y:S01]  /*57c0*/  ISETP.GE.AND P4, PT, R23, RZ, PT ;  /* 0x000000ff1700720c */ /* 0x000fe20003f86270 */
[----:B------:R-:W-:Y:S01]  /*57d0*/  @!P3 IMAD.MOV R3, RZ, RZ, -R3 ;  /* 0x000000ffff03b224 */ /* 0x000fe200078e0a03 */
[C---:B------:R-:W-:Y:S01]  /*57e0*/  ISETP.GT.U32.AND P3, PT, R0.reuse, R15, PT ;  /* 0x0000000f0000720c */ /* 0x040fe20003f64070 */
[----:B------:R-:W-:Y:S01]  /*57f0*/  IMAD.MOV R8, RZ, RZ, -R8 ;  /* 0x000000ffff087224 */ /* 0x000fe200078e0a08 */
[----:B------:R-:W-:Y:S01]  /*5800*/  ISETP.GT.U32.AND P6, PT, R0, R14, PT ;  /* 0x0000000e0000720c */ /* 0x000fe20003fc4070 */
[----:B------:R-:W-:Y:S01]  /*5810*/  @!P2 IMAD.IADD R2, R2, 0x1, -R0 ;  /* 0x000000010202a824 */ /* 0x000fe200078e0a00 */
[----:B------:R0:W-:Y:S01]  /*5820*/  STL [R1+0xa0], R3 ;  /* 0x0000a00301007387 */ /* 0x0001e20000100800 */
[----:B------:R-:W-:Y:S01]  /*5830*/  IMAD R8, R0, R8, R20 ;  /* 0x0000000800087224 */ /* 0x000fe200078e0214 */
[----:B------:R-:W-:Y:S01]  /*5840*/  ISETP.GE.AND P2, PT, R16, RZ, PT ;  /* 0x000000ff1000720c */ /* 0x000fe20003f46270 */
[----:B------:R-:W-:-:S02]  /*5850*/  VIADD R7, R5, 0x48 ;  /* 0x0000004805077836 */ /* 0x000fc40000000000 */
[----:B------:R-:W-:Y:S01]  /*5860*/  @!P0 IMAD.MOV R2, RZ, RZ, -R2 ;  /* 0x000000ffff028224 */ /* 0x000fe200078e0a02 */
[----:B------:R-:W-:Y:S01]  /*5870*/  ISETP.GE.AND P0, PT, R11, RZ, PT ;  /* 0x000000ff0b00720c */ /* 0x000fe20003f06270 */
[----:B------:R-:W-:Y:S01]  /*5880*/  VIADD R13, R5, 0x44 ;  /* 0x00000044050d7836 */ /* 0x000fe20000000000 */
[----:B------:R-:W-:Y:S01]  /*5890*/  IABS R11, R7 ;  /* 0x00000007000b7213 */ /* 0x000fe20000000000 */
[----:B------:R-:W-:Y:S01]  /*58a0*/  @!P3 IMAD.IADD R15, R15, 0x1, -R0 ;  /* 0x000000010f0fb824 */ /* 0x000fe200078e0a00 */
[----:B------:R-:W-:Y:S01]  /*58b0*/  ISETP.GT.U32.AND P3, PT, R0, R8, PT ;  /* 0x000000080000720c */ /* 0x000fe20003f64070 */
[----:B0-----:R-:W-:Y:S01]  /*58c0*/  IMAD.MOV.U32 R3, RZ, RZ, R6 ;  /* 0x000000ffff037224 */ /* 0x001fe200078e0006 */
[----:B------:R-:W-:Y:S01]  /*58d0*/  IABS R12, R13 ;  /* 0x0000000d000c7213 */ /* 0x000fe20000000000 */
[----:B------:R-:W-:Y:S01]  /*58e0*/  @!P6 IMAD.IADD R14, R14, 0x1, -R0 ;  /* 0x000000010e0ee824 */ /* 0x000fe200078e0a00 */
[----:B------:R-:W-:Y:S01]  /*58f0*/  ISETP.GE.AND P6, PT, R7, RZ, PT ;  /* 0x000000ff0700720c */ /* 0x000fe20003fc6270 */
[----:B------:R-:W-:-:S04]  /*5900*/  IMAD.HI.U32 R7, R4, R18, RZ ;  /* 0x0000001204077227 */ /* 0x000fc800078e00ff */
[----:B------:R-:W-:Y:S01]  /*5910*/  @!P5 IMAD.MOV R3, RZ, RZ, -R3 ;  /* 0x000000ffff03d224 */ /* 0x000fe200078e0a03 */
[----:B------:R-:W-:Y:S01]  /*5920*/  ISETP.GE.AND P5, PT, R10, RZ, PT ;  /* 0x000000ff0a00720c */ /* 0x000fe20003fa6270 */
[----:B------:R-:W-:Y:S02]  /*5930*/  IMAD.MOV R7, RZ, RZ, -R7 ;  /* 0x000000ffff077224 */ /* 0x000fe400078e0a07 */
[----:B------:R-:W-:Y:S01]  /*5940*/  @!P3 IMAD.IADD R8, R8, 0x1, -R0 ;  /* 0x000000010808b824 */ /* 0x000fe200078e0a00 */
[----:B------:R0:W-:Y:S01]  /*5950*/  STL [R1+0x9c], R3 ;  /* 0x00009c0301007387 */ /* 0x0001e20000100800 */
[----:B------:R-:W-:Y:S02]  /*5960*/  VIADD R6, R5, 0x46 ;  /* 0x0000004605067836 */ /* 0x000fe40000000000 */
[----:B------:R-:W-:Y:S01]  /*5970*/  IMAD.HI.U32 R10, R4, R19, RZ ;  /* 0x00000013040a7227 */ /* 0x000fe200078e00ff */
[C---:B------:R-:W-:Y:S01]  /*5980*/  ISETP.GT.U32.AND P3, PT, R0.reuse, R8, PT ;  /* 0x000000080000720c */ /* 0x040fe20003f64070 */
[----:B------:R1:W-:Y:S01]  /*5990*/  STL [R1+0x98], R2 ;  /* 0x0000980201007387 */ /* 0x0003e20000100800 */
[----:B------:R-:W-:Y:S01]  /*59a0*/  IABS R17, R6 ;  /* 0x0000000600117213 */ /* 0x000fe20000000000 */
[----:B------:R-:W-:-:S02]  /*59b0*/  IMAD R18, R0, R7, R18 ;  /* 0x0000000700127224 */ /* 0x000fc400078e0212 */
[----:B------:R-:W-:Y:S02]  /*59c0*/  IMAD.MOV R10, RZ, RZ, -R10 ;  /* 0x000000ffff0a7224 */ /* 0x000fe400078e0a0a */
[----:B0-----:R-:W-:Y:S02]  /*59d0*/  IMAD.MOV.U32 R3, RZ, RZ, R15 ;  /* 0x000000ffff037224 */ /* 0x001fe400078e000f */
[----:B------:R-:W-:Y:S02]  /*59e0*/  IMAD.MOV.U32 R9, RZ, RZ, R14 ;  /* 0x000000ffff097224 */ /* 0x000fe400078e000e */
[----:B-1----:R-:W-:-:S04]  /*59f0*/  IMAD.HI.U32 R2, R4, R11, RZ ;  /* 0x0000000b04027227 */ /* 0x002fc800078e00ff */
[----:B------:R-:W-:Y:S01]  /*5a00*/  @!P2 IMAD.MOV R3, RZ, RZ, -R3 ;  /* 0x000000ffff03a224 */ /* 0x000fe200078e0a03 */
[C---:B------:R-:W-:Y:S01]  /*5a10*/  ISETP.GT.U32.AND P2, PT, R0.reuse, R18, PT ;  /* 0x000000120000720c */ /* 0x040fe20003f44070 */
[----:B------:R-:W-:Y:S02]  /*5a20*/  IMAD R19, R0, R10, R19 ;  /* 0x0000000a00137224 */ /* 0x000fe400078e0213 */
[----:B------:R-:W-:Y:S02]  /*5a30*/  IMAD.MOV R2, RZ, RZ, -R2 ;  /* 0x000000ffff027224 */ /* 0x000fe400078e0a02 */
[----:B------:R-:W-:-:S04]  /*5a40*/  IMAD.HI.U32 R7, R4, R17, RZ ;  /* 0x0000001104077227 */ /* 0x000fc800078e00ff */
[----:B------:R-:W-:Y:S01]  /*5a50*/  @!P1 IMAD.MOV R9, RZ, RZ, -R9 ;  /* 0x000000ffff099224 */ /* 0x000fe200078e0a09 */
[C---:B------:R-:W-:Y:S01]  /*5a60*/  ISETP.GT.U32.AND P1, PT, R0.reuse, R19, PT ;  /* 0x000000130000720c */ /* 0x040fe20003f24070 */
[----:B------:R-:W-:Y:S02]  /*5a70*/  IMAD R11, R0, R2, R11 ;  /* 0x00000002000b7224 */ /* 0x000fe400078e020b */
[----:B------:R-:W-:Y:S01]  /*5a80*/  IMAD.MOV R7, RZ, RZ, -R7 ;  /* 0x000000ffff077224 */ /* 0x000fe200078e0a07 */
[----:B------:R-:W-:Y:S01]  /*5a90*/  STL [R1+0x94], R9 ;  /* 0x0000940901007387 */ /* 0x000fe20000100800 */
[----:B------:R-:W-:Y:S02]  /*5aa0*/  VIADD R2, R5, 0x42 ;  /* 0x0000004205027836 */ /* 0x000fe40000000000 */
[--C-:B------:R-:W-:Y:S01]  /*5ab0*/  @!P3 IMAD.IADD R8, R8, 0x1, -R0.reuse ;  /* 0x000000010808b824 */ /* 0x100fe200078e0a00 */
[----:B------:R0:W-:Y:S01]  /*5ac0*/  STL [R1+0x90], R3 ;  /* 0x0000900301007387 */ /* 0x0001e20000100800 */
[C---:B------:R-:W-:Y:S01]  /*5ad0*/  ISETP.GT.U32.AND P3, PT, R0.reuse, R11, PT ;  /* 0x0000000b0000720c */ /* 0x040fe20003f64070 */
[----:B------:R-:W-:Y:S01]  /*5ae0*/  IMAD R17, R0, R7, R17 ;  /* 0x0000000700117224 */ /* 0x000fe200078e0211 */
[----:B------:R-:W-:Y:S01]  /*5af0*/  IABS R7, R2 ;  /* 0x0000000200077213 */ /* 0x000fe20000000000 */
[----:B------:R-:W-:-:S02]  /*5b00*/  @!P2 IMAD.IADD R18, R18, 0x1, -R0 ;  /* 0x000000011212a824 */ /* 0x000fc400078e0a00 */
[----:B------:R-:W-:Y:S01]  /*5b10*/  @!P1 IMAD.IADD R19, R19, 0x1, -R0 ;  /* 0x0000000113139824 */ /* 0x000fe200078e0a00 */
[----:B------:R-:W-:Y:S01]  /*5b20*/  ISETP.GT.U32.AND P1, PT, R0, R17, PT ;  /* 0x000000110000720c */ /* 0x000fe20003f24070 */
[----:B------:R-:W-:-:S03]  /*5b30*/  IMAD.HI.U32 R16, R4, R7, RZ ;  /* 0x0000000704107227 */ /* 0x000fc600078e00ff */
[----:B------:R-:W-:Y:S01]  /*5b40*/  ISETP.GT.U32.AND P2, PT, R0, R19, PT ;  /* 0x000000130000720c */ /* 0x000fe20003f44070 */
[----:B0-----:R-:W-:Y:S02]  /*5b50*/  IMAD.MOV.U32 R3, RZ, RZ, R8 ;  /* 0x000000ffff037224 */ /* 0x001fe400078e0008 */
[----:B------:R-:W-:-:S04]  /*5b60*/  IMAD.HI.U32 R10, R4, R12, RZ ;  /* 0x0000000c040a7227 */ /* 0x000fc800078e00ff */
[----:B------:R-:W-:Y:S01]  /*5b70*/  @!P4 IMAD.MOV R3, RZ, RZ, -R3 ;  /* 0x000000ffff03c224 */ /* 0x000fe200078e0a03 */
[C---:B------:R-:W-:Y:S01]  /*5b80*/  ISETP.GT.U32.AND P4, PT, R0.reuse, R18, PT ;  /* 0x000000120000720c */ /* 0x040fe20003f84070 */
[----:B------:R-:W-:Y:S02]  /*5b90*/  IMAD.MOV R16, RZ, RZ, -R16 ;  /* 0x000000ffff107224 */ /* 0x000fe400078e0a10 */
[----:B------:R-:W-:Y:S01]  /*5ba0*/  @!P3 IMAD.IADD R11, R11, 0x1, -R0 ;  /* 0x000000010b0bb824 */ /* 0x000fe200078e0a00 */
[----:B------:R0:W-:Y:S01]  /*5bb0*/  STL [R1+0x2c], R3 ;  /* 0x00002c0301007387 */ /* 0x0001e20000100800 */
[----:B------:R-:W-:Y:S02]  /*5bc0*/  IMAD.MOV R10, RZ, RZ, -R10 ;  /* 0x000000ffff0a7224 */ /* 0x000fe400078e0a0a */
[----:B------:R-:W-:Y:S01]  /*5bd0*/  VIADD R15, R5, 0x40 ;  /* 0x00000040050f7836 */ /* 0x000fe20000000000 */
[C---:B------:R-:W-:Y:S01]  /*5be0*/  ISETP.GT.U32.AND P3, PT, R0.reuse, R11, PT ;  /* 0x0000000b0000720c */ /* 0x040fe20003f64070 */
[----:B------:R-:W-:-:S02]  /*5bf0*/  IMAD R7, R0, R16, R7 ;  /* 0x0000001000077224 */ /* 0x000fc400078e0207 */
[----:B------:R-:W-:Y:S01]  /*5c00*/  IMAD R12, R0, R10, R12 ;  /* 0x0000000a000c7224 */ /* 0x000fe200078e020c */
[----:B------:R-:W-:Y:S01]  /*5c10*/  IABS R10, R15 ;  /* 0x0000000f000a7213 */ /* 0x000fe20000000000 */
[--C-:B------:R-:W-:Y:S01]  /*5c20*/  @!P4 IMAD.IADD R18, R18, 0x1, -R0.reuse ;  /* 0x000000011212c824 */ /* 0x100fe200078e0a00 */
[----:B------:R-:W-:Y:S01]  /*5c30*/  ISETP.GT.U32.AND P4, PT, R0, R7, PT ;  /* 0x000000070000720c */ /* 0x000fe20003f84070 */
[----:B------:R-:W-:Y:S02]  /*5c40*/  @!P1 IMAD.IADD R17, R17, 0x1, -R0 ;  /* 0x0000000111119824 */ /* 0x000fe400078e0a00 */
[----:B------:R-:W-:-:S03]  /*5c50*/  IMAD.HI.U32 R16, R4, R10, RZ ;  /* 0x0000000a04107227 */ /* 0x000fc600078e00ff */
[----:B------:R-:W-:Y:S01]  /*5c60*/  ISETP.GT.U32.AND P1, PT, R0, R17, PT ;  /* 0x000000110000720c */ /* 0x000fe20003f24070 */
[----:B------:R-:W-:Y:S02]  /*5c70*/  VIADD R8, R5, 0x3c ;  /* 0x0000003c05087836 */ /* 0x000fe40000000000 */
[----:B------:R-:W-:Y:S02]  /*5c80*/  IMAD.MOV R16, RZ, RZ, -R16 ;  /* 0x000000ffff107224 */ /* 0x000fe400078e0a10 */
[--C-:B------:R-:W-:Y:S01]  /*5c90*/  @!P3 IMAD.IADD R11, R11, 0x1, -R0.reuse ;  /* 0x000000010b0bb824 */ /* 0x100fe200078e0a00 */
[----:B------:R-:W-:Y:S01]  /*5ca0*/  ISETP.GE.AND P3, PT, R6, RZ, PT ;  /* 0x000000ff0600720c */ /* 0x000fe20003f66270 */
[----:B------:R-:W-:Y:S01]  /*5cb0*/  @!P2 IMAD.IADD R19, R19, 0x1, -R0 ;  /* 0x000000011313a824 */ /* 0x000fe200078e0a00 */
[C---:B------:R-:W-:Y:S01]  /*5cc0*/  ISETP.GT.U32.AND P2, PT, R0.reuse, R12, PT ;  /* 0x0000000c0000720c */ /* 0x040fe20003f44070 */
[----:B------:R-:W-:Y:S01]  /*5cd0*/  IMAD R6, R0, R16, R10 ;  /* 0x0000001000067224 */ /* 0x000fe200078e020a */
[----:B------:R-:W-:Y:S01]  /*5ce0*/  IABS R16, R8 ;  /* 0x0000000800107213 */ /* 0x000fe20000000000 */
[----:B------:R-:W-:Y:S01]  /*5cf0*/  @!P4 IMAD.IADD R7, R7, 0x1, -R0 ;  /* 0x000000010707c824 */ /* 0x000fe200078e0a00 */
[----:B------:R-:W-:Y:S01]  /*5d00*/  ISETP.GE.AND P4, PT, R2, RZ, PT ;  /* 0x000000ff0200720c */ /* 0x000fe20003f86270 */
[----:B0-----:R-:W-:-:S02]  /*5d10*/  IMAD.MOV.U32 R3, RZ, RZ, R18 ;  /* 0x000000ffff037224 */ /* 0x001fc400078e0012 */
[----:B------:R-:W-:Y:S02]  /*5d20*/  IMAD.MOV.U32 R9, RZ, RZ, R19 ;  /* 0x000000ffff097224 */ /* 0x000fe400078e0013 */
[----:B------:R-:W-:Y:S01]  /*5d30*/  @!P0 IMAD.MOV R3, RZ, RZ, -R3 ;  /* 0x000000ffff038224 */ /* 0x000fe200078e0a03 */
[----:B------:R-:W-:Y:S01]  /*5d40*/  ISETP.GT.U32.AND P0, PT, R0, R7, PT ;  /* 0x000000070000720c */ /* 0x000fe20003f04070 */
[----:B------:R-:W-:Y:S02]  /*5d50*/  VIADD R14, R5, 0x3e ;  /* 0x0000003e050e7836 */ /* 0x000fe40000000000 */
[----:B------:R-:W-:-:S03]  /*5d60*/  IMAD.HI.U32 R19, R4, R16, RZ ;  /* 0x0000001004137227 */ /* 0x000fc600078e00ff */
[----:B------:R-:W-:Y:S01]  /*5d70*/  IABS R20, R14 ;  /* 0x0000000e00147213 */ /* 0x000fe20000000000 */
[----:B------:R-:W-:Y:S02]  /*5d80*/  @!P5 IMAD.MOV R9, RZ, RZ, -R9 ;  /* 0x000000ffff09d224 */ /* 0x000fe400078e0a09 */
[----:B------:R-:W-:Y:S01]  /*5d90*/  @!P1 IMAD.IADD R17, R17, 0x1, -R0 ;  /* 0x0000000111119824 */ /* 0x000fe200078e0a00 */
[----:B------:R-:W-:Y:S01]  /*5da0*/  ISETP.GT.U32.AND P1, PT, R0, R6, PT ;  /* 0x000000060000720c */ /* 0x000fe20003f24070 */
[----:B------:R-:W-:Y:S01]  /*5db0*/  IMAD.MOV R19, RZ, RZ, -R19 ;  /* 0x000000ffff137224 */ /* 0x000fe200078e0a13 */
[----:B------:R0:W-:Y:S01]  /*5dc0*/  STL [R1+0x28], R9 ;  /* 0x0000280901007387 */ /* 0x0001e20000100800 */
[----:B------:R-:W-:-:S03]  /*5dd0*/  IMAD.HI.U32 R21, R4, R20, RZ ;  /* 0x0000001404157227 */ /* 0x000fc600078e00ff */
[----:B------:R1:W-:Y:S01]  /*5de0*/  STL [R1+0x24], R3 ;  /* 0x0000240301007387 */ /* 0x0003e20000100800 */
[--C-:B------:R-:W-:Y:S01]  /*5df0*/  @!P2 IMAD.IADD R12, R12, 0x1, -R0.reuse ;  /* 0x000000010c0ca824 */ /* 0x100fe200078e0a00 */
[----:B------:R-:W-:Y:S01]  /*5e00*/  ISETP.GE.AND P2, PT, R13, RZ, PT ;  /* 0x000000ff0d00720c */ /* 0x000fe20003f46270 */
[----:B------:R-:W-:Y:S02]  /*5e10*/  @!P0 IMAD.IADD R7, R7, 0x1, -R0 ;  /* 0x0000000107078824 */ /* 0x000fe400078e0a00 */
[----:B------:R-:W-:Y:S02]  /*5e20*/  IMAD.MOV R21, RZ, RZ, -R21 ;  /* 0x000000ffff157224 */ /* 0x000fe400078e0a15 */
[----:B0-----:R-:W-:Y:S02]  /*5e30*/  IMAD.MOV.U32 R9, RZ, RZ, R11 ;  /* 0x000000ffff097224 */ /* 0x001fe400078e000b */
[----:B------:R-:W-:Y:S02]  /*5e40*/  IMAD R11, R0, R19, R16 ;  /* 0x00000013000b7224 */ /* 0x000fe400078e0210 */
[----:B------:R-:W-:Y:S01]  /*5e50*/  @!P1 IMAD.IADD R6, R6, 0x1, -R0 ;  /* 0x0000000106069824 */ /* 0x000fe200078e0a00 */
[C---:B------:R-:W-:Y:S01]  /*5e60*/  ISETP.GT.U32.AND P1, PT, R0.reuse, R12, PT ;  /* 0x0000000c0000720c */ /* 0x040fe20003f24070 */
[C---:B------:R-:W-:Y:S01]  /*5e70*/  IMAD R2, R0.reuse, R21, R20 ;  /* 0x0000001500027224 */ /* 0x040fe200078e0214 */
[C---:B------:R-:W-:Y:S01]  /*5e80*/  ISETP.GT.U32.AND P0, PT, R0.reuse, R11, PT ;  /* 0x0000000b0000720c */ /* 0x040fe20003f04070 */
[----:B------:R-:W-:Y:S01]  /*5e90*/  VIADD R10, R5, 0x3a ;  /* 0x0000003a050a7836 */ /* 0x000fe20000000000 */
[C---:B------:R-:W-:Y:S01]  /*5ea0*/  ISETP.GT.U32.AND P5, PT, R0.reuse, R6, PT ;  /* 0x000000060000720c */ /* 0x040fe20003fa4070 */
[----:B------:R-:W-:Y:S01]  /*5eb0*/  @!P6 IMAD.MOV R9, RZ, RZ, -R9 ;  /* 0x000000ffff09e224 */ /* 0x000fe200078e0a09 */
[----:B------:R-:W-:Y:S01]  /*5ec0*/  ISETP.GT.U32.AND P6, PT, R0, R2, PT ;  /* 0x000000020000720c */ /* 0x000fe20003fc4070 */
[----:B-1----:R-:W-:Y:S01]  /*5ed0*/  IMAD.MOV.U32 R3, RZ, RZ, R17 ;  /* 0x000000ffff037224 */ /* 0x002fe200078e0011 */
[----:B------:R-:W-:Y:S01]  /*5ee0*/  IABS R13, R10 ;  /* 0x0000000a000d7213 */ /* 0x000fe20000000000 */
[----:B------:R-:W-:Y:S01]  /*5ef0*/  @!P4 IMAD.MOV R7, RZ, RZ, -R7 ;  /* 0x000000ffff07c224 */ /* 0x000fe200078e0a07 */
[----:B------:R-:W-:Y:S01]  /*5f00*/  STL [R1+0x20], R9 ;  /* 0x0000200901007387 */ /* 0x000fe20000100800 */
[----:B------:R-:W-:Y:S01]  /*5f10*/  @!P3 IMAD.MOV R3, RZ, RZ, -R3 ;  /* 0x000000ffff03b224 */ /* 0x000fe200078e0a03 */
[----:B------:R-:W-:Y:S01]  /*5f20*/  ISETP.GE.AND P3, PT, R15, RZ, PT ;  /* 0x000000ff0f00720c */ /* 0x000fe20003f66270 */
[--C-:B------:R-:W-:Y:S01]  /*5f30*/  @!P1 IMAD.IADD R12, R12, 0x1, -R0.reuse ;  /* 0x000000010c0c9824 */ /* 0x100fe200078e0a00 */
[----:B------:R-:W-:Y:S01]  /*5f40*/  ISETP.GE.AND P1, PT, R14, RZ, PT ;  /* 0x000000ff0e00720c */ /* 0x000fe20003f26270 */
[----:B------:R-:W-:Y:S01]  /*5f50*/  @!P0 IMAD.IADD R11, R11, 0x1, -R0 ;  /* 0x000000010b0b8824 */ /* 0x000fe200078e0a00 */
[----:B------:R0:W-:Y:S01]  /*5f60*/  STL [R1+0xc], R3 ;  /* 0x00000c0301007387 */ /* 0x0001e20000100800 */
[----:B------:R-:W-:-:S03]  /*5f70*/  IMAD.HI.U32 R17, R4, R13, RZ ;  /* 0x0000000d04117227 */ /* 0x000fc600078e00ff */
[----:B------:R-:W-:Y:S01]  /*5f80*/  ISETP.GT.U32.AND P4, PT, R0, R11, PT ;  /* 0x0000000b0000720c */ /* 0x000fe20003f84070 */
[----:B------:R-:W-:Y:S02]  /*5f90*/  IMAD.MOV R17, RZ, RZ, -R17 ;  /* 0x000000ffff117224 */ /* 0x000fe400078e0a11 */
[----:B------:R-:W-:Y:S02]  /*5fa0*/  @!P6 IMAD.IADD R2, R2, 0x1, -R0 ;  /* 0x000000010202e824 */ /* 0x000fe400078e0a00 */
[C---:B------:R-:W-:Y:S02]  /*5fb0*/  IMAD R13, R0.reuse, R17, R13 ;  /* 0x00000011000d7224 */ /* 0x040fe400078e020d */
[----:B0-----:R-:W-:Y:S01]  /*5fc0*/  IMAD.MOV.U32 R3, RZ, RZ, R12 ;  /* 0x000000ffff037224 */ /* 0x001fe200078e000c */
[----:B------:R-:W-:Y:S01]  /*5fd0*/  ISETP.GT.U32.AND P6, PT, R0, R2, PT ;  /* 0x000000020000720c */ /* 0x000fe20003fc4070 */
[----:B------:R-:W-:Y:S01]  /*5fe0*/  @!P5 IMAD.IADD R6, R6, 0x1, -R0 ;  /* 0x000000010606d824 */ /* 0x000fe200078e0a00 */
[----:B------:R-:W-:Y:S01]  /*5ff0*/  ISETP.GE.AND P5, PT, R8, RZ, PT ;  /* 0x000000ff0800720c */ /* 0x000fe20003fa6270 */
[----:B------:R-:W-:Y:S01]  /*6000*/  @!P2 IMAD.MOV R3, RZ, RZ, -R3 ;  /* 0x000000ffff03a224 */ /* 0x000fe200078e0a03 */
[----:B------:R-:W-:Y:S01]  /*6010*/  ISETP.GE.AND P2, PT, R10, RZ, PT ;  /* 0x000000ff0a00720c */ /* 0x000fe20003f46270 */
[----:B------:R-:W-:-:S02]  /*6020*/  VIADD R10, R5, 0x38 ;  /* 0x00000038050a7836 */ /* 0x000fc40000000000 */
[----:B------:R-:W-:Y:S01]  /*6030*/  @!P4 IMAD.IADD R11, R11, 0x1, -R0 ;  /* 0x000000010b0bc824 */ /* 0x000fe200078e0a00 */
[----:B------:R-:W-:Y:S01]  /*6040*/  ISETP.GT.U32.AND P4, PT, R0, R13, PT ;  /* 0x0000000d0000720c */ /* 0x000fe20003f84070 */
[----:B------:R0:W-:Y:S01]  /*6050*/  STL [R1+0x6c], R3 ;  /* 0x00006c0301007387 */ /* 0x0001e20000100800 */
[----:B------:R-:W-:Y:S01]  /*6060*/  IABS R18, R10 ;  /* 0x0000000a00127213 */ /* 0x000fe20000000000 */
[C---:B------:R-:W-:Y:S01]  /*6070*/  VIADD R8, R5.reuse, 0x36 ;  /* 0x0000003605087836 */ /* 0x040fe20000000000 */
[----:B------:R-:W-:Y:S01]  /*6080*/  ISETP.GE.AND P0, PT, R10, RZ, PT ;  /* 0x000000ff0a00720c */ /* 0x000fe20003f06270 */
[----:B------:R-:W-:Y:S01]  /*6090*/  VIADD R29, R5, 0x34 ;  /* 0x00000034051d7836 */ /* 0x000fe20000000000 */
[----:B------:R1:W-:Y:S01]  /*60a0*/  STL [R1+0x70], R7 ;  /* 0x0000700701007387 */ /* 0x0003e20000100800 */
[----:B------:R-:W-:-:S04]  /*60b0*/  IMAD.HI.U32 R15, R4, R18, RZ ;  /* 0x00000012040f7227 */ /* 0x000fc800078e00ff */
[----:B0-----:R-:W-:Y:S02]  /*60c0*/  IMAD.MOV.U32 R3, RZ, RZ, R6 ;  /* 0x000000ffff037224 */ /* 0x001fe400078e0006 */
[--C-:B------:R-:W-:Y:S01]  /*60d0*/  @!P6 IMAD.IADD R2, R2, 0x1, -R0.reuse ;  /* 0x000000010202e824 */ /* 0x100fe200078e0a00 */
[----:B------:R-:W-:Y:S01]  /*60e0*/  ISETP.GE.AND P6, PT, R29, RZ, PT ;  /* 0x000000ff1d00720c */ /* 0x000fe20003fc6270 */
[----:B------:R-:W-:Y:S01]  /*60f0*/  @!P3 IMAD.MOV R3, RZ, RZ, -R3 ;  /* 0x000000ffff03b224 */ /* 0x000fe200078e0a03 */
[----:B-1----:R-:W-:Y:S01]  /*6100*/  IABS R7, R8 ;  /* 0x0000000800077213 */ /* 0x002fe20000000000 */
[----:B------:R-:W-:Y:S01]  /*6110*/  IMAD.MOV R15, RZ, RZ, -R15 ;  /* 0x000000ffff0f7224 */ /* 0x000fe200078e0a0f */
[----:B------:R-:W-:Y:S01]  /*6120*/  IABS R29, R29 ;  /* 0x0000001d001d7213 */ /* 0x000fe20000000000 */
[----:B------:R-:W-:Y:S01]  /*6130*/  @!P4 IMAD.IADD R13, R13, 0x1, -R0 ;  /* 0x000000010d0dc824 */ /* 0x000fe200078e0a00 */
[----:B------:R0:W-:Y:S01]  /*6140*/  STL [R1+0x74], R3 ;  /* 0x0000740301007387 */ /* 0x0001e20000100800 */
[----:B------:R-:W-:Y:S01]  /*6150*/  IMAD R18, R0, R15, R18 ;  /* 0x0000000f00127224 */ /* 0x000fe200078e0212 */
[----:B------:R-:W-:Y:S01]  /*6160*/  ISETP.GE.AND P3, PT, R8, RZ, PT ;  /* 0x000000ff0800720c */ /* 0x000fe20003f66270 */
[----:B------:R-:W-:Y:S01]  /*6170*/  VIADD R8, R5, 0x32 ;  /* 0x0000003205087836 */ /* 0x000fe20000000000 */
[----:B------:R-:W-:Y:S01]  /*6180*/  ISETP.GT.U32.AND P4, PT, R0, R13, PT ;  /* 0x0000000d0000720c */ /* 0x000fe20003f84070 */
[----:B------:R-:W-:-:S03]  /*6190*/  IMAD.HI.U32 R14, R4, R7, RZ ;  /* 0x00000007040e7227 */ /* 0x000fc600078e00ff */
[----:B------:R-:W-:Y:S01]  /*61a0*/  IABS R28, R8 ;  /* 0x00000008001c7213 */ /* 0x000fe20000000000 */
[----:B------:R-:W-:-:S04]  /*61b0*/  IMAD.HI.U32 R6, R4, R29, RZ ;  /* 0x0000001d04067227 */ /* 0x000fc800078e00ff */
[----:B0-----:R-:W-:Y:S02]  /*61c0*/  IMAD.MOV.U32 R3, RZ, RZ, R2 ;  /* 0x000000ffff037224 */ /* 0x001fe400078e0002 */
[----:B------:R-:W-:Y:S02]  /*61d0*/  IMAD.MOV R14, RZ, RZ, -R14 ;  /* 0x000000ffff0e7224 */ /* 0x000fe400078e0a0e */
[----:B------:R-:W-:Y:S01]  /*61e0*/  @!P1 IMAD.MOV R3, RZ, RZ, -R3 ;  /* 0x000000ffff039224 */ /* 0x000fe200078e0a03 */
[C---:B------:R-:W-:Y:S01]  /*61f0*/  ISETP.GT.U32.AND P1, PT, R0.reuse, R18, PT ;  /* 0x000000120000720c */ /* 0x040fe20003f24070 */
[----:B------:R-:W-:Y:S02]  /*6200*/  IMAD.MOV R6, RZ, RZ, -R6 ;  /* 0x000000ffff067224 */ /* 0x000fe400078e0a06 */
[C---:B------:R-:W-:Y:S01]  /*6210*/  IMAD R7, R0.reuse, R14, R7 ;  /* 0x0000000e00077224 */ /* 0x040fe200078e0207 */
[----:B------:R0:W-:Y:S01]  /*6220*/  STL [R1+0x54], R3 ;  /* 0x0000540301007387 */ /* 0x0001e20000100800 */
[----:B------:R-:W-:-:S02]  /*6230*/  IMAD R29, R0, R6, R29 ;  /* 0x00000006001d7224 */ /* 0x000fc400078e021d */
[----:B------:R-:W-:-:S04]  /*6240*/  IMAD.HI.U32 R6, R4, R28, RZ ;  /* 0x0000001c04067227 */ /* 0x000fc800078e00ff */
[----:B------:R-:W-:Y:S02]  /*6250*/  IMAD.MOV R6, RZ, RZ, -R6 ;  /* 0x000000ffff067224 */ /* 0x000fe400078e0a06 */
[--C-:B------:R-:W-:Y:S01]  /*6260*/  @!P4 IMAD.IADD R13, R13, 0x1, -R0.reuse ;  /* 0x000000010d0dc824 */ /* 0x100fe200078e0a00 */
[----:B------:R-:W-:Y:S01]  /*6270*/  ISETP.GT.U32.AND P4, PT, R0, R29, PT ;  /* 0x0000001d0000720c */ /* 0x000fe20003f84070 */
[----:B0-----:R-:W-:Y:S02]  /*6280*/  IMAD.MOV.U32 R3, RZ, RZ, R11 ;  /* 0x000000ffff037224 */ /* 0x001fe400078e000b */
[----:B------:R-:W-:Y:S02]  /*6290*/  @!P1 IMAD.IADD R18, R18, 0x1, -R0 ;  /* 0x0000000112129824 */ /* 0x000fe400078e0a00 */
[----:B------:R-:W-:Y:S01]  /*62a0*/  @!P5 IMAD.MOV R3, RZ, RZ, -R3 ;  /* 0x000000ffff03d224 */ /* 0x000fe200078e0a03 */
[C---:B------:R-:W-:Y:S01]  /*62b0*/  ISETP.GT.U32.AND P5, PT, R0.reuse, R7, PT ;  /* 0x000000070000720c */ /* 0x040fe20003fa4070 */
[C---:B------:R-:W-:Y:S01]  /*62c0*/  VIADD R12, R5.reuse, 0x30 ;  /* 0x00000030050c7836 */ /* 0x040fe20000000000 */
[C---:B------:R-:W-:Y:S01]  /*62d0*/  ISETP.GT.U32.AND P1, PT, R0.reuse, R18, PT ;  /* 0x000000120000720c */ /* 0x040fe20003f24070 */
[----:B------:R-:W-:Y:S01]  /*62e0*/  IMAD R28, R0, R6, R28 ;  /* 0x00000006001c7224 */ /* 0x000fe200078e021c */
[----:B------:R0:W-:Y:S01]  /*62f0*/  STL [R1+0x60], R3 ;  /* 0x0000600301007387 */ /* 0x0001e20000100800 */
[----:B------:R-:W-:Y:S01]  /*6300*/  VIADD R14, R5, 0x2e ;  /* 0x0000002e050e7836 */ /* 0x000fe20000000000 */
[----:B------:R-:W-:Y:S01]  /*6310*/  IABS R10, R12 ;  /* 0x0000000c000a7213 */ /* 0x000fe20000000000 */
[----:B------:R-:W-:-:S02]  /*6320*/  @!P4 IMAD.IADD R29, R29, 0x1, -R0 ;  /* 0x000000011d1dc824 */ /* 0x000fc400078e0a00 */
[----:B------:R-:W-:Y:S01]  /*6330*/  VIADD R6, R5, 0x2a ;  /* 0x0000002a05067836 */ /* 0x000fe20000000000 */
[----:B------:R-:W-:Y:S01]  /*6340*/  IABS R11, R14 ;  /* 0x0000000e000b7213 */ /* 0x000fe20000000000 */
[----:B------:R-:W-:Y:S01]  /*6350*/  IMAD.HI.U32 R2, R4, R10, RZ ;  /* 0x0000000a04027227 */ /* 0x000fe200078e00ff */
[----:B------:R-:W-:-:S03]  /*6360*/  ISETP.GT.U32.AND P4, PT, R0, R29, PT ;  /* 0x0000001d0000720c */ /* 0x000fc60003f84070 */
[----:B0-----:R-:W-:Y:S01]  /*6370*/  IMAD.MOV.U32 R3, RZ, RZ, R13 ;  /* 0x000000ffff037224 */ /* 0x001fe200078e000d */
[----:B------:R-:W-:Y:S01]  /*6380*/  IABS R13, R6 ;  /* 0x00000006000d7213 */ /* 0x000fe20000000000 */
[----:B------:R-:W-:Y:S02]  /*6390*/  @!P5 IMAD.IADD R7, R7, 0x1, -R0 ;  /* 0x000000010707d824 */ /* 0x000fe400078e0a00 */
[----:B------:R-:W-:Y:S01]  /*63a0*/  @!P2 IMAD.MOV R3, RZ, RZ, -R3 ;  /* 0x000000ffff03a224 */ /* 0x000fe200078e0a03 */
[C---:B------:R-:W-:Y:S01]  /*63b0*/  ISETP.GT.U32.AND P2, PT, R0.reuse, R28, PT ;  /* 0x0000001c0000720c */ /* 0x040fe20003f44070 */
[----:B------:R-:W-:Y:S01]  /*63c0*/  IMAD.MOV R2, RZ, RZ, -R2 ;  /* 0x000000ffff027224 */ /* 0x000fe200078e0a02 */
[----:B------:R-:W-:Y:S01]  /*63d0*/  ISETP.GT.U32.AND P5, PT, R0, R7, PT ;  /* 0x000000070000720c */ /* 0x000fe20003fa4070 */
[----:B------:R-:W-:Y:S01]  /*63e0*/  IMAD.HI.U32 R16, R4, R11, RZ ;  /* 0x0000000b04107227 */ /* 0x000fe200078e00ff */
[----:B------:R0:W-:Y:S03]  /*63f0*/  STL [R1+0x58], R3 ;  /* 0x0000580301007387 */ /* 0x0001e60000100800 */
[----:B------:R-:W-:-:S02]  /*6400*/  @!P1 IMAD.IADD R18, R18, 0x1, -R0 ;  /* 0x0000000112129824 */ /* 0x000fc400078e0a00 */
[C---:B------:R-:W-:Y:S02]  /*6410*/  IMAD R10, R0.reuse, R2, R10 ;  /* 0x00000002000a7224 */ /* 0x040fe400078e020a */
[----:B------:R-:W-:Y:S02]  /*6420*/  VIADD R2, R5, 0x2c ;  /* 0x0000002c05027836 */ /* 0x000fe40000000000 */
[----:B------:R-:W-:Y:S01]  /*6430*/  IMAD.MOV R16, RZ, RZ, -R16 ;  /* 0x000000ffff107224 */ /* 0x000fe200078e0a10 */
[----:B------:R-:W-:Y:S01]  /*6440*/  ISETP.GT.U32.AND P1, PT, R0, R10, PT ;  /* 0x0000000a0000720c */ /* 0x000fe20003f24070 */
[----:B0-----:R-:W-:Y:S01]  /*6450*/  IMAD.MOV.U32 R3, RZ, RZ, R18 ;  /* 0x000000ffff037224 */ /* 0x001fe200078e0012 */
[----:B------:R-:W-:Y:S01]  /*6460*/  IABS R15, R2 ;  /* 0x00000002000f7213 */ /* 0x000fe20000000000 */
[----:B------:R-:W-:Y:S01]  /*6470*/  @!P2 IMAD.IADD R28, R28, 0x1, -R0 ;  /* 0x000000011c1ca824 */ /* 0x000fe200078e0a00 */
[----:B------:R-:W-:Y:S01]  /*6480*/  ISETP.GE.AND P2, PT, R8, RZ, PT ;  /* 0x000000ff0800720c */ /* 0x000fe20003f46270 */
[----:B------:R-:W-:-:S02]  /*6490*/  IMAD R11, R0, R16, R11 ;  /* 0x00000010000b7224 */ /* 0x000fc400078e020b */
[----:B------:R-:W-:Y:S01]  /*64a0*/  @!P0 IMAD.MOV R3, RZ, RZ, -R3 ;  /* 0x000000ffff038224 */ /* 0x000fe200078e0a03 */
[C---:B------:R-:W-:Y:S01]  /*64b0*/  ISETP.GT.U32.AND P0, PT, R0.reuse, R28, PT ;  /* 0x0000001c0000720c */ /* 0x040fe20003f04070 */
[----:B------:R-:W-:Y:S01]  /*64c0*/  @!P5 IMAD.IADD R7, R7, 0x1, -R0 ;  /* 0x000000010707d824 */ /* 0x000fe200078e0a00 */
[----:B------:R-:W-:Y:S01]  /*64d0*/  ISETP.GT.U32.AND P5, PT, R0, R11, PT ;  /* 0x0000000b0000720c */ /* 0x000fe20003fa4070 */
[C---:B------:R-:W-:Y:S01]  /*64e0*/  IMAD.HI.U32 R16, R4.reuse, R15, RZ ;  /* 0x0000000f04107227 */ /* 0x040fe200078e00ff */
[----:B------:R0:W-:Y:S03]  /*64f0*/  STL [R1+0x4], R3 ;  /* 0x0000040301007387 */ /* 0x0001e60000100800 */
[----:B------:R-:W-:-:S04]  /*6500*/  IMAD.HI.U32 R17, R4, R13, RZ ;  /* 0x0000000d04117227 */ /* 0x000fc800078e00ff */
[----:B------:R-:W-:Y:S02]  /*6510*/  IMAD.MOV R16, RZ, RZ, -R16 ;  /* 0x000000ffff107224 */ /* 0x000fe400078e0a10 */
[----:B------:R-:W-:Y:S02]  /*6520*/  IMAD.MOV R17, RZ, RZ, -R17 ;  /* 0x000000ffff117224 */ /* 0x000fe400078e0a11 */
[--C-:B------:R-:W-:Y:S01]  /*6530*/  @!P4 IMAD.IADD R29, R29, 0x1, -R0.reuse ;  /* 0x000000011d1dc824 */ /* 0x100fe200078e0a00 */
[----:B------:R-:W-:Y:S01]  /*6540*/  ISETP.GE.AND P4, PT, R12, RZ, PT ;  /* 0x000000ff0c00720c */ /* 0x000fe20003f86270 */
[----:B------:R-:W-:Y:S01]  /*6550*/  @!P1 IMAD.IADD R10, R10, 0x1, -R0 ;  /* 0x000000010a0a9824 */ /* 0x000fe200078e0a00 */
[----:B------:R-:W-:Y:S01]  /*6560*/  ISETP.GE.AND P1, PT, R14, RZ, PT ;  /* 0x000000ff0e00720c */ /* 0x000fe20003f26270 */
[C---:B------:R-:W-:Y:S02]  /*6570*/  IMAD R12, R0.reuse, R16, R15 ;  /* 0x00000010000c7224 */ /* 0x040fe400078e020f */
[----:B------:R-:W-:-:S02]  /*6580*/  IMAD R13, R0, R17, R13 ;  /* 0x00000011000d7224 */ /* 0x000fc400078e020d */
[--C-:B------:R-:W-:Y:S01]  /*6590*/  @!P0 IMAD.IADD R28, R28, 0x1, -R0.reuse ;  /* 0x000000011c1c8824 */ /* 0x100fe200078e0a00 */
[C---:B------:R-:W-:Y:S01]  /*65a0*/  ISETP.GT.U32.AND P0, PT, R0.reuse, R12, PT ;  /* 0x0000000c0000720c */ /* 0x040fe20003f04070 */
[----:B------:R-:W-:Y:S01]  /*65b0*/  @!P5 IMAD.IADD R11, R11, 0x1, -R0 ;  /* 0x000000010b0bd824 */ /* 0x000fe200078e0a00 */
[C---:B------:R-:W-:Y:S01]  /*65c0*/  ISETP.GT.U32.AND P5, PT, R0.reuse, R10, PT ;  /* 0x0000000a0000720c */ /* 0x040fe20003fa4070 */
[----:B------:R-:W-:Y:S01]  /*65d0*/  @!P2 IMAD.MOV R28, RZ, RZ, -R28 ;  /* 0x000000ffff1ca224 */ /* 0x000fe200078e0a1c */
[----:B------:R-:W-:Y:S01]  /*65e0*/  ISETP.GT.U32.AND P2, PT, R0, R13, PT ;  /* 0x0000000d0000720c */ /* 0x000fe20003f44070 */
[C---:B------:R-:W-:Y:S02]  /*65f0*/  VIADD R8, R5.reuse, 0x28 ;  /* 0x0000002805087836 */ /* 0x040fe40000000000 */
[----:B0-----:R-:W-:Y:S02]  /*6600*/  IMAD.MOV.U32 R3, RZ, RZ, R7 ;  /* 0x000000ffff037224 */ /* 0x001fe400078e0007 */
[----:B------:R-:W-:Y:S01]  /*6610*/  VIADD R7, R5, 0x26 ;  /* 0x0000002605077836 */ /* 0x000fe20000000000 */
[----:B------:R-:W-:Y:S01]  /*6620*/  IABS R14, R8 ;  /* 0x00000008000e7213 */ /* 0x000fe20000000000 */
[----:B------:R-:W-:Y:S01]  /*6630*/  @!P6 IMAD.MOV R29, RZ, RZ, -R29 ;  /* 0x000000ffff1de224 */ /* 0x000fe200078e0a1d */
[----:B------:R-:W-:Y:S01]  /*6640*/  ISETP.GE.AND P6, PT, R2, RZ, PT ;  /* 0x000000ff0200720c */ /* 0x000fe20003fc6270 */
[--C-:B------:R-:W-:Y:S01]  /*6650*/  @!P0 IMAD.IADD R12, R12, 0x1, -R0.reuse ;  /* 0x000000010c0c8824 */ /* 0x100fe200078e0a00 */
[----:B------:R-:W-:Y:S01]  /*6660*/  IABS R15, R7 ;  /* 0x00000007000f7213 */ /* 0x000fe20000000000 */
[--C-:B------:R-:W-:Y:S01]  /*6670*/  @!P5 IMAD.IADD R10, R10, 0x1, -R0.reuse ;  /* 0x000000010a0ad824 */ /* 0x100fe200078e0a00 */
[----:B------:R-:W-:Y:S01]  /*6680*/  ISETP.GE.AND P5, PT, R6, RZ, PT ;  /* 0x000000ff0600720c */ /* 0x000fe20003fa6270 */
[----:B------:R-:W-:Y:S01]  /*6690*/  @!P2 IMAD.IADD R13, R13, 0x1, -R0 ;  /* 0x000000010d0da824 */ /* 0x000fe200078e0a00 */
[----:B------:R-:W-:Y:S01]  /*66a0*/  ISETP.GE.AND P0, PT, R7, RZ, PT ;  /* 0x000000ff0700720c */ /* 0x000fe20003f06270 */
[----:B------:R-:W-:Y:S01]  /*66b0*/  @!P4 IMAD.MOV R10, RZ, RZ, -R10 ;  /* 0x000000ffff0ac224 */ /* 0x000fe200078e0a0a */
[----:B------:R-:W-:Y:S01]  /*66c0*/  ISETP.GT.U32.AND P4, PT, R0, R12, PT ;  /* 0x0000000c0000720c */ /* 0x000fe20003f84070 */
[----:B------:R-:W-:Y:S01]  /*66d0*/  IMAD.HI.U32 R2, R4, R14, RZ ;  /* 0x0000000e04027227 */ /* 0x000fe200078e00ff */
[----:B------:R-:W-:-:S03]  /*66e0*/  ISETP.GT.U32.AND P2, PT, R0, R13, PT ;  /* 0x0000000d0000720c */ /* 0x000fc60003f44070 */
[----:B------:R-:W-:-:S04]  /*66f0*/  IMAD.HI.U32 R6, R4, R15, RZ ;  /* 0x0000000f04067227 */ /* 0x000fc800078e00ff */
[----:B------:R-:W-:Y:S02]  /*6700*/  IMAD.MOV R2, RZ, RZ, -R2 ;  /* 0x000000ffff027224 */ /* 0x000fe400078e0a02 */
[----:B------:R-:W-:Y:S01]  /*6710*/  @!P3 IMAD.MOV R3, RZ, RZ, -R3 ;  /* 0x000000ffff03b224 */ /* 0x000fe200078e0a03 */
[C---:B------:R-:W-:Y:S01]  /*6720*/  ISETP.GT.U32.AND P3, PT, R0.reuse, R11, PT ;  /* 0x0000000b0000720c */ /* 0x040fe20003f64070 */
[----:B------:R-:W-:Y:S02]  /*6730*/  IMAD.MOV R6, RZ, RZ, -R6 ;  /* 0x000000ffff067224 */ /* 0x000fe400078e0a06 */
[C---:B------:R-:W-:Y:S01]  /*6740*/  IMAD R14, R0.reuse, R2, R14 ;  /* 0x00000002000e7224 */ /* 0x040fe200078e020e */
[----:B------:R-:W-:Y:S01]  /*6750*/  STL [R1], R3 ;  /* 0x0000000301007387 */ /* 0x000fe20000100800 */
[----:B------:R-:W-:Y:S02]  /*6760*/  IMAD R15, R0, R6, R15 ;  /* 0x00000006000f7224 */ /* 0x000fe400078e020f */
[--C-:B------:R-:W-:Y:S01]  /*6770*/  @!P4 IMAD.IADD R12, R12, 0x1, -R0.reuse ;  /* 0x000000010c0cc824 */ /* 0x100fe200078e0a00 */
[----:B------:R-:W-:Y:S01]  /*6780*/  ISETP.GT.U32.AND P4, PT, R0, R14, PT ;  /* 0x0000000e0000720c */ /* 0x000fe20003f84070 */
[----:B------:R-:W-:Y:S01]  /*6790*/  @!P2 IMAD.IADD R13, R13, 0x1, -R0 ;  /* 0x000000010d0da824 */ /* 0x000fe200078e0a00 */
[----:B------:R-:W-:Y:S01]  /*67a0*/  STL [R1+0xa28], R29 ;  /* 0x000a281d01007387 */ /* 0x000fe20000100800 */
[----:B------:R-:W-:-:S02]  /*67b0*/  VIADD R16, R5, 0x24 ;  /* 0x0000002405107836 */ /* 0x000fc40000000000 */
[----:B------:R-:W-:Y:S01]  /*67c0*/  @!P5 IMAD.MOV R13, RZ, RZ, -R13 ;  /* 0x000000ffff0dd224 */ /* 0x000fe200078e0a0d */
[----:B------:R-:W-:Y:S01]  /*67d0*/  ISETP.GT.U32.AND P5, PT, R0, R15, PT ;  /* 0x0000000f0000720c */ /* 0x000fe20003fa4070 */
[--C-:B------:R-:W-:Y:S01]  /*67e0*/  @!P3 IMAD.IADD R11, R11, 0x1, -R0.reuse ;  /* 0x000000010b0bb824 */ /* 0x100fe200078e0a00 */
[----:B------:R-:W-:Y:S01]  /*67f0*/  ISETP.GE.AND P3, PT, R8, RZ, PT ;  /* 0x000000ff0800720c */ /* 0x000fe20003f66270 */
[C---:B------:R-:W-:Y:S01]  /*6800*/  VIADD R17, R5.reuse, 0x22 ;  /* 0x0000002205117836 */ /* 0x040fe20000000000 */
[----:B------:R-:W-:Y:S01]  /*6810*/  STL [R1+0xa2c], R28 ;  /* 0x000a2c1c01007387 */ /* 0x000fe20000100800 */
[----:B------:R-:W-:Y:S02]  /*6820*/  VIADD R18, R5, 0x20 ;  /* 0x0000002005127836 */ /* 0x000fe40000000000 */
[----:B------:R-:W-:Y:S01]  /*6830*/  @!P1 IMAD.MOV R11, RZ, RZ, -R11 ;  /* 0x000000ffff0b9224 */ /* 0x000fe200078e0a0b */
[----:B------:R-:W-:Y:S01]  /*6840*/  ISETP.GE.AND P1, PT, R16, RZ, PT ;  /* 0x000000ff1000720c */ /* 0x000fe20003f26270 */
[----:B------:R-:W-:Y:S01]  /*6850*/  @!P4 IMAD.IADD R14, R14, 0x1, -R0 ;  /* 0x000000010e0ec824 */ /* 0x000fe200078e0a00 */
[----:B------:R-:W-:Y:S01]  /*6860*/  IABS R16, R16 ;  /* 0x0000001000107213 */ /* 0x000fe20000000000 */
[----:B------:R-:W-:Y:S01]  /*6870*/  @!P6 IMAD.MOV R12, RZ, RZ, -R12 ;  /* 0x000000ffff0ce224 */ /* 0x000fe200078e0a0c */
[----:B------:R-:W-:Y:S01]  /*6880*/  ISETP.GE.AND P2, PT, R17, RZ, PT ;  /* 0x000000ff1100720c */ /* 0x000fe20003f46270 */
[----:B------:R-:W-:Y:S01]  /*6890*/  @!P5 IMAD.IADD R15, R15, 0x1, -R0 ;  /* 0x000000010f0fd824 */ /* 0x000fe200078e0a00 */
[----:B------:R-:W-:Y:S01]  /*68a0*/  ISETP.GE.AND P6, PT, R18, RZ, PT ;  /* 0x000000ff1200720c */ /* 0x000fe20003fc6270 */
[----:B------:R-:W-:Y:S01]  /*68b0*/  IMAD.HI.U32 R6, R4, R16, RZ ;  /* 0x0000001004067227 */ /* 0x000fe200078e00ff */
[----:B------:R-:W-:Y:S01]  /*68c0*/  IABS R17, R17 ;  /* 0x0000001100117213 */ /* 0x000fe20000000000 */
[----:B------:R-:W-:Y:S01]  /*68d0*/  STL [R1+0xa30], R10 ;  /* 0x000a300a01007387 */ /* 0x000fe20000100800 */
[----:B------:R-:W-:Y:S01]  /*68e0*/  IABS R18, R18 ;  /* 0x0000001200127213 */ /* 0x000fe20000000000 */
[----:B------:R-:W-:Y:S01]  /*68f0*/  IMAD.MOV R6, RZ, RZ, -R6 ;  /* 0x000000ffff067224 */ /* 0x000fe200078e0a06 */
[----:B------:R-:W-:Y:S01]  /*6900*/  ISETP.GT.U32.AND P4, PT, R0, R14, PT ;  /* 0x0000000e0000720c */ /* 0x000fe20003f84070 */
[----:B------:R-:W-:Y:S01]  /*6910*/  IMAD.HI.U32 R2, R4, R17, RZ ;  /* 0x0000001104027227 */ /* 0x000fe200078e00ff */
[----:B------:R-:W-:Y:S01]  /*6920*/  ISETP.GT.U32.AND P5, PT, R0, R15, PT ;  /* 0x0000000f0000720c */ /* 0x000fe20003fa4070 */
[----:B------:R-:W-:Y:S02]  /*6930*/  STL [R1+0xa34], R11 ;  /* 0x000a340b01007387 */ /* 0x000fe40000100800 */
[----:B------:R-:W-:-:S02]  /*6940*/  IMAD.HI.U32 R7, R4, R18, RZ ;  /* 0x0000001204077227 */ /* 0x000fc400078e00ff */
[----:B------:R0:W-:Y:S02]  /*6950*/  STL [R1+0xa38], R12 ;  /* 0x000a380c01007387 */ /* 0x0001e40000100800 */
[----:B------:R-:W-:Y:S02]  /*6960*/  IMAD.MOV R2, RZ, RZ, -R2 ;  /* 0x000000ffff027224 */ /* 0x000fe400078e0a02 */
[C---:B------:R-:W-:Y:S01]  /*6970*/  IMAD R16, R0.reuse, R6, R16 ;  /* 0x0000000600107224 */ /* 0x040fe200078e0210 */
[----:B------:R-:W-:Y:S01]  /*6980*/  STL [R1+0xa3c], R13 ;  /* 0x000a3c0d01007387 */ /* 0x000fe20000100800 */
[----:B------:R-:W-:Y:S02]  /*6990*/  IMAD.MOV R7, RZ, RZ, -R7 ;  /* 0x000000ffff077224 */ /* 0x000fe400078e0a07 */
[----:B------:R-:W-:Y:S02]  /*69a0*/  IMAD R17, R0, R2, R17 ;  /* 0x0000000200117224 */ /* 0x000fe400078e0211 */
[----:B------:R-:W-:Y:S01]  /*69b0*/  @!P4 IMAD.IADD R14, R14, 0x1, -R0 ;  /* 0x000000010e0ec824 */ /* 0x000fe200078e0a00 */
[C---:B------:R-:W-:Y:S01]  /*69c0*/  ISETP.GT.U32.AND P4, PT, R0.reuse, R16, PT ;  /* 0x000000100000720c */ /* 0x040fe20003f84070 */
[----:B------:R-:W-:-:S02]  /*69d0*/  IMAD R18, R0, R7, R18 ;  /* 0x0000000700127224 */ /* 0x000fc400078e0212 */
[----:B------:R-:W-:Y:S01]  /*69e0*/  @!P3 IMAD.MOV R14, RZ, RZ, -R14 ;  /* 0x000000ffff0eb224 */ /* 0x000fe200078e0a0e */
[C---:B------:R-:W-:Y:S01]  /*69f0*/  ISETP.GT.U32.AND P3, PT, R0.reuse, R17, PT ;  /* 0x000000110000720c */ /* 0x040fe20003f64070 */
[--C-:B------:R-:W-:Y:S01]  /*6a00*/  @!P5 IMAD.IADD R15, R15, 0x1, -R0.reuse ;  /* 0x000000010f0fd824 */ /* 0x100fe200078e0a00 */
[----:B------:R-:W-:Y:S01]  /*6a10*/  ISETP.GT.U32.AND P5, PT, R0, R18, PT ;  /* 0x000000120000720c */ /* 0x000fe20003fa4070 */
[C---:B0-----:R-:W-:Y:S01]  /*6a20*/  VIADD R12, R5.reuse, 0x1c ;  /* 0x0000001c050c7836 */ /* 0x041fe20000000000 */
[----:B------:R-:W-:Y:S01]  /*6a30*/  STL [R1+0xa40], R14 ;  /* 0x000a400e01007387 */ /* 0x000fe20000100800 */
[C---:B------:R-:W-:Y:S02]  /*6a40*/  VIADD R8, R5.reuse, 0x1e ;  /* 0x0000001e05087836 */ /* 0x040fe40000000000 */
[C---:B------:R-:W-:Y:S01]  /*6a50*/  VIADD R10, R5.reuse, 0x1a ;  /* 0x0000001a050a7836 */ /* 0x040fe20000000000 */
[----:B------:R-:W-:Y:S01]  /*6a60*/  IABS R20, R12 ;  /* 0x0000000c00147213 */ /* 0x000fe20000000000 */
[----:B------:R-:W-:Y:S01]  /*6a70*/  @!P4 IMAD.IADD R16, R16, 0x1, -R0 ;  /* 0x000000011010c824 */ /* 0x000fe200078e0a00 */
[----:B------:R-:W-:Y:S01]  /*6a80*/  IABS R19, R8 ;  /* 0x0000000800137213 */ /* 0x000fe20000000000 */
[----:B------:R-:W-:Y:S01]  /*6a90*/  VIADD R9, R5, 0x18 ;  /* 0x0000001805097836 */ /* 0x000fe20000000000 */
[----:B------:R-:W-:Y:S01]  /*6aa0*/  IABS R21, R10 ;  /* 0x0000000a00157213 */ /* 0x000fe20000000000 */
[----:B------:R-:W-:Y:S01]  /*6ab0*/  IMAD.HI.U32 R2, R4, R20, RZ ;  /* 0x0000001404027227 */ /* 0x000fe200078e00ff */
[----:B------:R-:W-:-:S02]  /*6ac0*/  ISETP.GT.U32.AND P4, PT, R0, R16, PT ;  /* 0x000000100000720c */ /* 0x000fc40003f84070 */
[----:B------:R-:W-:Y:S01]  /*6ad0*/  IABS R22, R9 ;  /* 0x0000000900167213 */ /* 0x000fe20000000000 */
[--C-:B------:R-:W-:Y:S01]  /*6ae0*/  @!P3 IMAD.IADD R17, R17, 0x1, -R0.reuse ;  /* 0x000000011111b824 */ /* 0x100fe200078e0a00 */
[----:B------:R0:W-:Y:S01]  /*6af0*/  STL [R1+0x84], R9 ;  /* 0x0000840901007387 */ /* 0x0001e20000100800 */
[----:B------:R-:W-:Y:S02]  /*6b00*/  @!P5 IMAD.IADD R18, R18, 0x1, -R0 ;  /* 0x000000011212d824 */ /* 0x000fe400078e0a00 */
[----:B------:R-:W-:Y:S01]  /*6b10*/  IMAD.MOV R2, RZ, RZ, -R2 ;  /* 0x000000ffff027224 */ /* 0x000fe200078e0a02 */
[----:B------:R-:W-:Y:S01]  /*6b20*/  ISETP.GT.U32.AND P3, PT, R0, R17, PT ;  /* 0x000000110000720c */ /* 0x000fe20003f64070 */
[----:B------:R-:W-:Y:S01]  /*6b30*/  IMAD.HI.U32 R6, R4, R19, RZ ;  /* 0x0000001304067227 */ /* 0x000fe200078e00ff */
[----:B------:R-:W-:-:S03]  /*6b40*/  ISETP.GT.U32.AND P5, PT, R0, R18, PT ;  /* 0x000000120000720c */ /* 0x000fc60003fa4070 */
[----:B------:R-:W-:Y:S02]  /*6b50*/  IMAD R20, R0, R2, R20 ;  /* 0x0000000200147224 */ /* 0x000fe400078e0214 */
[----:B------:R-:W-:Y:S02]  /*6b60*/  IMAD.MOV R6, RZ, RZ, -R6 ;  /* 0x000000ffff067224 */ /* 0x000fe400078e0a06 */
[----:B------:R-:W-:-:S04]  /*6b70*/  IMAD.HI.U32 R2, R4, R21, RZ ;  /* 0x0000001504027227 */ /* 0x000fc800078e00ff */
[----:B------:R-:W-:Y:S02]  /*6b80*/  IMAD R19, R0, R6, R19 ;  /* 0x0000000600137224 */ /* 0x000fe400078e0213 */
[----:B------:R-:W-:Y:S02]  /*6b90*/  IMAD.MOV R2, RZ, RZ, -R2 ;  /* 0x000000ffff027224 */ /* 0x000fe400078e0a02 */
[--C-:B------:R-:W-:Y:S01]  /*6ba0*/  @!P4 IMAD.IADD R16, R16, 0x1, -R0.reuse ;  /* 0x000000011010c824 */ /* 0x100fe200078e0a00 */
[C---:B------:R-:W-:Y:S01]  /*6bb0*/  ISETP.GT.U32.AND P4, PT, R0.reuse, R19, PT ;  /* 0x000000130000720c */ /* 0x040fe20003f84070 */
[C---:B------:R-:W-:Y:S02]  /*6bc0*/  IMAD R21, R0.reuse, R2, R21 ;  /* 0x0000000200157224 */ /* 0x040fe400078e0215 */
[--C-:B------:R-:W-:Y:S01]  /*6bd0*/  @!P3 IMAD.IADD R17, R17, 0x1, -R0.reuse ;  /* 0x000000011111b824 */ /* 0x100fe200078e0a00 */
[----:B------:R-:W-:Y:S01]  /*6be0*/  ISETP.GT.U32.AND P3, PT, R0, R20, PT ;  /* 0x000000140000720c */ /* 0x000fe20003f64070 */
[----:B------:R-:W-:Y:S01]  /*6bf0*/  @!P5 IMAD.IADD R18, R18, 0x1, -R0 ;  /* 0x000000011212d824 */ /* 0x000fe200078e0a00 */
[----:B------:R-:W-:Y:S01]  /*6c00*/  ISETP.GT.U32.AND P5, PT, R0, R21, PT ;  /* 0x000000150000720c */ /* 0x000fe20003fa4070 */
[----:B------:R-:W-:-:S02]  /*6c10*/  VIADD R3, R5, 0x14 ;  /* 0x0000001405037836 */ /* 0x000fc40000000000 */
[----:B------:R-:W-:-:S03]  /*6c20*/  IMAD.HI.U32 R7, R4, R22, RZ ;  /* 0x0000001604077227 */ /* 0x000fc600078e00ff */
[----:B------:R-:W-:Y:S01]  /*6c30*/  IABS R24, R3 ;  /* 0x0000000300187213 */ /* 0x000fe20000000000 */
[--C-:B------:R-:W-:Y:S01]  /*6c40*/  @!P4 IMAD.IADD R19, R19, 0x1, -R0.reuse ;  /* 0x000000011313c824 */ /* 0x100fe200078e0a00 */
[----:B------:R1:W-:Y:S01]  /*6c50*/  STL [R1+0x7c], R3 ;  /* 0x00007c0301007387 */ /* 0x0003e20000100800 */
[----:B------:R-:W-:Y:S01]  /*6c60*/  @!P0 IMAD.MOV R15, RZ, RZ, -R15 ;  /* 0x000000ffff0f8224 */ /* 0x000fe200078e0a0f */
[----:B------:R-:W-:Y:S01]  /*6c70*/  ISETP.GE.AND P4, PT, R8, RZ, PT ;  /* 0x000000ff0800720c */ /* 0x000fe20003f86270 */
[--C-:B------:R-:W-:Y:S01]  /*6c80*/  @!P3 IMAD.IADD R20, R20, 0x1, -R0.reuse ;  /* 0x000000011414b824 */ /* 0x100fe200078e0a00 */
[C---:B------:R-:W-:Y:S01]  /*6c90*/  ISETP.GT.U32.AND P3, PT, R0.reuse, R19, PT ;  /* 0x000000130000720c */ /* 0x040fe20003f64070 */
[----:B------:R-:W-:Y:S02]  /*6ca0*/  @!P5 IMAD.IADD R21, R21, 0x1, -R0 ;  /* 0x000000011515d824 */ /* 0x000fe400078e0a00 */
[----:B------:R-:W-:Y:S01]  /*6cb0*/  VIADD R28, R5, 0x16 ;  /* 0x00000016051c7836 */ /* 0x000fe20000000000 */
[----:B------:R-:W-:Y:S01]  /*6cc0*/  ISETP.GT.U32.AND P5, PT, R0, R20, PT ;  /* 0x000000140000720c */ /* 0x000fe20003fa4070 */
[----:B------:R-:W-:Y:S01]  /*6cd0*/  IMAD.HI.U32 R2, R4, R24, RZ ;  /* 0x0000001804027227 */ /* 0x000fe200078e00ff */
[----:B------:R-:W-:-:S02]  /*6ce0*/  ISETP.GT.U32.AND P0, PT, R0, R21, PT ;  /* 0x000000150000720c */ /* 0x000fc40003f04070 */
[----:B------:R-:W-:Y:S01]  /*6cf0*/  IABS R23, R28 ;  /* 0x0000001c00177213 */ /* 0x000fe20000000000 */
[----:B------:R-:W-:Y:S01]  /*6d00*/  IMAD.MOV R7, RZ, RZ, -R7 ;  /* 0x000000ffff077224 */ /* 0x000fe200078e0a07 */
[----:B------:R-:W-:Y:S01]  /*6d10*/  STL [R1+0xabc], R28 ;  /* 0x000abc1c01007387 */ /* 0x000fe20000100800 */
[----:B------:R-:W-:Y:S02]  /*6d20*/  IMAD.MOV R2, RZ, RZ, -R2 ;  /* 0x000000ffff027224 */ /* 0x000fe400078e0a02 */
[C---:B------:R-:W-:Y:S01]  /*6d30*/  IMAD R22, R0.reuse, R7, R22 ;  /* 0x0000000700167224 */ /* 0x040fe200078e0216 */
[----:B------:R-:W-:Y:S01]  /*6d40*/  STL [R1+0xac8], R18 ;  /* 0x000ac81201007387 */ /* 0x000fe20000100800 */
[----:B0-----:R-:W-:Y:S02]  /*6d50*/  VIADD R9, R5, 0x12 ;  /* 0x0000001205097836 */ /* 0x001fe40000000000 */
[C---:B------:R-:W-:Y:S01]  /*6d60*/  IMAD R24, R0.reuse, R2, R24 ;  /* 0x0000000200187224 */ /* 0x040fe200078e0218 */
[----:B------:R0:W-:Y:S01]  /*6d70*/  STL [R1+0xa44], R15 ;  /* 0x000a440f01007387 */ /* 0x0001e20000100800 */
[----:B------:R-:W-:Y:S01]  /*6d80*/  @!P3 IMAD.IADD R19, R19, 0x1, -R0 ;  /* 0x000000011313b824 */ /* 0x000fe200078e0a00 */
[----:B------:R-:W-:Y:S01]  /*6d90*/  ISETP.GT.U32.AND P3, PT, R0, R22, PT ;  /* 0x000000160000720c */ /* 0x000fe20003f64070 */
[C---:B------:R-:W-:Y:S01]  /*6da0*/  VIADD R29, R5.reuse, 0xc ;  /* 0x0000000c051d7836 */ /* 0x040fe20000000000 */
[----:B------:R-:W-:Y:S01]  /*6db0*/  IABS R25, R9 ;  /* 0x0000000900197213 */ /* 0x000fe20000000000 */
[----:B------:R-:W-:Y:S01]  /*6dc0*/  IMAD.HI.U32 R6, R4, R23, RZ ;  /* 0x0000001704067227 */ /* 0x000fe200078e00ff */
[----:B------:R-:W-:Y:S02]  /*6dd0*/  STL [R1+0xac0], R9 ;  /* 0x000ac00901007387 */ /* 0x000fe40000100800 */
[----:B------:R-:W-:Y:S01]  /*6de0*/  IABS R8, R29 ;  /* 0x0000001d00087213 */ /* 0x000fe20000000000 */
[----:B-1----:R-:W-:-:S02]  /*6df0*/  VIADD R3, R5, 0x10 ;  /* 0x0000001005037836 */ /* 0x002fc40000000000 */
[----:B------:R-:W-:Y:S01]  /*6e00*/  @!P0 IMAD.IADD R21, R21, 0x1, -R0 ;  /* 0x0000000115158824 */ /* 0x000fe200078e0a00 */
[----:B------:R-:W-:Y:S01]  /*6e10*/  ISETP.GT.U32.AND P0, PT, R0, R24, PT ;  /* 0x000000180000720c */ /* 0x000fe20003f04070 */
[----:B0-----:R-:W-:Y:S01]  /*6e20*/  VIADD R15, R5, 0xe ;  /* 0x0000000e050f7836 */ /* 0x001fe20000000000 */
[----:B------:R-:W-:Y:S01]  /*6e30*/  IABS R26, R3 ;  /* 0x00000003001a7213 */ /* 0x000fe20000000000 */
[----:B------:R-:W-:Y:S01]  /*6e40*/  IMAD.MOV R6, RZ, RZ, -R6 ;  /* 0x000000ffff067224 */ /* 0x000fe200078e0a06 */
[----:B------:R-:W-:Y:S01]  /*6e50*/  STL [R1+0xac4], R3 ;  /* 0x000ac40301007387 */ /* 0x000fe20000100800 */
[----:B------:R-:W-:Y:S01]  /*6e60*/  IMAD.HI.U32 R2, R4, R25, RZ ;  /* 0x0000001904027227 */ /* 0x000fe200078e00ff */
[----:B------:R-:W-:Y:S02]  /*6e70*/  IABS R27, R15 ;  /* 0x0000000f001b7213 */ /* 0x000fe40000000000 */
[----:B------:R0:W-:Y:S01]  /*6e80*/  STL [R1+0xacc], R19 ;  /* 0x000acc1301007387 */ /* 0x0001e20000100800 */
[----:B------:R-:W-:-:S02]  /*6e90*/  IMAD R23, R0, R6, R23 ;  /* 0x0000000600177224 */ /* 0x000fc400078e0217 */
[----:B------:R-:W-:-:S04]  /*6ea0*/  IMAD.HI.U32 R6, R4, R8, RZ ;  /* 0x0000000804067227 */ /* 0x000fc800078e00ff */
[----:B------:R-:W-:Y:S02]  /*6eb0*/  IMAD.MOV R2, RZ, RZ, -R2 ;  /* 0x000000ffff027224 */ /* 0x000fe400078e0a02 */
[----:B------:R-:W-:-:S04]  /*6ec0*/  IMAD.HI.U32 R7, R4, R26, RZ ;  /* 0x0000001a04077227 */ /* 0x000fc800078e00ff */
[----:B------:R-:W-:Y:S01]  /*6ed0*/  @!P3 IMAD.IADD R22, R22, 0x1, -R0 ;  /* 0x000000011616b824 */ /* 0x000fe200078e0a00 */
[----:B------:R-:W-:Y:S01]  /*6ee0*/  ISETP.GE.AND P3, PT, R12, RZ, PT ;  /* 0x000000ff0c00720c */ /* 0x000fe20003f66270 */
[----:B------:R-:W-:-:S04]  /*6ef0*/  IMAD.HI.U32 R11, R4, R27, RZ ;  /* 0x0000001b040b7227 */ /* 0x000fc800078e00ff */
[----:B------:R-:W-:Y:S02]  /*6f00*/  IMAD.MOV R6, RZ, RZ, -R6 ;  /* 0x000000ffff067224 */ /* 0x000fe400078e0a06 */
[C---:B------:R-:W-:Y:S02]  /*6f10*/  VIADD R13, R5.reuse, 0x8 ;  /* 0x00000008050d7836 */ /* 0x040fe40000000000 */
[----:B------:R-:W-:Y:S02]  /*6f20*/  VIADD R12, R5, 0x6 ;  /* 0x00000006050c7836 */ /* 0x000fe40000000000 */
[----:B------:R-:W-:Y:S02]  /*6f30*/  IMAD R25, R0, R2, R25 ;  /* 0x0000000200197224 */ /* 0x000fe400078e0219 */
[----:B------:R-:W-:Y:S02]  /*6f40*/  IMAD.MOV R2, RZ, RZ, -R7 ;  /* 0x000000ffff027224 */ /* 0x000fe400078e0a07 */
[----:B------:R-:W-:Y:S01]  /*6f50*/  @!P0 IMAD.IADD R24, R24, 0x1, -R0 ;  /* 0x0000000118188824 */ /* 0x000fe200078e0a00 */
[----:B------:R-:W-:Y:S01]  /*6f60*/  ISETP.GE.AND P0, PT, R10, RZ, PT ;  /* 0x000000ff0a00720c */ /* 0x000fe20003f06270 */
[----:B------:R-:W-:-:S02]  /*6f70*/  IMAD.MOV R7, RZ, RZ, -R11 ;  /* 0x000000ffff077224 */ /* 0x000fc400078e0a0b */
[----:B------:R-:W-:Y:S01]  /*6f80*/  IMAD R8, R0, R6, R8 ;  /* 0x0000000600087224 */ /* 0x000fe200078e0208 */
[----:B------:R-:W-:Y:S01]  /*6f90*/  IABS R6, R13 ;  /* 0x0000000d00067213 */ /* 0x000fe20000000000 */
[C---:B------:R-:W-:Y:S02]  /*6fa0*/  VIADD R14, R5.reuse, 0xa ;  /* 0x0000000a050e7836 */ /* 0x040fe40000000000 */
[C---:B------:R-:W-:Y:S02]  /*6fb0*/  VIADD R11, R5.reuse, 0x4 ;  /* 0x00000004050b7836 */ /* 0x040fe40000000000 */
[----:B------:R-:W-:Y:S01]  /*6fc0*/  VIADD R10, R5, 0x2 ;  /* 0x00000002050a7836 */ /* 0x000fe20000000000 */
[----:B------:R-:W-:Y:S01]  /*6fd0*/  IABS R5, R12 ;  /* 0x0000000c00057213 */ /* 0x000fe20000000000 */
[----:B0-----:R-:W-:-:S03]  /*6fe0*/  IMAD.HI.U32 R19, R4, R6, RZ ;  /* 0x0000000604137227 */ /* 0x001fc600078e00ff */
[----:B------:R-:W-:Y:S01]  /*6ff0*/  IABS R28, R10 ;  /* 0x0000000a001c7213 */ /* 0x000fe20000000000 */
[----:B------:R-:W-:-:S04]  /*7000*/  IMAD.HI.U32 R18, R4, R5, RZ ;  /* 0x0000000504127227 */ /* 0x000fc800078e00ff */
[----:B------:R-:W-:Y:S02]  /*7010*/  IMAD.MOV R19, RZ, RZ, -R19 ;  /* 0x000000ffff137224 */ /* 0x000fe400078e0a13 */
[----:B------:R-:W-:Y:S02]  /*7020*/  IMAD.MOV R18, RZ, RZ, -R18 ;  /* 0x000000ffff127224 */ /* 0x000fe400078e0a12 */
[C---:B------:R-:W-:Y:S02]  /*7030*/  IMAD R6, R0.reuse, R19, R6 ;  /* 0x0000001300067224 */ /* 0x040fe400078e0206 */
[----:B------:R-:W2:Y:S01]  /*7040*/  LDL.LU R19, [R1+0xacc] ;  /* 0x000acc0001137983 */ /* 0x000ea20000300800 */
[C---:B------:R-:W-:Y:S02]  /*7050*/  IMAD R5, R0.reuse, R18, R5 ;  /* 0x0000001200057224 */ /* 0x040fe400078e0205 */
[C---:B------:R-:W-:Y:S01]  /*7060*/  IMAD R27, R0.reuse, R7, R27 ;  /* 0x00000007001b7224 */ /* 0x040fe200078e021b */
[----:B------:R-:W3:Y:S01]  /*7070*/  LDL.LU R18, [R1+0xac8] ;  /* 0x000ac80001127983 */ /* 0x000ee20000300800 */
[----:B------:R-:W-:Y:S01]  /*7080*/  IABS R7, R14 ;  /* 0x0000000e00077213 */ /* 0x000fe20000000000 */
[----:B------:R-:W-:Y:S01]  /*7090*/  IMAD R26, R0, R2, R26 ;  /* 0x00000002001a7224 */ /* 0x000fe200078e021a */
[----:B------:R-:W-:Y:S01]  /*70a0*/  IABS R2, R11 ;  /* 0x0000000b00027213 */ /* 0x000fe20000000000 */
[----:B------:R-:W-:-:S02]  /*70b0*/  @!P1 IMAD.MOV R16, RZ, RZ, -R16 ;  /* 0x000000ffff109224 */ /* 0x000fc400078e0a10 */
[----:B------:R-:W-:-:S04]  /*70c0*/  IMAD.HI.U32 R9, R4, R7, RZ ;  /* 0x0000000704097227 */ /* 0x000fc800078e00ff */
[----:B------:R-:W-:-:S04]  /*70d0*/  IMAD.HI.U32 R3, R4, R2, RZ ;  /* 0x0000000204037227 */ /* 0x000fc800078e00ff */
[----:B------:R-:W-:Y:S02]  /*70e0*/  IMAD.MOV R9, RZ, RZ, -R9 ;  /* 0x000000ffff097224 */ /* 0x000fe400078e0a09 */
[----:B------:R-:W-:Y:S02]  /*70f0*/  IMAD.MOV R3, RZ, RZ, -R3 ;  /* 0x000000ffff037224 */ /* 0x000fe400078e0a03 */
[----:B------:R-:W-:Y:S02]  /*7100*/  IMAD R7, R0, R9, R7 ;  /* 0x0000000900077224 */ /* 0x000fe400078e0207 */
[----:B------:R-:W-:-:S04]  /*7110*/  IMAD.HI.U32 R9, R4, R28, RZ ;  /* 0x0000001c04097227 */ /* 0x000fc800078e00ff */
[----:B------:R-:W-:Y:S01]  /*7120*/  @!P5 IMAD.IADD R20, R20, 0x1, -R0 ;  /* 0x000000011414d824 */ /* 0x000fe200078e0a00 */
[C---:B------:R-:W-:Y:S01]  /*7130*/  ISETP.GT.U32.AND P5, PT, R0.reuse, R23, PT ;  /* 0x000000170000720c */ /* 0x040fe20003fa4070 */
[----:B------:R-:W-:Y:S02]  /*7140*/  IMAD R4, R0, R3, R2 ;  /* 0x0000000300047224 */ /* 0x000fe400078e0202 */
[----:B------:R-:W-:Y:S01]  /*7150*/  @!P2 IMAD.MOV R17, RZ, RZ, -R17 ;  /* 0x000000ffff11a224 */ /* 0x000fe200078e0a11 */
[----:B------:R-:W4:Y:S01]  /*7160*/  LDL.LU R3, [R1+0xac4] ;  /* 0x000ac40001037983 */ /* 0x000f220000300800 */
[----:B------:R-:W-:-:S03]  /*7170*/  IMAD.MOV R2, RZ, RZ, -R9 ;  /* 0x000000ffff027224 */ /* 0x000fc600078e0a09 */
[----:B------:R-:W5:Y:S01]  /*7180*/  LDL.LU R9, [R1+0xac0] ;  /* 0x000ac00001097983 */ /* 0x000f620000300800 */
[----:B------:R-:W-:-:S03]  /*7190*/  @!P3 IMAD.MOV R20, RZ, RZ, -R20 ;  /* 0x000000ffff14b224 */ /* 0x000fc600078e0a14 */
[----:B------:R0:W-:Y:S01]  /*71a0*/  STL [R1+0xa48], R16 ;  /* 0x000a481001007387 */ /* 0x0001e20000100800 */
[----:B------:R-:W-:Y:S02]  /*71b0*/  IMAD R2, R0, R2, R28 ;  /* 0x0000000200027224 */ /* 0x000fe400078e021c */
[----:B------:R-:W-:Y:S02]  /*71c0*/  @!P0 IMAD.MOV R21, RZ, RZ, -R21 ;  /* 0x000000ffff158224 */ /* 0x000fe400078e0a15 */
[----:B------:R-:W-:Y:S01]  /*71d0*/  @!P5 IMAD.IADD R23, R23, 0x1, -R0 ;  /* 0x000000011717d824 */ /* 0x000fe200078e0a00 */
[----:B0-----:R-:W4:Y:S01]  /*71e0*/  LDL.LU R16, [R1+0x7c] ;  /* 0x00007c0001107983 */ /* 0x001f220000300800 */
[----:B--2---:R-:W-:-:S03]  /*71f0*/  @!P4 IMAD.MOV R19, RZ, RZ, -R19 ;  /* 0x000000ffff13c224 */ /* 0x004fc600078e0a13 */
[----:B------:R0:W-:Y:S01]  /*7200*/  STL [R1+0xa4c], R17 ;  /* 0x000a4c1101007387 */ /* 0x0001e20000100800 */
[----:B---3--:R-:W-:Y:S01]  /*7210*/  @!P6 IMAD.MOV R18, RZ, RZ, -R18 ;  /* 0x000000ffff12e224 */ /* 0x008fe200078e0a12 */
[C---:B------:R-:W-:Y:S02]  /*7220*/  ISETP.GT.U32.AND P0, PT, R0.reuse, R8, PT ;  /* 0x000000080000720c */ /* 0x040fe40003f04070 */
[----:B------:R-:W-:Y:S01]  /*7230*/  ISETP.GT.U32.AND P5, PT, R0, R25, PT ;  /* 0x000000190000720c */ /* 0x000fe20003fa4070 */
[----:B0-----:R-:W2:Y:S04]  /*7240*/  LDL.LU R17, [R1+0x84] ;  /* 0x0000840001117983 */ /* 0x001ea80000300800 */
[----:B------:R-:W-:Y:S04]  /*7250*/  STL [R1+0xa50], R18 ;  /* 0x000a501201007387 */ /* 0x000fe80000100800 */
[----:B------:R-:W-:Y:S02]  /*7260*/  STL [R1+0xa54], R19 ;  /* 0x000a541301007387 */ /* 0x000fe40000100800 */
[----:B------:R-:W-:-:S02]  /*7270*/  @!P0 IMAD.IADD R8, R8, 0x1, -R0 ;  /* 0x0000000108088824 */ /* 0x000fc400078e0a00 */
[----:B------:R-:W-:Y:S01]  /*7280*/  @!P5 IMAD.IADD R25, R25, 0x1, -R0 ;  /* 0x000000011919d824 */ /* 0x000fe200078e0a00 */
[----:B------:R-:W-:Y:S01]  /*7290*/  STL [R1+0xa58], R20 ;  /* 0x000a581401007387 */ /* 0x000fe20000100800 */
[----:B------:R-:W-:-:S03]  /*72a0*/  ISETP.GT.U32.AND P5, PT, R0, R26, PT ;  /* 0x0000001a0000720c */ /* 0x000fc60003fa4070 */
[----:B------:R-:W3:Y:S04]  /*72b0*/  LDL.LU R28, [R1+0xabc] ;  /* 0x000abc00011c7983 */ /* 0x000ee80000300800 */
[----:B------:R-:W-:Y:S01]  /*72c0*/  STL [R1+0xa5c], R21 ;  /* 0x000a5c1501007387 */ /* 0x000fe20000100800 */
[----:B------:R-:W-:-:S05]  /*72d0*/  ISETP.GT.U32.AND P4, PT, R0, R25, PT ;  /* 0x000000190000720c */ /* 0x000fca0003f84070 */
[----:B------:R-:W-:Y:S01]  /*72e0*/  @!P5 IMAD.IADD R26, R26, 0x1, -R0 ;  /* 0x000000011a1ad824 */ /* 0x000fe200078e0a00 */
[----:B------:R-:W-:-:S07]  /*72f0*/  ISETP.GT.U32.AND P5, PT, R0, R27, PT ;  /* 0x0000001b0000720c */ /* 0x000fce0003fa4070 */
[--C-:B------:R-:W-:Y:S01]  /*7300*/  @!P4 IMAD.IADD R25, R25, 0x1, -R0.reuse ;  /* 0x000000011919c824 */ /* 0x100fe200078e0a00 */
[C---:B------:R-:W-:Y:S02]  /*7310*/  ISETP.GT.U32.AND P4, PT, R0.reuse, R4, PT ;  /* 0x000000040000720c */ /* 0x040fe40003f84070 */
[C---:B------:R-:W-:Y:S02]  /*7320*/  ISETP.GT.U32.AND P1, PT, R0.reuse, R22, PT ;  /* 0x000000160000720c */ /* 0x040fe40003f24070 */
[C---:B------:R-:W-:Y:S01]  /*7330*/  ISETP.GT.U32.AND P2, PT, R0.reuse, R23, PT ;  /* 0x000000170000720c */ /* 0x040fe20003f44070 */
[----:B------:R-:W-:Y:S01]  /*7340*/  @!P5 IMAD.IADD R27, R27, 0x1, -R0 ;  /* 0x000000011b1bd824 */ /* 0x000fe200078e0a00 */
[----:B------:R-:W-:-:S07]  /*7350*/  ISETP.GT.U32.AND P5, PT, R0, R24, PT ;  /* 0x000000180000720c */ /* 0x000fce0003fa4070 */
[--C-:B------:R-:W-:Y:S01]  /*7360*/  @!P4 IMAD.IADD R4, R4, 0x1, -R0.reuse ;  /* 0x000000010404c824 */ /* 0x100fe200078e0a00 */
[----:B------:R-:W-:Y:S02]  /*7370*/  ISETP.GE.AND P4, PT, R15, RZ, PT ;  /* 0x000000ff0f00720c */ /* 0x000fe40003f86270 */
[----:B------:R-:W0:Y:S01]  /*7380*/  S2R R15, SR_TID.X ;  /* 0x00000000000f7919 */ /* 0x000e220000002100 */
[----:B---3--:R-:W-:Y:S02]  /*7390*/  ISETP.GE.AND P0, PT, R28, RZ, PT ;  /* 0x000000ff1c00720c */ /* 0x008fe40003f06270 */
[----:B------:R-:W3:Y:S01]  /*73a0*/  LDL.LU R28, [R1+0x158] ;  /* 0x00015800011c7983 */ /* 0x000ee20000300800 */
[----:B------:R-:W-:Y:S01]  /*73b0*/  ISETP.GT.U32.AND P3, PT, R0, R27, PT ;  /* 0x0000001b0000720c */ /* 0x000fe20003f64070 */
[--C-:B------:R-:W-:Y:S01]  /*73c0*/  @!P1 IMAD.IADD R22, R22, 0x1, -R0.reuse ;  /* 0x0000000116169824 */ /* 0x100fe200078e0a00 */
[C---:B------:R-:W-:Y:S01]  /*73d0*/  ISETP.GT.U32.AND P1, PT, R0.reuse, R7, PT ;  /* 0x000000070000720c */ /* 0x040fe20003f24070 */
[--C-:B------:R-:W-:Y:S01]  /*73e0*/  @!P2 IMAD.IADD R23, R23, 0x1, -R0.reuse ;  /* 0x000000011717a824 */ /* 0x100fe200078e0a00 */
[----:B------:R-:W-:Y:S01]  /*73f0*/  ISETP.GT.U32.AND P2, PT, R0, R6, PT ;  /* 0x000000060000720c */ /* 0x000fe20003f44070 */
[----:B------:R-:W-:Y:S01]  /*7400*/  @!P5 IMAD.IADD R24, R24, 0x1, -R0 ;  /* 0x000000011818d824 */ /* 0x000fe200078e0a00 */
[----:B------:R-:W-:-:S02]  /*7410*/  ISETP.GT.U32.AND P6, PT, R0, R26, PT ;  /* 0x0000001a0000720c */ /* 0x000fc40003fc4070 */
[----:B------:R-:W-:-:S05]  /*7420*/  ISETP.GT.U32.AND P5, PT, R0, R5, PT ;  /* 0x000000050000720c */ /* 0x000fca0003fa4070 */
[--C-:B------:R-:W-:Y:S01]  /*7430*/  @!P3 IMAD.IADD R27, R27, 0x1, -R0.reuse ;  /* 0x000000011b1bb824 */ /* 0x100fe200078e0a00 */
[----:B--2---:R-:W-:Y:S01]  /*7440*/  ISETP.GE.AND P3, PT, R17, RZ, PT ;  /* 0x000000ff1100720c */ /* 0x004fe20003f66270 */
[--C-:B------:R-:W-:Y:S01]  /*7450*/  @!P1 IMAD.IADD R7, R7, 0x1, -R0.reuse ;  /* 0x0000000107079824 */ /* 0x100fe200078e0a00 */
[----:B----4-:R-:W-:Y:S01]  /*7460*/  ISETP.GE.AND P1, PT, R16, RZ, PT ;  /* 0x000000ff1000720c */ /* 0x010fe20003f26270 */
[--C-:B------:R-:W-:Y:S01]  /*7470*/  @!P2 IMAD.IADD R6, R6, 0x1, -R0.reuse ;  /* 0x000000010606a824 */ /* 0x100fe200078e0a00 */
[----:B-----5:R-:W-:Y:S01]  /*7480*/  ISETP.GE.AND P2, PT, R9, RZ, PT ;  /* 0x000000ff0900720c */ /* 0x020fe20003f46270 */
[--C-:B------:R-:W-:Y:S01]  /*7490*/  @!P6 IMAD.IADD R26, R26, 0x1, -R0.reuse ;  /* 0x000000011a1ae824 */ /* 0x100fe200078e0a00 */
[C---:B------:R-:W-:Y:S01]  /*74a0*/  ISETP.GT.U32.AND P6, PT, R0.reuse, R2, PT ;  /* 0x000000020000720c */ /* 0x040fe20003fc4070 */
[----:B------:R-:W-:Y:S01]  /*74b0*/  @!P5 IMAD.IADD R5, R5, 0x1, -R0 ;  /* 0x000000010505d824 */ /* 0x000fe200078e0a00 */
[----:B------:R-:W-:Y:S01]  /*74c0*/  ISETP.GE.AND P5, PT, R3, RZ, PT ;  /* 0x000000ff0300720c */ /* 0x000fe20003fa6270 */
[----:B------:R-:W-:Y:S01]  /*74d0*/  @!P0 IMAD.MOV R23, RZ, RZ, -R23 ;  /* 0x000000ffff178224 */ /* 0x000fe200078e0a17 */
[C---:B------:R-:W-:Y:S01]  /*74e0*/  ISETP.GT.U32.AND P0, PT, R0.reuse, R7, PT ;  /* 0x000000070000720c */ /* 0x040fe20003f04070 */
[----:B0-----:R-:W-:Y:S01]  /*74f0*/  IMAD.SHL.U32 R15, R15, 0x2, RZ ;  /* 0x000000020f0f7824 */ /* 0x001fe200078e00ff */
[----:B------:R-:W2:Y:S01]  /*7500*/  LDL.LU R9, [R1+0xab8] ;  /* 0x000ab80001097983 */ /* 0x000ea20000300800 */
[----:B------:R-:W-:Y:S01]  /*7510*/  @!P3 IMAD.MOV R22, RZ, RZ, -R22 ;  /* 0x000000ffff16b224 */ /* 0x000fe200078e0a16 */
[C---:B------:R-:W-:Y:S01]  /*7520*/  ISETP.GT.U32.AND P3, PT, R0.reuse, R8, PT ;  /* 0x000000080000720c */ /* 0x040fe20003f64070 */
[----:B------:R-:W-:Y:S01]  /*7530*/  @!P1 IMAD.MOV R24, RZ, RZ, -R24 ;  /* 0x000000ffff189224 */ /* 0x000fe200078e0a18 */
[----:B------:R-:W4:Y:S01]  /*7540*/  LDL.LU R3, [R1+0xab4] ;  /* 0x000ab40001037983 */ /* 0x000f220000300800 */
[C---:B------:R-:W-:Y:S01]  /*7550*/  ISETP.GT.U32.AND P1, PT, R0.reuse, R6, PT ;  /* 0x000000060000720c */ /* 0x040fe20003f24070 */
[----:B------:R-:W-:Y:S01]  /*7560*/  @!P2 IMAD.MOV R25, RZ, RZ, -R25 ;  /* 0x000000ffff19a224 */ /* 0x000fe200078e0a19 */
[----:B------:R-:W-:Y:S01]  /*7570*/  ISETP.GT.U32.AND P2, PT, R0, R5, PT ;  /* 0x000000050000720c */ /* 0x000fe20003f44070 */
[----:B------:R-:W-:Y:S01]  /*7580*/  @!P6 IMAD.IADD R2, R2, 0x1, -R0 ;  /* 0x000000010202e824 */ /* 0x000fe200078e0a00 */
[----:B------:R-:W-:Y:S01]  /*7590*/  STL [R1+0xa60], R22 ;  /* 0x000a601601007387 */ /* 0x000fe20000100800 */
[----:B------:R-:W-:Y:S01]  /*75a0*/  @!P5 IMAD.MOV R26, RZ, RZ, -R26 ;  /* 0x000000ffff1ad224 */ /* 0x000fe200078e0a1a */
[----:B------:R-:W-:Y:S01]  /*75b0*/  ISETP.GT.U32.AND P6, PT, R0, R4, PT ;  /* 0x000000040000720c */ /* 0x000fe20003fc4070 */
[----:B------:R-:W-:Y:S01]  /*75c0*/  @!P4 IMAD.MOV R27, RZ, RZ, -R27 ;  /* 0x000000ffff1bc224 */ /* 0x000fe200078e0a1b */
[----:B------:R-:W-:Y:S04]  /*75d0*/  STL [R1+0xa64], R23 ;  /* 0x000a641701007387 */ /* 0x000fe80000100800 */
[----:B------:R-:W-:Y:S01]  /*75e0*/  STL [R1+0xa68], R24 ;  /* 0x000a681801007387 */ /* 0x000fe20000100800 */
[----:B------:R-:W-:-:S03]  /*75f0*/  @!P3 IMAD.IADD R8, R8, 0x1, -R0 ;  /* 0x000000010808b824 */ /* 0x000fc600078e0a00 */
[----:B------:R-:W-:Y:S01]  /*7600*/  STL [R1+0xa6c], R25 ;  /* 0x000a6c1901007387 */ /* 0x000fe20000100800 */
[----:B------:R-:W-:-:S03]  /*7610*/  ISETP.GE.AND P3, PT, R14, RZ, PT ;  /* 0x000000ff0e00720c */ /* 0x000fc60003f66270 */
[----:B------:R-:W-:Y:S01]  /*7620*/  STL [R1+0xa70], R26 ;  /* 0x000a701a01007387 */ /* 0x000fe20000100800 */
[--C-:B------:R-:W-:Y:S01]  /*7630*/  @!P0 IMAD.IADD R7, R7, 0x1, -R0.reuse ;  /* 0x0000000107078824 */ /* 0x100fe200078e0a00 */
[----:B------:R-:W-:Y:S01]  /*7640*/  ISETP.GE.AND P0, PT, R13, RZ, PT ;  /* 0x000000ff0d00720c */ /* 0x000fe20003f06270 */
[--C-:B------:R-:W-:Y:S01]  /*7650*/  @!P1 IMAD.IADD R6, R6, 0x1, -R0.reuse ;  /* 0x0000000106069824 */ /* 0x100fe200078e0a00 */
[----:B------:R-:W-:Y:S01]  /*7660*/  ISETP.GE.AND P1, PT, R12, RZ, PT ;  /* 0x000000ff0c00720c */ /* 0x000fe20003f26270 */
[--C-:B------:R-:W-:Y:S01]  /*7670*/  @!P2 IMAD.IADD R5, R5, 0x1, -R0.reuse ;  /* 0x000000010505a824 */ /* 0x100fe200078e0a00 */
[----:B------:R-:W-:Y:S01]  /*7680*/  ISETP.GE.AND P2, PT, R11, RZ, PT ;  /* 0x000000ff0b00720c */ /* 0x000fe20003f46270 */
[----:B------:R-:W-:Y:S01]  /*7690*/  @!P6 IMAD.IADD R4, R4, 0x1, -R0 ;  /* 0x000000010404e824 */ /* 0x000fe200078e0a00 */
[----:B------:R-:W-:Y:S02]  /*76a0*/  ISETP.GE.AND P6, PT, R10, RZ, PT ;  /* 0x000000ff0a00720c */ /* 0x000fe40003fc6270 */
[----:B---3--:R-:W-:-:S05]  /*76b0*/  LOP3.LUT R15, R28, 0x30, R15, 0x78, !PT ;  /* 0x000000301c0f7812 */ /* 0x008fca00078e780f */
[----:B------:R0:W-:Y:S04]  /*76c0*/  STL [R1+0x158], R15 ;  /* 0x0001580f01007387 */ /* 0x0001e80000100800 */
[----:B------:R-:W-:Y:S04]  /*76d0*/  STL [R1+0xa74], R27 ;  /* 0x000a741b01007387 */ /* 0x000fe80000100800 */
[----:B0-----:R-:W3:Y:S04]  /*76e0*/  LDL.LU R15, [R1+0xb8] ;  /* 0x0000b800010f7983 */ /* 0x001ee80000300800 */
[----:B------:R-:W5:Y:S04]  /*76f0*/  LDL.LU R14, [R1+0x8c] ;  /* 0x00008c00010e7983 */ /* 0x000f680000300800 */
[----:B------:R-:W5:Y:S04]  /*7700*/  LDL.LU R13, [R1+0x88] ;  /* 0x00008800010d7983 */ /* 0x000f680000300800 */
[----:B------:R-:W5:Y:S04]  /*7710*/  LDL.LU R12, [R1+0x1c0] ;  /* 0x0001c000010c7983 */ /* 0x000f680000300800 */
[----:B------:R-:W5:Y:S04]  /*7720*/  LDL.LU R11, [R1+0x1c4] ;  /* 0x0001c400010b7983 */ /* 0x000f680000300800 */
[----:B------:R-:W5:Y:S01]  /*7730*/  LDL.LU R10, [R1+0x50] ;  /* 0x00005000010a7983 */ /* 0x000f620000300800 */
[----:B------:R-:W-:-:S02]  /*7740*/  ISETP.GE.AND P4, PT, R29, RZ, PT ;  /* 0x000000ff1d00720c */ /* 0x000fc40003f86270 */
[----:B------:R-:W-:Y:S01]  /*7750*/  ISETP.GT.U32.AND P5, PT, R0, R2, PT ;  /* 0x000000020000720c */ /* 0x000fe20003fa4070 */
[----:B------:R-:W-:Y:S01]  /*7760*/  @!P3 IMAD.MOV R7, RZ, RZ, -R7 ;  /* 0x000000ffff07b224 */ /* 0x000fe200078e0a07 */
[----:B------:R-:W5:Y:S01]  /*7770*/  LDL.LU R28, [R1+0x48] ;  /* 0x00004800011c7983 */ /* 0x000f620000300800 */
[----:B------:R-:W-:Y:S02]  /*7780*/  @!P0 IMAD.MOV R6, RZ, RZ, -R6 ;  /* 0x000000ffff068224 */ /* 0x000fe400078e0a06 */
[----:B------:R-:W-:Y:S01]  /*7790*/  @!P1 IMAD.MOV R5, RZ, RZ, -R5 ;  /* 0x000000ffff059224 */ /* 0x000fe200078e0a05 */
[----:B------:R-:W5:Y:S01]  /*77a0*/  LDL.LU R29, [R1+0x1bc] ;  /* 0x0001bc00011d7983 */ /* 0x000f620000300800 */
[----:B------:R-:W-:-:S04]  /*77b0*/  @!P2 IMAD.MOV R4, RZ, RZ, -R4 ;  /* 0x000000ffff04a224 */ /* 0x000fc800078e0a04 */
[----:B------:R-:W-:Y:S02]  /*77c0*/  @!P4 IMAD.MOV R8, RZ, RZ, -R8 ;  /* 0x000000ffff08c224 */ /* 0x000fe400078e0a08 */
[----:B------:R-:W-:Y:S01]  /*77d0*/  @!P5 IMAD.IADD R2, R2, 0x1, -R0 ;  /* 0x000000010202d824 */ /* 0x000fe200078e0a00 */
[----:B----4-:R-:W-:Y:S02]  /*77e0*/  ISETP.NE.AND P5, PT, R3, RZ, PT ;  /* 0x000000ff0300720c */ /* 0x010fe40003fa5270 */
[----:B------:R-:W-:Y:S01]  /*77f0*/  STL [R1+0xa78], R8 ;  /* 0x000a780801007387 */ /* 0x000fe20000100800 */
[----:B------:R-:W-:Y:S01]  /*7800*/  LOP3.LUT R3, RZ, R3, RZ, 0x33, !PT ;  /* 0x00000003ff037212 */ /* 0x000fe200078e33ff */
[----:B------:R-:W-:Y:S02]  /*7810*/  @!P6 IMAD.MOV R2, RZ, RZ, -R2 ;  /* 0x000000ffff02e224 */ /* 0x000fe400078e0a02 */
[----:B------:R-:W-:Y:S04]  /*7820*/  STL [R1+0xa7c], R7 ;  /* 0x000a7c0701007387 */ /* 0x000fe80000100800 */
[----:B------:R-:W-:Y:S04]  /*7830*/  STL [R1+0xa80], R6 ;  /* 0x000a800601007387 */ /* 0x000fe80000100800 */
[----:B------:R-:W-:Y:S04]  /*7840*/  STL [R1+0xa84], R5 ;  /* 0x000a840501007387 */ /* 0x000fe80000100800 */
[----:B------:R2:W-:Y:S04]  /*7850*/  STL [R1+0xa88], R4 ;  /* 0x000a880401007387 */ /* 0x0005e80000100800 */
[----:B------:R3:W-:Y:S01]  /*7860*/  STL [R1+0xa8c], R2 ;  /* 0x000a8c0201007387 */ /* 0x0007e20000100800 */
[----:B--2---:R-:W-:-:S05]  /*7870*/  SEL R4, R3, R9, !P5 ;  /* 0x0000000903047207 */ /* 0x004fca0006800000 */
[----:B------:R0:W-:Y:S01]  /*7880*/  STL [R1+0x20c], R4 ;  /* 0x00020c0401007387 */ /* 0x0001e20000100800 */
[C---:B---3--:R-:W-:Y:S02]  /*7890*/  SEL R2, R3.reuse, R15, !P5 ;  /* 0x0000000f03027207 */ /* 0x048fe40006800000 */
[----:B-----5:R-:W-:-:S03]  /*78a0*/  SEL R0, R3, R14, !P5 ;  /* 0x0000000e03007207 */ /* 0x020fc60006800000 */
[----:B------:R1:W-:Y:S01]  /*78b0*/  STL [R1+0x204], R2 ;  /* 0x0002040201007387 */ /* 0x0003e20000100800 */
[----:B0-----:R-:W-:-:S03]  /*78c0*/  SEL R4, R3, R13, !P5 ;  /* 0x0000000d03047207 */ /* 0x001fc60006800000 */
[----:B------:R0:W-:Y:S04]  /*78d0*/  STL [R1+0x200], R0 ;  /* 0x0002000001007387 */ /* 0x0001e80000100800 */
[----:B------:R2:W-:Y:S01]  /*78e0*/  STL [R1+0x1fc], R4 ;  /* 0x0001fc0401007387 */ /* 0x0005e20000100800 */
[C---:B-1----:R-:W-:Y:S02]  /*78f0*/  SEL R2, R3.reuse, R12, !P5 ;  /* 0x0000000c03027207 */ /* 0x042fe40006800000 */
[----:B0-----:R-:W-:-:S03]  /*7900*/  SEL R0, R3, R11, !P5 ;  /* 0x0000000b03007207 */ /* 0x001fc60006800000 */
[----:B------:R0:W-:Y:S01]  /*7910*/  STL [R1+0x1f8], R2 ;  /* 0x0001f80201007387 */ /* 0x0001e20000100800 */
[----:B--2---:R-:W-:-:S03]  /*7920*/  SEL R4, R3, R10, !P5 ;  /* 0x0000000a03047207 */ /* 0x004fc60006800000 */
[----:B------:R1:W-:Y:S04]  /*7930*/  STL [R1+0x1f0], R0 ;  /* 0x0001f00001007387 */ /* 0x0003e80000100800 */
[----:B------:R-:W-:Y:S04]  /*7940*/  STL [R1+0x1e4], R4 ;  /* 0x0001e40401007387 */ /* 0x000fe80000100800 */
[----:B------:R-:W2:Y:S01]  /*7950*/  LDL.LU R9, [R1+0x154] ;  /* 0x0001540001097983 */ /* 0x000ea20000300800 */
[C---:B0-----:R-:W-:Y:S02]  /*7960*/  SEL R2, R3.reuse, R28, !P5 ;  /* 0x0000001c03027207 */ /* 0x041fe40006800000 */
[----:B-1----:R-:W-:-:S03]  /*7970*/  SEL R0, R3, R29, !P5 ;  /* 0x0000001d03007207 */ /* 0x002fc60006800000 */
[----:B------:R-:W-:Y:S04]  /*7980*/  STL [R1+0x1e0], R2 ;  /* 0x0001e00201007387 */ /* 0x000fe80000100800 */
[----:B--2---:R0:W-:Y:S04]  /*7990*/  STL [R1+0xaa8], R9 ;  /* 0x000aa80901007387 */ /* 0x0041e80000100800 */
[----:B------:R-:W-:Y:S04]  /*79a0*/  STL [R1+0x1dc], R0 ;  /* 0x0001dc0001007387 */ /* 0x000fe80000100800 */
[----:B0-----:R-:W2:Y:S04]  /*79b0*/  LDL.LU R9, [R1+0x148] ;  /* 0x0001480001097983 */ /* 0x001ea80000300800 */
[----:B--2---:R0:W-:Y:S04]  /*79c0*/  STL [R1+0xaac], R9 ;  /* 0x000aac0901007387 */ /* 0x0041e80000100800 */
[----:B0-----:R-:W2:Y:S04]  /*79d0*/  LDL.LU R9, [R1+0x30] ;  /* 0x0000300001097983 */ /* 0x001ea80000300800 */
[----:B--2---:R0:W-:Y:S04]  /*79e0*/  STL [R1+0xab0], R9 ;  /* 0x000ab00901007387 */ /* 0x0041e80000100800 */
[----:B0-----:R-:W2:Y:S04]  /*79f0*/  LDL.LU R9, [R1+0x34] ;  /* 0x0000340001097983 */ /* 0x001ea80000300800 */
[----:B------:R-:W3:Y:S04]  /*7a00*/  LDL.LU R2, [R1+0x1a0] ;  /* 0x0001a00001027983 */ /* 0x000ee80000300800 */
[----:B------:R-:W4:Y:S04]  /*7a10*/  LDL.LU R4, [R1+0x1a4] ;  /* 0x0001a40001047983 */ /* 0x000f280000300800 */
[----:B------:R-:W5:Y:S04]  /*7a20*/  LDL.LU R5, [R1+0x1ac] ;  /* 0x0001ac0001057983 */ /* 0x000f680000300800 */
[----:B------:R-:W4:Y:S04]  /*7a30*/  LDL.LU R6, [R1+0x1b8] ;  /* 0x0001b80001067983 */ /* 0x000f280000300800 */
        /* <DEDUP_REMOVED lines=22> */
[----:B------:R-:W4:Y:S01]  /*7ba0*/  LDL.LU R29, [R1+0x130] ;  /* 0x00013000011d7983 */ /* 0x000f220000300800 */
[----:B--2---:R-:W-:-:S05]  /*7bb0*/  SEL R9, R3, R9, !P5 ;  /* 0x0000000903097207 */ /* 0x004fca0006800000 */
[----:B------:R0:W-:Y:S04]  /*7bc0*/  STL [R1+0x1d8], R9 ;  /* 0x0001d80901007387 */ /* 0x0001e80000100800 */
[----:B0-----:R-:W2:Y:S02]  /*7bd0*/  LDL.LU R9, [R1+0xab0] ;  /* 0x000ab00001097983 */ /* 0x001ea40000300800 */
[----:B--2---:R-:W-:-:S05]  /*7be0*/  SEL R9, R3, R9, !P5 ;  /* 0x0000000903097207 */ /* 0x004fca0006800000 */
[----:B------:R0:W-:Y:S04]  /*7bf0*/  STL [R1+0x1d4], R9 ;  /* 0x0001d40901007387 */ /* 0x0001e80000100800 */
[----:B0-----:R-:W2:Y:S02]  /*7c00*/  LDL.LU R9, [R1+0xaac] ;  /* 0x000aac0001097983 */ /* 0x001ea40000300800 */
[----:B--2---:R-:W-:-:S05]  /*7c10*/  SEL R9, R3, R9, !P5 ;  /* 0x0000000903097207 */ /* 0x004fca0006800000 */
[----:B------:R0:W-:Y:S04]  /*7c20*/  STL [R1+0x1d0], R9 ;  /* 0x0001d00901007387 */ /* 0x0001e80000100800 */
[----:B0-----:R-:W2:Y:S01]  /*7c30*/  LDL.LU R9, [R1+0xaa8] ;  /* 0x000aa80001097983 */ /* 0x001ea20000300800 */
[C---:B-----5:R-:W-:Y:S02]  /*7c40*/  SEL R5, R3.reuse, R5, !P5 ;  /* 0x0000000503057207 */ /* 0x060fe40006800000 */
[----:B--2---:R-:W-:-:S05]  /*7c50*/  SEL R9, R3, R9, !P5 ;  /* 0x0000000903097207 */ /* 0x004fca0006800000 */
[----:B------:R3:W-:Y:S02]  /*7c60*/  STL [R1+0x1cc], R9 ;  /* 0x0001cc0901007387 */ /* 0x0007e40000100800 */
[C---:B---3--:R-:W-:Y:S02]  /*7c70*/  SEL R9, R3.reuse, R2, !P5 ;  /* 0x0000000203097207 */ /* 0x048fe40006800000 */
[C---:B----4-:R-:W-:Y:S02]  /*7c80*/  SEL R2, R3.reuse, R4, !P5 ;  /* 0x0000000403027207 */ /* 0x050fe40006800000 */
[C---:B------:R-:W-:Y:S01]  /*7c90*/  SEL R4, R3.reuse, R6, !P5 ;  /* 0x0000000603047207 */ /* 0x040fe20006800000 */
[----:B------:R-:W-:Y:S04]  /*7ca0*/  STL [R1+0x1c8], R9 ;  /* 0x0001c80901007387 */ /* 0x000fe80000100800 */
[----:B------:R0:W-:Y:S04]  /*7cb0*/  STL [R1+0x1c4], R2 ;  /* 0x0001c40201007387 */ /* 0x0001e80000100800 */
[----:B------:R1:W-:Y:S04]  /*7cc0*/  STL [R1+0x1c0], R5 ;  /* 0x0001c00501007387 */ /* 0x0003e80000100800 */
[----:B------:R2:W-:Y:S01]  /*7cd0*/  STL [R1+0x1bc], R4 ;  /* 0x0001bc0401007387 */ /* 0x0005e20000100800 */
[----:B0-----:R-:W-:-:S02]  /*7ce0*/  SEL R2, R3, R7, !P5 ;  /* 0x0000000703027207 */ /* 0x001fc40006800000 */
[----:B-1----:R-:W-:-:S03]  /*7cf0*/  SEL R5, R3, R8, !P5 ;  /* 0x0000000803057207 */ /* 0x002fc60006800000 */
[----:B------:R0:W-:Y:S01]  /*7d00*/  STL [R1+0x1b8], R2 ;  /* 0x0001b80201007387 */ /* 0x0001e20000100800 */
[----:B--2---:R-:W-:-:S03]  /*7d10*/  SEL R4, R3, R0, !P5 ;  /* 0x0000000003047207 */ /* 0x004fc60006800000 */
[----:B------:R-:W-:Y:S01]  /*7d20*/  STL [R1+0x1b4], R5 ;  /* 0x0001b40501007387 */ /* 0x000fe20000100800 */
[----:B------:R-:W-:-:S03]  /*7d30*/  SEL R0, R3, R26, !P5 ;  /* 0x0000001a03007207 */ /* 0x000fc60006800000 */
[----:B------:R1:W-:Y:S01]  /*7d40*/  STL [R1+0x1b0], R4 ;  /* 0x0001b00401007387 */ /* 0x0003e20000100800 */
[----:B0-----:R-:W-:-:S05]  /*7d50*/  SEL R2, R3, R27, !P5 ;  /* 0x0000001b03027207 */ /* 0x001fca0006800000 */
[----:B------:R0:W-:Y:S01]  /*7d60*/  STL [R1+0x1ac], R2 ;  /* 0x0001ac0201007387 */ /* 0x0001e20000100800 */
[----:B-1----:R-:W-:-:S03]  /*7d70*/  SEL R4, R3, R25, !P5 ;  /* 0x0000001903047207 */ /* 0x002fc60006800000 */
[----:B------:R1:W-:Y:S04]  /*7d80*/  STL [R1+0x1a8], R0 ;  /* 0x0001a80001007387 */ /* 0x0003e80000100800 */
[----:B------:R2:W-:Y:S01]  /*7d90*/  STL [R1+0x1a4], R4 ;  /* 0x0001a40401007387 */ /* 0x0005e20000100800 */
[C---:B0-----:R-:W-:Y:S02]  /*7da0*/  SEL R2, R3.reuse, R24, !P5 ;  /* 0x0000001803027207 */ /* 0x041fe40006800000 */
[----:B-1----:R-:W-:-:S03]  /*7db0*/  SEL R0, R3, R23, !P5 ;  /* 0x0000001703007207 */ /* 0x002fc60006800000 */
[----:B------:R0:W-:Y:S01]  /*7dc0*/  STL [R1+0x1a0], R2 ;  /* 0x0001a00201007387 */ /* 0x0001e20000100800 */
[----:B--2---:R-:W-:-:S03]  /*7dd0*/  SEL R4, R3, R22, !P5 ;  /* 0x0000001603047207 */ /* 0x004fc60006800000 */
        /* <DEDUP_REMOVED lines=63> */
[----:B------:R-:W5:Y:S01]  /*81d0*/  LDL.LU R29, [R1+0xc0] ;  /* 0x0000c000011d7983 */ /* 0x000f620000300800 */
        /* <DEDUP_REMOVED lines=9> */
[C---:B---3--:R-:W-:Y:S02]  /*8270*/  SEL R2, R3.reuse, R2, !P5 ;  /* 0x0000000203027207 */ /* 0x048fe40006800000 */
[C---:B----4-:R-:W-:Y:S02]  /*8280*/  SEL R4, R3.reuse, R4, !P5 ;  /* 0x0000000403047207 */ /* 0x050fe40006800000 */
[C---:B-----5:R-:W-:Y:S02]  /*8290*/  SEL R5, R3.reuse, R5, !P5 ;  /* 0x0000000503057207 */ /* 0x060fe40006800000 */
[----:B--2---:R-:W-:-:S05]  /*82a0*/  SEL R9, R3, R9, !P5 ;  /* 0x0000000903097207 */ /* 0x004fca0006800000 */
[----:B------:R-:W-:Y:S04]  /*82b0*/  STL [R1+0x148], R9 ;  /* 0x0001480901007387 */ /* 0x000fe80000100800 */
[----:B------:R0:W-:Y:S04]  /*82c0*/  STL [R1+0x144], R2 ;  /* 0x0001440201007387 */ /* 0x0001e80000100800 */
[----:B------:R1:W-:Y:S01]  /*82d0*/  STL [R1+0x140], R4 ;  /* 0x0001400401007387 */ /* 0x0003e20000100800 */
[----:B0-----:R-:W-:-:S03]  /*82e0*/  SEL R2, R3, R6, !P5 ;  /* 0x0000000603027207 */ /* 0x001fc60006800000 */
[----:B------:R0:W-:Y:S01]  /*82f0*/  STL [R1+0x13c], R5 ;  /* 0x00013c0501007387 */ /* 0x0001e20000100800 */
[----:B-1----:R-:W-:-:S03]  /*8300*/  SEL R4, R3, R7, !P5 ;  /* 0x0000000703047207 */ /* 0x002fc60006800000 */
[----:B------:R1:W-:Y:S01]  /*8310*/  STL [R1+0x138], R2 ;  /* 0x0001380201007387 */ /* 0x0003e20000100800 */
[----:B0-----:R-:W-:-:S03]  /*8320*/  SEL R5, R3, R8, !P5 ;  /* 0x0000000803057207 */ /* 0x001fc60006800000 */
[----:B------:R0:W-:Y:S01]  /*8330*/  STL [R1+0x134], R4 ;  /* 0x0001340401007387 */ /* 0x0001e20000100800 */
[----:B-1----:R-:W-:-:S03]  /*8340*/  SEL R2, R3, R0, !P5 ;  /* 0x0000000003027207 */ /* 0x002fc60006800000 */
        /* <DEDUP_REMOVED lines=34> */
[----:B------:R-:W-:Y:S01]  /*8570*/  STL [R1+0xec], R4 ;  /* 0x0000ec0401007387 */ /* 0x000fe20000100800 */
[----:B--2---:R-:W-:-:S03]  /*8580*/  SEL R2, R3, R10, !P5 ;  /* 0x0000000a03027207 */ /* 0x004fc60006800000 */
[----:B------:R-:W-:Y:S04]  /*8590*/  STL [R1+0xe8], R0 ;  /* 0x0000e80001007387 */ /* 0x000fe80000100800 */
[----:B------:R0:W-:Y:S04]  /*85a0*/  STL [R1+0xe4], R2 ;  /* 0x0000e40201007387 */ /* 0x0001e80000100800 */
[----:B0-----:R-:W2:Y:S01]  /*85b0*/  LDL.LU R2, [R1+0x208] ;  /* 0x0002080001027983 */ /* 0x001ea20000300800 */
[C---:B------:R-:W-:Y:S02]  /*85c0*/  SEL R4, R3.reuse, R28, !P5 ;  /* 0x0000001c03047207 */ /* 0x040fe40006800000 */
[----:B------:R-:W-:-:S03]  /*85d0*/  SEL R0, R3, R29, !P5 ;  /* 0x0000001d03007207 */ /* 0x000fc60006800000 */
        /* <DEDUP_REMOVED lines=34> */
[----:B------:R-:W5:Y:S01]  /*8800*/  LDL.LU R0, [R1] ;  /* 0x0000000001007983 */ /* 0x000f620000300800 */
        /* <DEDUP_REMOVED lines=12> */
[----:B------:R-:W-:-:S02]  /*88d0*/  SEL R7, R3, R7, !P5 ;  /* 0x0000000703077207 */ /* 0x000fc40006800000 */
[C---:B------:R-:W-:Y:S02]  /*88e0*/  SEL R8, R3.reuse, R8, !P5 ;  /* 0x0000000803087207 */ /* 0x040fe40006800000 */
[C---:B------:R-:W-:Y:S02]  /*88f0*/  SEL R27, R3.reuse, R27, !P5 ;  /* 0x0000001b031b7207 */ /* 0x040fe40006800000 */
[C---:B------:R-:W-:Y:S02]  /*8900*/  SEL R26, R3.reuse, R26, !P5 ;  /* 0x0000001a031a7207 */ /* 0x040fe40006800000 */
[C---:B------:R-:W-:Y:S02]  /*8910*/  SEL R25, R3.reuse, R25, !P5 ;  /* 0x0000001903197207 */ /* 0x040fe40006800000 */
[C---:B------:R-:W-:Y:S02]  /*8920*/  SEL R24, R3.reuse, R24, !P5 ;  /* 0x0000001803187207 */ /* 0x040fe40006800000 */
        /* <DEDUP_REMOVED lines=16> */
[----:B--2---:R-:W-:-:S05]  /*8a30*/  SEL R2, R3, R2, !P5 ;  /* 0x0000000203027207 */ /* 0x004fca0006800000 */
[----:B------:R0:W-:Y:S04]  /*8a40*/  STL [R1+0xcc], R2 ;  /* 0x0000cc0201007387 */ /* 0x0001e80000100800 */
[----:B0-----:R-:W2:Y:S04]  /*8a50*/  LDL.LU R2, [R1+0xa8c] ;  /* 0x000a8c0001027983 */ /* 0x001ea80000300800 */
[----:B------:R0:W-:Y:S04]  /*8a60*/  STL [R1+0xc8], R4 ;  /* 0x0000c80401007387 */ /* 0x0001e80000100800 */
[----:B0-----:R-:W3:Y:S04]  /*8a70*/  LDL.LU R4, [R1+0xa88] ;  /* 0x000a880001047983 */ /* 0x001ee80000300800 */
[----:B------:R0:W-:Y:S04]  /*8a80*/  STL [R1+0xc4], R5 ;  /* 0x0000c40501007387 */ /* 0x0001e80000100800 */
[----:B0-----:R-:W4:Y:S04]  /*8a90*/  LDL.LU R5, [R1+0xa84] ;  /* 0x000a840001057983 */ /* 0x001f280000300800 */
[----:B------:R0:W-:Y:S04]  /*8aa0*/  STL [R1+0xc0], R6 ;  /* 0x0000c00601007387 */ /* 0x0001e80000100800 */
[----:B0-----:R-:W5:Y:S04]  /*8ab0*/  LDL.LU R6, [R1+0xa80] ;  /* 0x000a800001067983 */ /* 0x001f680000300800 */
[----:B------:R0:W-:Y:S04]  /*8ac0*/  STL [R1+0xbc], R7 ;  /* 0x0000bc0701007387 */ /* 0x0001e80000100800 */
[----:B0-----:R-:W2:Y:S04]  /*8ad0*/  LDL.LU R7, [R1+0xa7c] ;  /* 0x000a7c0001077983 */ /* 0x001ea80000300800 */
[----:B------:R0:W-:Y:S04]  /*8ae0*/  STL [R1+0xb8], R8 ;  /* 0x0000b80801007387 */ /* 0x0001e80000100800 */
[----:B0-----:R-:W3:Y:S04]  /*8af0*/  LDL.LU R8, [R1+0xa78] ;  /* 0x000a780001087983 */ /* 0x001ee80000300800 */
[----:B------:R0:W-:Y:S04]  /*8b00*/  STL [R1+0xb4], R27 ;  /* 0x0000b41b01007387 */ /* 0x0001e80000100800 */
[----:B0-----:R-:W2:Y:S04]  /*8b10*/  LDL.LU R27, [R1+0xa74] ;  /* 0x000a7400011b7983 */ /* 0x001ea80000300800 */
        /* <DEDUP_REMOVED lines=23> */
[----:B0-----:R-:W4:Y:S04]  /*8c90*/  LDL.LU R15, [R1+0xa44] ;  /* 0x000a4400010f7983 */ /* 0x001f280000300800 */
[----:B------:R0:W-:Y:S04]  /*8ca0*/  STL [R1+0x80], R14 ;  /* 0x0000800e01007387 */ /* 0x0001e80000100800 */
[----:B0-----:R-:W2:Y:S04]  /*8cb0*/  LDL.LU R14, [R1+0xa40] ;  /* 0x000a4000010e7983 */ /* 0x001ea80000300800 */
[----:B------:R0:W-:Y:S04]  /*8cc0*/  STL [R1+0x7c], R13 ;  /* 0x00007c0d01007387 */ /* 0x0001e80000100800 */
[----:B0-----:R-:W5:Y:S04]  /*8cd0*/  LDL.LU R13, [R1+0xa3c] ;  /* 0x000a3c00010d7983 */ /* 0x001f680000300800 */
[----:B------:R0:W-:Y:S04]  /*8ce0*/  STL [R1+0x78], R12 ;  /* 0x0000780c01007387 */ /* 0x0001e80000100800 */
[----:B0-----:R-:W4:Y:S04]  /*8cf0*/  LDL.LU R12, [R1+0xa38] ;  /* 0x000a3800010c7983 */ /* 0x001f280000300800 */
[----:B------:R0:W-:Y:S04]  /*8d00*/  STL [R1+0x74], R11 ;  /* 0x0000740b01007387 */ /* 0x0001e80000100800 */
[----:B0-----:R-:W2:Y:S04]  /*8d10*/  LDL.LU R11, [R1+0xa34] ;  /* 0x000a3400010b7983 */ /* 0x001ea80000300800 */
[----:B------:R0:W-:Y:S04]  /*8d20*/  STL [R1+0x70], R10 ;  /* 0x0000700a01007387 */ /* 0x0001e80000100800 */
[----:B0-----:R-:W5:Y:S04]  /*8d30*/  LDL.LU R10, [R1+0xa30] ;  /* 0x000a3000010a7983 */ /* 0x001f680000300800 */
[----:B------:R0:W-:Y:S04]  /*8d40*/  STL [R1+0x6c], R28 ;  /* 0x00006c1c01007387 */ /* 0x0001e80000100800 */
[----:B0-----:R-:W2:Y:S04]  /*8d50*/  LDL.LU R28, [R1+0xa2c] ;  /* 0x000a2c00011c7983 */ /* 0x001ea80000300800 */
[----:B------:R0:W-:Y:S04]  /*8d60*/  STL [R1+0x68], R29 ;  /* 0x0000681d01007387 */ /* 0x0001e80000100800 */
[----:B0-----:R-:W2:Y:S01]  /*8d70*/  LDL.LU R29, [R1+0xa28] ;  /* 0x000a2800011d7983 */ /* 0x001ea20000300800 */
[----:B------:R-:W-:-:S05]  /*8d80*/  SEL R9, R3, R9, !P5 ;  /* 0x0000000903097207 */ /* 0x000fca0006800000 */
[----:B------:R0:W-:Y:S02]  /*8d90*/  STL [R1+0x64], R9 ;  /* 0x0000640901007387 */ /* 0x0001e40000100800 */
[----:B0-----:R-:W-:-:S05]  /*8da0*/  SEL R9, R3, R0, !P5 ;  /* 0x0000000003097207 */ /* 0x001fca0006800000 */
[----:B------:R5:W-:Y:S01]  /*8db0*/  STL [R1+0x60], R9 ;  /* 0x0000600901007387 */ /* 0x000be20000100800 */
[C---:B---3--:R-:W-:Y:S02]  /*8dc0*/  SEL R8, R3.reuse, R8, !P5 ;  /* 0x0000000803087207 */ /* 0x048fe40006800000 */
[C---:B-----5:R-:W-:Y:S02]  /*8dd0*/  SEL R9, R3.reuse, R10, !P5 ;  /* 0x0000000a03097207 */ /* 0x060fe40006800000 */
[C---:B----4-:R-:W-:Y:S02]  /*8de0*/  SEL R10, R3.reuse, R12, !P5 ;  /* 0x0000000c030a7207 */ /* 0x050fe40006800000 */
[C---:B--2---:R-:W-:Y:S02]  /*8df0*/  SEL R28, R3.reuse, R28, !P5 ;  /* 0x0000001c031c7207 */ /* 0x044fe40006800000 */
[----:B------:R-:W-:-:S05]  /*8e00*/  SEL R0, R3, R29, !P5 ;  /* 0x0000001d03007207 */ /* 0x000fca0006800000 */
[----:B------:R0:W-:Y:S04]  /*8e10*/  STL [R1+0x5c], R0 ;  /* 0x00005c0001007387 */ /* 0x0001e80000100800 */
[----:B------:R-:W-:Y:S01]  /*8e20*/  STL [R1+0x58], R28 ;  /* 0x0000581c01007387 */ /* 0x000fe20000100800 */
[----:B0-----:R-:W-:-:S03]  /*8e30*/  SEL R0, R3, R11, !P5 ;  /* 0x0000000b03007207 */ /* 0x001fc60006800000 */
[----:B------:R0:W-:Y:S04]  /*8e40*/  STL [R1+0x54], R9 ;  /* 0x0000540901007387 */ /* 0x0001e80000100800 */
[----:B------:R1:W-:Y:S01]  /*8e50*/  STL [R1+0x50], R0 ;  /* 0x0000500001007387 */ /* 0x0003e20000100800 */
[----:B0-----:R-:W-:-:S03]  /*8e60*/  SEL R9, R3, R13, !P5 ;  /* 0x0000000d03097207 */ /* 0x001fc60006800000 */
[----:B------:R0:W-:Y:S01]  /*8e70*/  STL [R1+0x4c], R10 ;  /* 0x00004c0a01007387 */ /* 0x0001e20000100800 */
[C---:B------:R-:W-:Y:S01]  /*8e80*/  SEL R29, R3.reuse, R6, !P5 ;  /* 0x00000006031d7207 */ /* 0x040fe20006800000 */
[----:B------:R-:W2:Y:S01]  /*8e90*/  LDC.64 R12, c[0x0][0x218] ;  /* 0x00008600ff0c7b82 */ /* 0x000ea20000000a00 */
[C---:B-1----:R-:W-:Y:S01]  /*8ea0*/  SEL R0, R3.reuse, R14, !P5 ;  /* 0x0000000e03007207 */ /* 0x042fe20006800000 */
[----:B------:R1:W-:Y:S04]  /*8eb0*/  STL [R1+0x48], R9 ;  /* 0x0000480901007387 */ /* 0x0003e80000100800 */
[----:B------:R3:W-:Y:S01]  /*8ec0*/  STL [R1+0x44], R0 ;  /* 0x0000440001007387 */ /* 0x0007e20000100800 */
[C---:B0-----:R-:W-:Y:S02]  /*8ed0*/  SEL R10, R3.reuse, R15, !P5 ;  /* 0x0000000f030a7207 */ /* 0x041fe40006800000 */
[C---:B------:R-:W-:Y:S01]  /*8ee0*/  SEL R28, R3.reuse, R5, !P5 ;  /* 0x00000005031c7207 */ /* 0x040fe20006800000 */
[----:B------:R-:W0:Y:S01]  /*8ef0*/  LDC.64 R14, c[0x0][0x218] ;  /* 0x00008600ff0e7b82 */ /* 0x000e220000000a00 */
[C---:B-1----:R-:W-:Y:S01]  /*8f00*/  SEL R9, R3.reuse, R16, !P5 ;  /* 0x0000001003097207 */ /* 0x042fe20006800000 */
[----:B------:R1:W-:Y:S01]  /*8f10*/  STL [R1+0x40], R10 ;  /* 0x0000400a01007387 */ /* 0x0003e20000100800 */
[----:B---3--:R-:W-:-:S03]  /*8f20*/  SEL R0, R3, R17, !P5 ;  /* 0x0000001103007207 */ /* 0x008fc60006800000 */
[----:B------:R3:W-:Y:S02]  /*8f30*/  STL [R1+0x3c], R9 ;  /* 0x00003c0901007387 */ /* 0x0007e40000100800 */
[----:B------:R-:W4:Y:S02]  /*8f40*/  LDC.64 R16, c[0x0][0x218] ;  /* 0x00008600ff107b82 */ /* 0x000f240000000a00 */
[----:B------:R5:W-:Y:S01]  /*8f50*/  STL [R1+0x38], R0 ;  /* 0x0000380001007387 */ /* 0x000be20000100800 */
[C---:B-1----:R-:W-:Y:S02]  /*8f60*/  SEL R10, R3.reuse, R18, !P5 ;  /* 0x00000012030a7207 */ /* 0x042fe40006800000 */
[----:B---3--:R-:W-:-:S03]  /*8f70*/  SEL R9, R3, R19, !P5 ;  /* 0x0000001303097207 */ /* 0x008fc60006800000 */
[----:B------:R1:W-:Y:S01]  /*8f80*/  STL [R1+0x34], R10 ;  /* 0x0000340a01007387 */ /* 0x0003e20000100800 */
[----:B------:R-:W3:Y:S01]  /*8f90*/  LDC.64 R18, c[0x0][0x218] ;  /* 0x00008600ff127b82 */ /* 0x000ee20000000a00 */
[C---:B-----5:R-:W-:Y:S02]  /*8fa0*/  SEL R0, R3.reuse, R20, !P5 ;  /* 0x0000001403007207 */ /* 0x060fe40006800000 */
[----:B------:R5:W-:Y:S04]  /*8fb0*/  STL [R1+0x30], R9 ;  /* 0x0000300901007387 */ /* 0x000be80000100800 */
[----:B------:R2:W-:Y:S01]  /*8fc0*/  STL [R1+0x2c], R0 ;  /* 0x00002c0001007387 */ /* 0x0005e20000100800 */
[C---:B-1----:R-:W-:Y:S02]  /*8fd0*/  SEL R10, R3.reuse, R21, !P5 ;  /* 0x00000015030a7207 */ /* 0x042fe40006800000 */
[----:B------:R-:W1:Y:S01]  /*8fe0*/  LDC.64 R20, c[0x0][0x218] ;  /* 0x00008600ff147b82 */ /* 0x000e620000000a00 */
[----:B-----5:R-:W-:-:S02]  /*8ff0*/  SEL R9, R3, R22, !P5 ;  /* 0x0000001603097207 */ /* 0x020fc40006800000 */
[----:B------:R5:W-:Y:S01]  /*9000*/  STL [R1+0x28], R10 ;  /* 0x0000280a01007387 */ /* 0x000be20000100800 */
[----:B--2---:R-:W-:-:S03]  /*9010*/  SEL R0, R3, R23, !P5 ;  /* 0x0000001703007207 */ /* 0x004fc60006800000 */
[----:B------:R2:W-:Y:S01]  /*9020*/  STL [R1+0x24], R9 ;  /* 0x0000240901007387 */ /* 0x0005e20000100800 */
[----:B------:R-:W0:Y:S03]  /*9030*/  LDC.64 R22, c[0x0][0x218] ;  /* 0x00008600ff167b82 */ /* 0x000e260000000a00 */
[----:B------:R4:W-:Y:S01]  /*9040*/  STL [R1+0x20], R0 ;  /* 0x0000200001007387 */ /* 0x0009e20000100800 */
[C---:B-----5:R-:W-:Y:S02]  /*9050*/  SEL R10, R3.reuse, R24, !P5 ;  /* 0x00000018030a7207 */ /* 0x060fe40006800000 */
[C---:B--2---:R-:W-:Y:S02]  /*9060*/  SEL R9, R3.reuse, R25, !P5 ;  /* 0x0000001903097207 */ /* 0x044fe40006800000 */
[C---:B----4-:R-:W-:Y:S01]  /*9070*/  SEL R0, R3.reuse, R26, !P5 ;  /* 0x0000001a03007207 */ /* 0x050fe20006800000 */
[----:B------:R2:W-:Y:S01]  /*9080*/  STL [R1+0x1c], R10 ;  /* 0x00001c0a01007387 */ /* 0x0005e20000100800 */
[C---:B------:R-:W-:Y:S01]  /*9090*/  SEL R26, R3.reuse, R27, !P5 ;  /* 0x0000001b031a7207 */ /* 0x040fe20006800000 */
[----:B------:R-:W4:Y:S02]  /*90a0*/  LDC.64 R24, c[0x0][0x218] ;  /* 0x00008600ff187b82 */ /* 0x000f240000000a00 */
[----:B------:R-:W-:Y:S04]  /*90b0*/  STL [R1+0x18], R9 ;  /* 0x0000180901007387 */ /* 0x000fe80000100800 */
[----:B------:R-:W-:Y:S02]  /*90c0*/  STL [R1+0x9ac], R26 ;  /* 0x0009ac1a01007387 */ /* 0x000fe40000100800 */
[----:B--2---:R-:W2:Y:S02]  /*90d0*/  LDC.64 R10, c[0x0][0x218] ;  /* 0x00008600ff0a7b82 */ /* 0x004ea40000000a00 */
[----:B------:R5:W-:Y:S01]  /*90e0*/  STL [R1+0x14], R0 ;  /* 0x0000140001007387 */ /* 0x000be20000100800 */
[----:B------:R-:W-:-:S03]  /*90f0*/  SEL R27, R3, R4, !P5 ;  /* 0x00000004031b7207 */ /* 0x000fc60006800000 */
[----:B------:R3:W-:Y:S02]  /*9100*/  STL [R1+0x10], R8 ;  /* 0x0000100801007387 */ /* 0x0007e40000100800 */
[----:B------:R-:W1:Y:S01]  /*9110*/  LDC.64 R4, c[0x0][0x218] ;  /* 0x00008600ff047b82 */ /* 0x000e620000000a00 */
[C---:B-----5:R-:W-:Y:S01]  /*9120*/  SEL R0, R3.reuse, R7, !P5 ;  /* 0x0000000703007207 */ /* 0x060fe20006800000 */
[----:B------:R-:W-:Y:S06]  /*9130*/  STL [R1+0x9b0], R29 ;  /* 0x0009b01d01007387 */ /* 0x000fec0000100800 */
[----:B------:R-:W5:Y:S01]  /*9140*/  LDC.64 R6, c[0x0][0x218] ;  /* 0x00008600ff067b82 */ /* 0x000f620000000a00 */
[----:B------:R0:W-:Y:S04]  /*9150*/  STL [R1+0xc], R0 ;  /* 0x00000c0001007387 */ /* 0x0001e80000100800 */
[----:B------:R-:W-:Y:S03]  /*9160*/  STL [R1+0x9b4], R28 ;  /* 0x0009b41c01007387 */ /* 0x000fe60000100800 */
[----:B---3--:R-:W3:Y:S01]  /*9170*/  LDC.64 R8, c[0x0][0x218] ;  /* 0x00008600ff087b82 */ /* 0x008ee20000000a00 */
[----:B0-----:R-:W-:Y:S01]  /*9180*/  SEL R0, R3, R2, !P5 ;  /* 0x0000000203007207 */ /* 0x001fe20006800000 */
[----:B------:R-:W-:Y:S04]  /*9190*/  STL [R1+0x9b8], R27 ;  /* 0x0009b81b01007387 */ /* 0x000fe80000100800 */
[----:B------:R0:W-:Y:S02]  /*91a0*/  STL [R1+0x9bc], R0 ;  /* 0x0009bc0001007387 */ /* 0x0001e40000100800 */
[----:B------:R-:W2:Y:S02]  /*91b0*/  LDC.64 R2, c[0x0][0x218] ;  /* 0x00008600ff027b82 */ /* 0x000ea40000000a00 */
[----:B0-----:R-:W4:Y:S04]  /*91c0*/  LDL.LU R0, [R1+0x194] ;  /* 0x0001940001007983 */ /* 0x001f280000300800 */
[----:B----4-:R0:W-:Y:S04]  /*91d0*/  STL [R1+0xa18], R0 ;  /* 0x000a180001007387 */ /* 0x0101e80000100800 */
[----:B0-----:R-:W4:Y:S04]  /*91e0*/  LDL.LU R0, [R1+0x200] ;  /* 0x0002000001007983 */ /* 0x001f280000300800 */
[----:B----4-:R0:W-:Y:S04]  /*91f0*/  STL [R1+0xa1c], R0 ;  /* 0x000a1c0001007387 */ /* 0x0101e80000100800 */
[----:B0-----:R-:W4:Y:S04]  /*9200*/  LDL.LU R0, [R1+0x204] ;  /* 0x0002040001007983 */ /* 0x001f280000300800 */
[----:B------:R-:W4:Y:S04]  /*9210*/  LDL.LU R27, [R1+0x190] ;  /* 0x00019000011b7983 */ /* 0x000f280000300800 */
[----:B------:R-:W5:Y:S04]  /*9220*/  LDL.LU R28, [R1+0x18c] ;  /* 0x00018c00011c7983 */ /* 0x000f680000300800 */
[----:B------:R-:W5:Y:S04]  /*9230*/  LDL.LU R29, [R1+0x188] ;  /* 0x00018800011d7983 */ /* 0x000f680000300800 */
[----:B-----5:R0:W-:Y:S04]  /*9240*/  STL.64 [R1+0xa20], R28 ;  /* 0x000a201c01007387 */ /* 0x0201e80000100a00 */
[----:B------:R-:W5:Y:S04]  /*9250*/  LDL.LU R26, [R1+0x184] ;  /* 0x00018400011a7983 */ /* 0x000f680000300800 */
[----:B------:R1:W-:Y:S01]  /*9260*/  STL [R1+0x9c4], R24 ;  /* 0x0009c41801007387 */ /* 0x0003e20000100800 */
[----:B0-----:R-:W0:Y:S03]  /*9270*/  LDC.64 R28, c[0x0][0x218] ;  /* 0x00008600ff1c7b82 */ /* 0x001e260000000a00 */
[----:B-1----:R-:W5:Y:S04]  /*9280*/  LDL.LU R24, [R1+0x198] ;  /* 0x0001980001187983 */ /* 0x002f680000300800 */
[----:B------:R1:W-:Y:S04]  /*9290*/  STL [R1+0x9c0], R25 ;  /* 0x0009c01901007387 */ /* 0x0003e80000100800 */
[----:B-1----:R-:W5:Y:S04]  /*92a0*/  LDL.LU R25, [R1+0x19c] ;  /* 0x00019c0001197983 */ /* 0x002f680000300800 */
[----:B--2---:R1:W-:Y:S04]  /*92b0*/  STL [R1+0x9cc], R2 ;  /* 0x0009cc0201007387 */ /* 0x0043e80000100800 */
[----:B-1----:R-:W2:Y:S04]  /*92c0*/  LDL.LU R2, [R1+0x1a0] ;  /* 0x0001a00001027983 */ /* 0x002ea80000300800 */
[----:B------:R1:W-:Y:S04]  /*92d0*/  STL [R1+0x9c8], R3 ;  /* 0x0009c80301007387 */ /* 0x0003e80000100800 */
[----:B-1----:R-:W5:Y:S04]  /*92e0*/  LDL.LU R3, [R1+0x1a4] ;  /* 0x0001a40001037983 */ /* 0x002f680000300800 */
[----:B------:R1:W-:Y:S04]  /*92f0*/  STL [R1+0x9d4], R22 ;  /* 0x0009d41601007387 */ /* 0x0003e80000100800 */
[----:B-1----:R-:W2:Y:S04]  /*9300*/  LDL.LU R22, [R1+0x1a8] ;  /* 0x0001a80001167983 */ /* 0x002ea80000300800 */
        /* <DEDUP_REMOVED lines=9> */
[----:B---3--:R3:W-:Y:S01]  /*93a0*/  STL [R1+0x9e4], R8 ;  /* 0x0009e40801007387 */ /* 0x0087e20000100800 */
[----:B-1----:R-:W4:Y:S03]  /*93b0*/  LDC R7, c[0x0][0x240] ;  /* 0x00009000ff077b82 */ /* 0x002f260000000800 */
[----:B---3--:R-:W3:Y:S04]  /*93c0*/  LDL.LU R8, [R1+0x1bc] ;  /* 0x0001bc0001087983 */ /* 0x008ee80000300800 */
[----:B------:R1:W-:Y:S04]  /*93d0*/  STL [R1+0x9a8], R9 ;  /* 0x0009a80901007387 */ /* 0x0003e80000100800 */
[----:B-1----:R-:W2:Y:S04]  /*93e0*/  LDL.LU R9, [R1+0x1c0] ;  /* 0x0001c00001097983 */ /* 0x002ea80000300800 */
[----:B------:R1:W-:Y:S04]  /*93f0*/  STL [R1+0x9ec], R10 ;  /* 0x0009ec0a01007387 */ /* 0x0003e80000100800 */
[----:B-1----:R-:W3:Y:S04]  /*9400*/  LDL.LU R10, [R1+0x1c4] ;  /* 0x0001c400010a7983 */ /* 0x002ee80000300800 */
        /* <DEDUP_REMOVED lines=10> */
[----:B------:R1:W-:Y:S01]  /*94b0*/  STL [R1+0x9a0], R16 ;  /* 0x0009a01001007387 */ /* 0x0003e20000100800 */
[----:B----4-:R-:W-:-:S03]  /*94c0*/  IMAD R0, R0, R7, RZ ;  /* 0x0000000700007224 */ /* 0x010fc600078e02ff */
[----:B-1----:R-:W4:Y:S04]  /*94d0*/  LDL.LU R16, [R1+0x1dc] ;  /* 0x0001dc0001107983 */ /* 0x002f280000300800 */
[----:B------:R1:W-:Y:S04]  /*94e0*/  STL [R1+0x998], R17 ;  /* 0x0009981101007387 */ /* 0x0003e80000100800 */
[----:B-1----:R-:W3:Y:S04]  /*94f0*/  LDL.LU R17, [R1+0x1e0] ;  /* 0x0001e00001117983 */ /* 0x002ee80000300800 */
[----:B------:R1:W-:Y:S04]  /*9500*/  STL [R1+0x9fc], R18 ;  /* 0x0009fc1201007387 */ /* 0x0003e80000100800 */
[----:B-1----:R-:W2:Y:S04]  /*9510*/  LDL.LU R18, [R1+0x1e4] ;  /* 0x0001e40001127983 */ /* 0x002ea80000300800 */
[----:B------:R1:W-:Y:S04]  /*9520*/  STL [R1+0x99c], R19 ;  /* 0x00099c1301007387 */ /* 0x0003e80000100800 */
[----:B-1----:R-:W4:Y:S04]  /*9530*/  LDL.LU R19, [R1+0x1f0] ;  /* 0x0001f00001137983 */ /* 0x002f280000300800 */
[----:B------:R1:W-:Y:S04]  /*9540*/  STL [R1+0xa04], R20 ;  /* 0x000a041401007387 */ /* 0x0003e80000100800 */
[----:B-1----:R-:W3:Y:S04]  /*9550*/  LDL.LU R20, [R1+0x1f8] ;  /* 0x0001f80001147983 */ /* 0x002ee80000300800 */
[----:B------:R1:W-:Y:S04]  /*9560*/  STL [R1+0xa00], R21 ;  /* 0x000a001501007387 */ /* 0x0003e80000100800 */
[----:B-1----:R-:W2:Y:S04]  /*9570*/  LDL.LU R21, [R1+0x1fc] ;  /* 0x0001fc0001157983 */ /* 0x002ea80000300800 */
[----:B0-----:R0:W-:Y:S04]  /*9580*/  STL.64 [R1], R28 ;  /* 0x0000001c01007387 */ /* 0x0011e80000100a00 */
[----:B0-----:R-:W4:Y:S04]  /*9590*/  LDL.LU.64 R28, [R1+0xa20] ;  /* 0x000a2000011c7983 */ /* 0x001f280000300a00 */
[----:B------:R0:W-:Y:S04]  /*95a0*/  STL [R1+0x1e8], R0 ;  /* 0x0001e80001007387 */ /* 0x0001e80000100800 */
[----:B0-----:R-:W3:Y:S01]  /*95b0*/  LDL.LU R0, [R1+0xa1c] ;  /* 0x000a1c0001007983 */ /* 0x001ee20000300800 */
[----:B-----5:R-:W-:-:S02]  /*95c0*/  IMAD R3, R3, R7, RZ ;  /* 0x0000000703037224 */ /* 0x020fc400078e02ff */
[----:B---3--:R-:W-:-:S05]  /*95d0*/  IMAD R0, R0, R7, RZ ;  /* 0x0000000700007224 */ /* 0x008fca00078e02ff */
[----:B------:R0:W-:Y:S04]  /*95e0*/  STL [R1+0x1ec], R0 ;  /* 0x0001ec0001007387 */ /* 0x0001e80000100800 */
[----:B0-----:R-:W3:Y:S01]  /*95f0*/  LDL.LU R0, [R1+0xa18] ;  /* 0x000a180001007983 */ /* 0x001ee20000300800 */
[-C--:B--2---:R-:W-:Y:S02]  /*9600*/  IMAD R21, R21, R7.reuse, RZ ;  /* 0x0000000715157224 */ /* 0x084fe400078e02ff */
[----:B------:R-:W-:-:S03]  /*9610*/  IMAD R20, R20, R7, RZ ;  /* 0x0000000714147224 */ /* 0x000fc600078e02ff */
[----:B------:R4:W-:Y:S04]  /*9620*/  STL [R1+0x1f4], R21 ;  /* 0x0001f41501007387 */ /* 0x0009e80000100800 */
[----:B------:R0:W-:Y:S01]  /*9630*/  STL [R1+0x1f8], R20 ;  /* 0x0001f81401007387 */ /* 0x0001e20000100800 */
[-C--:B----4-:R-:W-:Y:S02]  /*9640*/  IMAD R21, R19, R7.reuse, RZ ;  /* 0x0000000713157224 */ /* 0x090fe400078e02ff */
[-C--:B------:R-:W-:Y:S02]  /*9650*/  IMAD R19, R17, R7.reuse, RZ ;  /* 0x0000000711137224 */ /* 0x080fe400078e02ff */
[-C--:B0-----:R-:W-:Y:S02]  /*9660*/  IMAD R20, R18, R7.reuse, RZ ;  /* 0x0000000712147224 */ /* 0x081fe400078e02ff */
[-C--:B------:R-:W-:Y:S01]  /*9670*/  IMAD R18, R16, R7.reuse, RZ ;  /* 0x0000000710127224 */ /* 0x080fe200078e02ff */
[----:B------:R-:W-:Y:S01]  /*9680*/  STL [R1+0x1f0], R21 ;  /* 0x0001f01501007387 */ /* 0x000fe20000100800 */
[----:B------:R-:W-:-:S02]  /*9690*/  IMAD R17, R15, R7, RZ ;  /* 0x000000070f117224 */ /* 0x000fc400078e02ff */
[-C--:B------:R-:W-:Y:S01]  /*96a0*/  IMAD R16, R14, R7.reuse, RZ ;  /* 0x000000070e107224 */ /* 0x080fe200078e02ff */
[----:B------:R-:W-:Y:S01]  /*96b0*/  STL [R1+0x1e4], R20 ;  /* 0x0001e41401007387 */ /* 0x000fe20000100800 */
[-C--:B------:R-:W-:Y:S02]  /*96c0*/  IMAD R15, R13, R7.reuse, RZ ;  /* 0x000000070d0f7224 */ /* 0x080fe400078e02ff */
[-C--:B------:R-:W-:Y:S01]  /*96d0*/  IMAD R14, R12, R7.reuse, RZ ;  /* 0x000000070c0e7224 */ /* 0x080fe200078e02ff */
[----:B------:R-:W-:Y:S01]  /*96e0*/  STL [R1+0x1e0], R19 ;  /* 0x0001e01301007387 */ /* 0x000fe20000100800 */
[-C--:B------:R-:W-:Y:S02]  /*96f0*/  IMAD R13, R11, R7.reuse, RZ ;  /* 0x000000070b0d7224 */ /* 0x080fe400078e02ff */
[-C--:B------:R-:W-:Y:S01]  /*9700*/  IMAD R12, R10, R7.reuse, RZ ;  /* 0x000000070a0c7224 */ /* 0x080fe200078e02ff */
[----:B------:R-:W-:Y:S01]  /*9710*/  STL [R1+0x1dc], R18 ;  /* 0x0001dc1201007387 */ /* 0x000fe20000100800 */
[----:B------:R-:W-:-:S03]  /*9720*/  IMAD R11, R9, R7, RZ ;  /* 0x00000007090b7224 */ /* 0x000fc600078e02ff */
        /* <DEDUP_REMOVED lines=14> */
[----:B------:R-:W-:Y:S04]  /*9810*/  STL [R1+0x1bc], R10 ;  /* 0x0001bc0a01007387 */ /* 0x000fe80000100800 */
[----:B------:R-:W-:Y:S04]  /*9820*/  STL [R1+0x1b8], R9 ;  /* 0x0001b80901007387 */ /* 0x000fe80000100800 */
[----:B------:R-:W-:Y:S04]  /*9830*/  STL [R1+0x1b4], R8 ;  /* 0x0001b40801007387 */ /* 0x000fe80000100800 */
[----:B------:R-:W-:Y:S04]  /*9840*/  STL [R1+0x1b0], R6 ;  /* 0x0001b00601007387 */ /* 0x000fe80000100800 */
[----:B------:R-:W-:Y:S04]  /*9850*/  STL [R1+0x1ac], R5 ;  /* 0x0001ac0501007387 */ /* 0x000fe80000100800 */
[----:B------:R0:W-:Y:S04]  /*9860*/  STL [R1+0x1a8], R4 ;  /* 0x0001a80401007387 */ /* 0x0001e80000100800 */
[----:B------:R1:W-:Y:S04]  /*9870*/  STL [R1+0x1a4], R3 ;  /* 0x0001a40301007387 */ /* 0x0003e80000100800 */
[----:B------:R-:W-:Y:S01]  /*9880*/  STL [R1+0x1a0], R2 ;  /* 0x0001a00201007387 */ /* 0x000fe20000100800 */
[----:B0-----:R-:W-:-:S02]  /*9890*/  IMAD R4, R25, R7, RZ ;  /* 0x0000000719047224 */ /* 0x001fc400078e02ff */
[----:B-1----:R-:W-:-:S03]  /*98a0*/  IMAD R3, R24, R7, RZ ;  /* 0x0000000718037224 */ /* 0x002fc600078e02ff */
[----:B------:R-:W-:Y:S04]  /*98b0*/  STL [R1+0x19c], R4 ;  /* 0x00019c0401007387 */ /* 0x000fe80000100800 */
[----:B------:R0:W-:Y:S02]  /*98c0*/  STL [R1+0x198], R3 ;  /* 0x0001980301007387 */ /* 0x0001e40000100800 */
[-C--:B0-----:R-:W-:Y:S02]  /*98d0*/  IMAD R3, R28, R7.reuse, RZ ;  /* 0x000000071c037224 */ /* 0x081fe400078e02ff */
[-C--:B---3--:R-:W-:Y:S02]  /*98e0*/  IMAD R2, R0, R7.reuse, RZ ;  /* 0x0000000700027224 */ /* 0x088fe400078e02ff */
[----:B------:R-:W-:-:S03]  /*98f0*/  IMAD R0, R27, R7, RZ ;  /* 0x000000071b007224 */ /* 0x000fc600078e02ff */
[----:B------:R0:W-:Y:S04]  /*9900*/  STL [R1+0x194], R2 ;  /* 0x0001940201007387 */ /* 0x0001e80000100800 */
[----:B------:R1:W-:Y:S01]  /*9910*/  STL [R1+0x190], R0 ;  /* 0x0001900001007387 */ /* 0x0003e20000100800 */
[----:B0-----:R-:W-:-:S03]  /*9920*/  IMAD R2, R29, R7, RZ ;  /* 0x000000071d027224 */ /* 0x001fc600078e02ff */
[----:B------:R-:W-:Y:S01]  /*9930*/  STL [R1+0x18c], R3 ;  /* 0x00018c0301007387 */ /* 0x000fe20000100800 */
[----:B-1----:R-:W-:-:S03]  /*9940*/  IMAD R0, R26, R7, RZ ;  /* 0x000000071a007224 */ /* 0x002fc600078e02ff */
[----:B------:R-:W2:Y:S04]  /*9950*/  LDL.LU R26, [R1+0x180] ;  /* 0x00018000011a7983 */ /* 0x000ea80000300800 */
[----:B------:R-:W-:Y:S04]  /*9960*/  STL [R1+0x188], R2 ;  /* 0x0001880201007387 */ /* 0x000fe80000100800 */
[----:B------:R-:W3:Y:S04]  /*9970*/  LDL.LU R21, [R1+0x174] ;  /* 0x0001740001157983 */ /* 0x000ee80000300800 */
[----:B------:R-:W-:Y:S04]  /*9980*/  STL [R1+0x184], R0 ;  /* 0x0001840001007387 */ /* 0x000fe80000100800 */
[----:B---3--:R0:W-:Y:S04]  /*9990*/  STL [R1+0xa10], R21 ;  /* 0x000a101501007387 */ /* 0x0081e80000100800 */
[----:B0-----:R-:W3:Y:S01]  /*99a0*/  LDL.LU R21, [R1+0x178] ;  /* 0x0001780001157983 */ /* 0x001ee20000300800 */
[----:B--2---:R-:W-:-:S03]  /*99b0*/  IMAD R26, R26, R7, RZ ;  /* 0x000000071a1a7224 */ /* 0x004fc600078e02ff */
[----:B---3--:R0:W-:Y:S04]  /*99c0*/  STL [R1+0xa14], R21 ;  /* 0x000a141501007387 */ /* 0x0081e80000100800 */
        /* <DEDUP_REMOVED lines=27> */
[----:B------:R0:W-:Y:S04]  /*9b80*/  STL [R1+0x180], R26 ;  /* 0x0001801a01007387 */ /* 0x0001e80000100800 */
[----:B0-----:R-:W5:Y:S01]  /*9b90*/  LDL.LU R26, [R1+0x100] ;  /* 0x00010000011a7983 */ /* 0x001f620000300800 */
[----:B--2---:R-:W-:-:S05]  /*9ba0*/  IMAD R21, R21, R7, RZ ;  /* 0x0000000715157224 */ /* 0x004fca00078e02ff */
[----:B------:R0:W-:Y:S04]  /*9bb0*/  STL [R1+0x17c], R21 ;  /* 0x00017c1501007387 */ /* 0x0001e80000100800 */
[----:B0-----:R-:W2:Y:S02]  /*9bc0*/  LDL.LU R21, [R1+0xa14] ;  /* 0x000a140001157983 */ /* 0x001ea40000300800 */
[----:B--2---:R-:W-:-:S05]  /*9bd0*/  IMAD R21, R21, R7, RZ ;  /* 0x0000000715157224 */ /* 0x004fca00078e02ff */
[----:B------:R0:W-:Y:S04]  /*9be0*/  STL [R1+0x178], R21 ;  /* 0x0001781501007387 */ /* 0x0001e80000100800 */
[----:B0-----:R-:W2:Y:S01]  /*9bf0*/  LDL.LU R21, [R1+0xa10] ;  /* 0x000a100001157983 */ /* 0x001ea20000300800 */
[-C--:B---3--:R-:W-:Y:S02]  /*9c00*/  IMAD R20, R20, R7.reuse, RZ ;  /* 0x0000000714147224 */ /* 0x088fe400078e02ff */
[-C--:B----4-:R-:W-:Y:S02]  /*9c10*/  IMAD R19, R19, R7.reuse, RZ ;  /* 0x0000000713137224 */ /* 0x090fe400078e02ff */
[-C--:B-----5:R-:W-:Y:S02]  /*9c20*/  IMAD R18, R18, R7.reuse, RZ ;  /* 0x0000000712127224 */ /* 0x0a0fe400078e02ff */
[----:B------:R-:W-:-:S02]  /*9c30*/  IMAD R17, R17, R7, RZ ;  /* 0x0000000711117224 */ /* 0x000fc400078e02ff */
[-C--:B------:R-:W-:Y:S02]  /*9c40*/  IMAD R16, R16, R7.reuse, RZ ;  /* 0x0000000710107224 */ /* 0x080fe400078e02ff */
[-C--:B------:R-:W-:Y:S02]  /*9c50*/  IMAD R15, R15, R7.reuse, RZ ;  /* 0x000000070f0f7224 */ /* 0x080fe400078e02ff */
[-C--:B------:R-:W-:Y:S02]  /*9c60*/  IMAD R14, R14, R7.reuse, RZ ;  /* 0x000000070e0e7224 */ /* 0x080fe400078e02ff */
[-C--:B------:R-:W-:Y:S02]  /*9c70*/  IMAD R13, R13, R7.reuse, RZ ;  /* 0x000000070d0d7224 */ /* 0x080fe400078e02ff */
[-C--:B------:R-:W-:Y:S02]  /*9c80*/  IMAD R12, R12, R7.reuse, RZ ;  /* 0x000000070c0c7224 */ /* 0x080fe400078e02ff */
        /* <DEDUP_REMOVED lines=8> */
[----:B--2---:R-:W-:-:S05]  /*9d10*/  IMAD R21, R21, R7, RZ ;  /* 0x0000000715157224 */ /* 0x004fca00078e02ff */
[----:B------:R-:W-:Y:S04]  /*9d20*/  STL [R1+0x174], R21 ;  /* 0x0001741501007387 */ /* 0x000fe80000100800 */
        /* <DEDUP_REMOVED lines=13> */
[----:B------:R0:W-:Y:S04]  /*9e00*/  STL [R1+0x134], R6 ;  /* 0x0001340601007387 */ /* 0x0001e80000100800 */
[----:B------:R1:W-:Y:S04]  /*9e10*/  STL [R1+0x130], R5 ;  /* 0x0001300501007387 */ /* 0x0003e80000100800 */
[----:B------:R2:W-:Y:S01]  /*9e20*/  STL [R1+0x12c], R4 ;  /* 0x00012c0401007387 */ /* 0x0005e20000100800 */
[----:B0-----:R-:W-:-:S02]  /*9e30*/  IMAD R6, R23, R7, RZ ;  /* 0x0000000717067224 */ /* 0x001fc400078e02ff */
[----:B-1----:R-:W-:-:S03]  /*9e40*/  IMAD R5, R22, R7, RZ ;  /* 0x0000000716057224 */ /* 0x002fc600078e02ff */
[----:B------:R-:W-:Y:S01]  /*9e50*/  STL [R1+0x128], R6 ;  /* 0x0001280601007387 */ /* 0x000fe20000100800 */
[----:B--2---:R-:W-:-:S03]  /*9e60*/  IMAD R4, R3, R7, RZ ;  /* 0x0000000703047224 */ /* 0x004fc600078e02ff */
[----:B------:R-:W-:Y:S01]  /*9e70*/  STL [R1+0x124], R5 ;  /* 0x0001240501007387 */ /* 0x000fe20000100800 */
[----:B------:R-:W-:-:S03]  /*9e80*/  IMAD R3, R25, R7, RZ ;  /* 0x0000000719037224 */ /* 0x000fc600078e02ff */
[----:B------:R0:W-:Y:S04]  /*9e90*/  STL [R1+0x120], R4 ;  /* 0x0001200401007387 */ /* 0x0001e80000100800 */
[----:B------:R1:W-:Y:S01]  /*9ea0*/  STL [R1+0x11c], R2 ;  /* 0x00011c0201007387 */ /* 0x0003e20000100800 */
[----:B0-----:R-:W-:-:S03]  /*9eb0*/  IMAD R4, R24, R7, RZ ;  /* 0x0000000718047224 */ /* 0x001fc600078e02ff */
[----:B------:R0:W-:Y:S01]  /*9ec0*/  STL [R1+0x118], R3 ;  /* 0x0001180301007387 */ /* 0x0001e20000100800 */
[----:B-1----:R-:W-:-:S03]  /*9ed0*/  IMAD R2, R0, R7, RZ ;  /* 0x0000000700027224 */ /* 0x002fc600078e02ff */
[----:B------:R-:W-:Y:S01]  /*9ee0*/  STL [R1+0x114], R4 ;  /* 0x0001140401007387 */ /* 0x000fe20000100800 */
[----:B------:R-:W-:-:S03]  /*9ef0*/  IMAD R0, R28, R7, RZ ;  /* 0x000000071c007224 */ /* 0x000fc600078e02ff */
[----:B------:R1:W-:Y:S01]  /*9f00*/  STL [R1+0x110], R2 ;  /* 0x0001100201007387 */ /* 0x0003e20000100800 */
[----:B0-----:R-:W-:-:S05]  /*9f10*/  IMAD R3, R27, R7, RZ ;  /* 0x000000071b037224 */ /* 0x001fca00078e02ff */
[----:B------:R-:W-:Y:S01]  /*9f20*/  STL [R1+0x10c], R3 ;  /* 0x00010c0301007387 */ /* 0x000fe20000100800 */
[----:B-1----:R-:W-:-:S03]  /*9f30*/  IMAD R2, R29, R7, RZ ;  /* 0x000000071d027224 */ /* 0x002fc600078e02ff */
[----:B------:R-:W2:Y:S04]  /*9f40*/  LDL.LU R29, [R1+0xfc] ;  /* 0x0000fc00011d7983 */ /* 0x000ea80000300800 */
[----:B------:R0:W-:Y:S04]  /*9f50*/  STL [R1+0x108], R0 ;  /* 0x0001080001007387 */ /* 0x0001e80000100800 */
[----:B------:R-:W-:Y:S01]  /*9f60*/  STL [R1+0x104], R2 ;  /* 0x0001040201007387 */ /* 0x000fe20000100800 */
[----:B0-----:R-:W-:-:S03]  /*9f70*/  IMAD R0, R26, R7, RZ ;  /* 0x000000071a007224 */ /* 0x001fc600078e02ff */
[----:B------:R-:W3:Y:S04]  /*9f80*/  LDL.LU R26, [R1+0xf8] ;  /* 0x0000f800011a7983 */ /* 0x000ee80000300800 */
[----:B------:R-:W4:Y:S04]  /*9f90*/  LDL.LU R21, [R1+0xf0] ;  /* 0x0000f00001157983 */ /* 0x000f280000300800 */
[----:B------:R-:W-:Y:S04]  /*9fa0*/  STL [R1+0x100], R0 ;  /* 0x0001000001007387 */ /* 0x000fe80000100800 */
[----:B----4-:R0:W-:Y:S04]  /*9fb0*/  STL [R1+0xa0c], R21 ;  /* 0x000a0c1501007387 */ /* 0x0101e80000100800 */
[----:B0-----:R-:W4:Y:S04]  /*9fc0*/  LDL.LU R21, [R1+0xf4] ;  /* 0x0000f40001157983 */ /* 0x001f280000300800 */
        /* <DEDUP_REMOVED lines=17> */
[----:B--2---:R-:W-:-:S03]  /*a0e0*/  IMAD R29, R29, R7, RZ ;  /* 0x000000071d1d7224 */ /* 0x004fc600078e02ff */
[----:B------:R-:W2:Y:S04]  /*a0f0*/  LDL.LU R22, [R1+0xa8] ;  /* 0x0000a80001167983 */ /* 0x000ea80000300800 */
[----:B------:R-:W2:Y:S01]  /*a100*/  LDL.LU R3, [R1+0xa4] ;  /* 0x0000a40001037983 */ /* 0x000ea20000300800 */
[----:B---3--:R-:W-:-:S03]  /*a110*/  IMAD R26, R26, R7, RZ ;  /* 0x000000071a1a7224 */ /* 0x008fc600078e02ff */
[----:B------:R-:W3:Y:S04]  /*a120*/  LDL.LU R2, [R1+0xa0] ;  /* 0x0000a00001027983 */ /* 0x000ee80000300800 */
[----:B------:R-:W3:Y:S04]  /*a130*/  LDL.LU R25, [R1+0x9c] ;  /* 0x00009c0001197983 */ /* 0x000ee80000300800 */
[----:B------:R-:W3:Y:S04]  /*a140*/  LDL.LU R24, [R1+0x98] ;  /* 0x0000980001187983 */ /* 0x000ee80000300800 */
[----:B------:R-:W3:Y:S04]  /*a150*/  LDL.LU R0, [R1+0x94] ;  /* 0x0000940001007983 */ /* 0x000ee80000300800 */
[----:B------:R-:W3:Y:S04]  /*a160*/  LDL.LU R27, [R1+0x90] ;  /* 0x00009000011b7983 */ /* 0x000ee80000300800 */
[----:B------:R-:W3:Y:S04]  /*a170*/  LDL.LU R28, [R1+0x8c] ;  /* 0x00008c00011c7983 */ /* 0x000ee80000300800 */
[----:B------:R0:W-:Y:S04]  /*a180*/  STL [R1+0xfc], R29 ;  /* 0x0000fc1d01007387 */ /* 0x0001e80000100800 */
[----:B0-----:R-:W3:Y:S04]  /*a190*/  LDL.LU R29, [R1+0x88] ;  /* 0x00008800011d7983 */ /* 0x001ee80000300800 */
[----:B------:R0:W-:Y:S04]  /*a1a0*/  STL [R1+0xf8], R26 ;  /* 0x0000f81a01007387 */ /* 0x0001e80000100800 */
[----:B0-----:R-:W3:Y:S01]  /*a1b0*/  LDL.LU R26, [R1+0x84] ;  /* 0x00008400011a7983 */ /* 0x001ee20000300800 */
[----:B----4-:R-:W-:-:S05]  /*a1c0*/  IMAD R21, R21, R7, RZ ;  /* 0x0000000715157224 */ /* 0x010fca00078e02ff */
[----:B------:R0:W-:Y:S04]  /*a1d0*/  STL [R1+0xf4], R21 ;  /* 0x0000f41501007387 */ /* 0x0001e80000100800 */
[----:B0-----:R-:W4:Y:S01]  /*a1e0*/  LDL.LU R21, [R1+0xa0c] ;  /* 0x000a0c0001157983 */ /* 0x001f220000300800 */
[-C--:B-----5:R-:W-:Y:S02]  /*a1f0*/  IMAD R20, R20, R7.reuse, RZ ;  /* 0x0000000714147224 */ /* 0x0a0fe400078e02ff */
        /* <DEDUP_REMOVED lines=15> */
[----:B----4-:R-:W-:-:S05]  /*a2f0*/  IMAD R21, R21, R7, RZ ;  /* 0x0000000715157224 */ /* 0x010fca00078e02ff */
        /* <DEDUP_REMOVED lines=18> */
[----:B--2---:R-:W-:-:S03]  /*a420*/  IMAD R5, R22, R7, RZ ;  /* 0x0000000716057224 */ /* 0x004fc600078e02ff */
[----:B------:R-:W-:Y:S01]  /*a430*/  STL [R1+0xac], R6 ;  /* 0x0000ac0601007387 */ /* 0x000fe20000100800 */
[-C--:B-1----:R-:W-:Y:S02]  /*a440*/  IMAD R4, R3, R7.reuse, RZ ;  /* 0x0000000703047224 */ /* 0x082fe400078e02ff */
[-C--:B---3--:R-:W-:Y:S01]  /*a450*/  IMAD R3, R2, R7.reuse, RZ ;  /* 0x0000000702037224 */ /* 0x088fe200078e02ff */
[----:B------:R-:W-:Y:S01]  /*a460*/  STL [R1+0xa8], R5 ;  /* 0x0000a80501007387 */ /* 0x000fe20000100800 */
[----:B------:R-:W-:-:S03]  /*a470*/  IMAD R2, R25, R7, RZ ;  /* 0x0000000719027224 */ /* 0x000fc600078e02ff */
[----:B------:R0:W-:Y:S04]  /*a480*/  STL [R1+0xa4], R4 ;  /* 0x0000a40401007387 */ /* 0x0001e80000100800 */
[----:B------:R1:W-:Y:S04]  /*a490*/  STL [R1+0xa0], R3 ;  /* 0x0000a00301007387 */ /* 0x0003e80000100800 */
[----:B------:R2:W-:Y:S01]  /*a4a0*/  STL [R1+0x9c], R2 ;  /* 0x00009c0201007387 */ /* 0x0005e20000100800 */
[-C--:B0-----:R-:W-:Y:S02]  /*a4b0*/  IMAD R4, R24, R7.reuse, RZ ;  /* 0x0000000718047224 */ /* 0x081fe400078e02ff */
[----:B-1----:R-:W-:-:S03]  /*a4c0*/  IMAD R3, R0, R7, RZ ;  /* 0x0000000700037224 */ /* 0x002fc600078e02ff */
[----:B------:R-:W-:Y:S01]  /*a4d0*/  STL [R1+0x98], R4 ;  /* 0x0000980401007387 */ /* 0x000fe20000100800 */
[----:B--2---:R-:W-:-:S03]  /*a4e0*/  IMAD R2, R27, R7, RZ ;  /* 0x000000071b027224 */ /* 0x004fc600078e02ff */
[----:B------:R-:W-:Y:S01]  /*a4f0*/  STL [R1+0x94], R3 ;  /* 0x0000940301007387 */ /* 0x000fe20000100800 */
[----:B------:R-:W-:-:S03]  /*a500*/  IMAD R0, R28, R7, RZ ;  /* 0x000000071c007224 */ /* 0x000fc600078e02ff */
[----:B------:R-:W2:Y:S04]  /*a510*/  LDL.LU R16, [R1+0x80] ;  /* 0x0000800001107983 */ /* 0x000ea80000300800 */
[----:B------:R0:W-:Y:S04]  /*a520*/  STL [R1+0x90], R2 ;  /* 0x0000900201007387 */ /* 0x0001e80000100800 */
[----:B------:R1:W-:Y:S04]  /*a530*/  STL [R1+0x8c], R0 ;  /* 0x00008c0001007387 */ /* 0x0003e80000100800 */
[----:B------:R-:W3:Y:S01]  /*a540*/  LDL.LU R9, [R1+0x7c] ;  /* 0x00007c0001097983 */ /* 0x000ee20000300800 */
[----:B0-----:R-:W-:-:S05]  /*a550*/  IMAD R2, R29, R7, RZ ;  /* 0x000000071d027224 */ /* 0x001fca00078e02ff */
[----:B------:R-:W-:Y:S04]  /*a560*/  STL [R1+0x88], R2 ;  /* 0x0000880201007387 */ /* 0x000fe80000100800 */
[----:B------:R-:W4:Y:S01]  /*a570*/  LDL.LU R20, [R1+0x74] ;  /* 0x0000740001147983 */ /* 0x000f220000300800 */
[----:B-1----:R-:W-:-:S03]  /*a580*/  IMAD R0, R26, R7, RZ ;  /* 0x000000071a007224 */ /* 0x002fc600078e02ff */
[----:B----4-:R0:W-:Y:S04]  /*a590*/  STL [R1+0xa08], R20 ;  /* 0x000a081401007387 */ /* 0x0101e80000100800 */
[----:B------:R1:W-:Y:S04]  /*a5a0*/  STL [R1+0x84], R0 ;  /* 0x0000840001007387 */ /* 0x0003e80000100800 */
        /* <DEDUP_REMOVED lines=19> */
[----:B-1----:R-:W2:Y:S04]  /*a6e0*/  LDL.LU R0, [R1+0x2c] ;  /* 0x00002c0001007983 */ /* 0x002ea80000300800 */
        /* <DEDUP_REMOVED lines=32> */
[-C--:B--2---:R-:W-:Y:S02]  /*a8f0*/  IMAD R0, R0, R7.reuse, RZ ;  /* 0x0000000700007224 */ /* 0x084fe400078e02ff */
[-C--:B------:R-:W-:Y:S02]  /*a900*/  IMAD R27, R27, R7.reuse, RZ ;  /* 0x000000071b1b7224 */ /* 0x080fe400078e02ff */
[-C--:B---3--:R-:W-:Y:S02]  /*a910*/  IMAD R28, R28, R7.reuse, RZ ;  /* 0x000000071c1c7224 */ /* 0x088fe400078e02ff */
[-C--:B------:R-:W-:Y:S02]  /*a920*/  IMAD R29, R29, R7.reuse, RZ ;  /* 0x000000071d1d7224 */ /* 0x080fe400078e02ff */
[----:B------:R-:W-:-:S02]  /*a930*/  IMAD R26, R26, R7, RZ ;  /* 0x000000071a1a7224 */ /* 0x000fc400078e02ff */
[----:B----4-:R-:W-:-:S05]  /*a940*/  IMAD R20, R20, R7, RZ ;  /* 0x0000000714147224 */ /* 0x010fca00078e02ff */
        /* <DEDUP_REMOVED lines=13> */
[----:B0-----:R-:W4:Y:S04]  /*aa20*/  LDL.LU R10, [R1+0x9ec] ;  /* 0x0009ec00010a7983 */ /* 0x001f280000300800 */
[----:B------:R0:W-:Y:S04]  /*aa30*/  STL [R1+0x58], R11 ;  /* 0x0000580b01007387 */ /* 0x0001e80000100800 */
[----:B0-----:R-:W3:Y:S04]  /*aa40*/  LDL.LU R11, [R1+0x9e8] ;  /* 0x0009e800010b7983 */ /* 0x001ee80000300800 */
[----:B------:R0:W-:Y:S04]  /*aa50*/  STL [R1+0x54], R8 ;  /* 0x0000540801007387 */ /* 0x0001e80000100800 */
[----:B0-----:R-:W5:Y:S04]  /*aa60*/  LDL.LU R8, [R1+0x9e4] ;  /* 0x0009e40001087983 */ /* 0x001f680000300800 */
[----:B------:R0:W-:Y:S04]  /*aa70*/  STL [R1+0x50], R6 ;  /* 0x0000500601007387 */ /* 0x0001e80000100800 */
[----:B0-----:R-:W2:Y:S04]  /*aa80*/  LDL.LU R6, [R1+0x9e0] ;  /* 0x0009e00001067983 */ /* 0x001ea80000300800 */
[----:B------:R0:W-:Y:S04]  /*aa90*/  STL [R1+0x204], R4 ;  /* 0x0002040401007387 */ /* 0x0001e80000100800 */
[----:B0-----:R-:W4:Y:S04]  /*aaa0*/  LDL.LU R4, [R1+0x9dc] ;  /* 0x0009dc0001047983 */ /* 0x001f280000300800 */
[----:B------:R0:W-:Y:S04]  /*aab0*/  STL [R1+0x200], R5 ;  /* 0x0002000501007387 */ /* 0x0001e80000100800 */
[----:B0-----:R-:W3:Y:S04]  /*aac0*/  LDL.LU R5, [R1+0x9d8] ;  /* 0x0009d80001057983 */ /* 0x001ee80000300800 */
[----:B------:R0:W-:Y:S04]  /*aad0*/  STL [R1+0x1fc], R22 ;  /* 0x0001fc1601007387 */ /* 0x0001e80000100800 */
[----:B0-----:R-:W5:Y:S04]  /*aae0*/  LDL.LU R22, [R1+0x9d4] ;  /* 0x0009d40001167983 */ /* 0x001f680000300800 */
[----:B------:R0:W-:Y:S04]  /*aaf0*/  STL [R1+0x4c], R23 ;  /* 0x00004c1701007387 */ /* 0x0001e80000100800 */
[----:B0-----:R-:W3:Y:S04]  /*ab00*/  LDL.LU R23, [R1+0x9d0] ;  /* 0x0009d00001177983 */ /* 0x001ee80000300800 */
[----:B------:R0:W-:Y:S04]  /*ab10*/  STL [R1+0x48], R2 ;  /* 0x0000480201007387 */ /* 0x0001e80000100800 */
[----:B0-----:R-:W2:Y:S04]  /*ab20*/  LDL.LU R2, [R1+0x9cc] ;  /* 0x0009cc0001027983 */ /* 0x001ea80000300800 */
[----:B------:R0:W-:Y:S04]  /*ab30*/  STL [R1+0x44], R3 ;  /* 0x0000440301007387 */ /* 0x0001e80000100800 */
[----:B0-----:R-:W4:Y:S04]  /*ab40*/  LDL.LU R3, [R1+0x9c8] ;  /* 0x0009c80001037983 */ /* 0x001f280000300800 */
        /* <DEDUP_REMOVED lines=9> */
[----:B0-----:R-:W3:Y:S04]  /*abe0*/  LDL.LU R28, [R1+0x9b4] ;  /* 0x0009b400011c7983 */ /* 0x001ee80000300800 */
[----:B------:R0:W-:Y:S04]  /*abf0*/  STL [R1+0x2c], R29 ;  /* 0x00002c1d01007387 */ /* 0x0001e80000100800 */
[----:B0-----:R-:W4:Y:S04]  /*ac00*/  LDL.LU R29, [R1+0x9b0] ;  /* 0x0009b000011d7983 */ /* 0x001f280000300800 */
[----:B------:R0:W-:Y:S04]  /*ac10*/  STL [R1+0x28], R26 ;  /* 0x0000281a01007387 */ /* 0x0001e80000100800 */
[----:B0-----:R-:W5:Y:S01]  /*ac20*/  LDL.LU R26, [R1+0x9ac] ;  /* 0x0009ac00011a7983 */ /* 0x001f620000300800 */
[----:B------:R-:W-:-:S05]  /*ac30*/  IMAD R17, R17, R7, RZ ;  /* 0x0000000711117224 */ /* 0x000fca00078e02ff */
[----:B------:R5:W-:Y:S01]  /*ac40*/  STL [R1+0x24], R17 ;  /* 0x0000241101007387 */ /* 0x000be20000100800 */
[-C--:B------:R-:W-:Y:S02]  /*ac50*/  IMAD R15, R15, R7.reuse, RZ ;  /* 0x000000070f0f7224 */ /* 0x080fe400078e02ff */
[----:B--2---:R-:W-:-:S05]  /*ac60*/  IMAD R0, R0, R7, RZ ;  /* 0x0000000700007224 */ /* 0x004fca00078e02ff */
[----:B------:R-:W-:Y:S01]  /*ac70*/  LEA R2, P0, R0, R2, 0x1 ;  /* 0x0000000200027211 */ /* 0x000fe200078008ff */
[-C--:B-----5:R-:W-:Y:S02]  /*ac80*/  IMAD R17, R26, R7.reuse, RZ ;  /* 0x000000071a117224 */ /* 0x0a0fe400078e02ff */
[-C--:B------:R-:W-:Y:S02]  /*ac90*/  IMAD R26, R19, R7.reuse, RZ ;  /* 0x00000007131a7224 */ /* 0x080fe400078e02ff */
[-C--:B------:R-:W-:Y:S02]  /*aca0*/  IMAD R19, R16, R7.reuse, RZ ;  /* 0x0000000710137224 */ /* 0x080fe400078e02ff */
[-C--:B------:R-:W-:Y:S01]  /*acb0*/  IMAD R16, R9, R7.reuse, RZ ;  /* 0x0000000709107224 */ /* 0x080fe200078e02ff */
[----:B------:R-:W-:Y:S01]  /*acc0*/  LEA R9, P1, R26, R24, 0x1 ;  /* 0x000000181a097211 */ /* 0x000fe200078208ff */
[----:B----4-:R-:W-:Y:S01]  /*acd0*/  IMAD R7, R29, R7, RZ ;  /* 0x000000071d077224 */ /* 0x010fe200078e02ff */
[----:B------:R-:W3:Y:S08]  /*ace0*/  LDC R24, c[0x0][0x240] ;  /* 0x00009000ff187b82 */ /* 0x000ef00000000800 */
[----:B------:R-:W0:Y:S01]  /*acf0*/  LDC R29, c[0x0][0x21c] ;  /* 0x00008700ff1d7b82 */ /* 0x000e220000000800 */
[----:B------:R3:W-:Y:S04]  /*ad00*/  STL [R1+0x964], R9 ;  /* 0x0009640901007387 */ /* 0x0007e80000100800 */
[----:B------:R1:W-:Y:S01]  /*ad10*/  STL [R1+0x960], R2 ;  /* 0x0009600201007387 */ /* 0x0003e20000100800 */
[----:B---3--:R-:W-:-:S02]  /*ad20*/  IMAD R9, R28, R24, RZ ;  /* 0x000000181c097224 */ /* 0x008fc400078e02ff */
[----:B-1----:R-:W-:Y:S01]  /*ad30*/  IMAD R2, R27, R24, RZ ;  /* 0x000000181b027224 */ /* 0x002fe200078e02ff */
[----:B------:R-:W-:Y:S02]  /*ad40*/  LEA.HI.X.SX32 R24, R0, R25, 0x1, P0 ;  /* 0x0000001900187211 */ /* 0x000fe400000f0eff */
[----:B------:R-:W2:Y:S01]  /*ad50*/  LDL.LU R0, [R1+0x30] ;  /* 0x0000300001007983 */ /* 0x000ea20000300800 */
[----:B0-----:R-:W-:Y:S02]  /*ad60*/  LEA.HI.X.SX32 R26, R26, R29, 0x1, P1 ;  /* 0x0000001d1a1a7211 */ /* 0x001fe400008f0eff */
[C---:B------:R-:W-:Y:S01]  /*ad70*/  LEA R25, P2, R2.reuse, R22, 0x1 ;  /* 0x0000001602197211 */ /* 0x040fe200078408ff */
[----:B------:R-:W0:Y:S02]  /*ad80*/  LDC.64 R28, c[0x0][0x218] ;  /* 0x00008600ff1c7b82 */ /* 0x000e240000000a00 */
[----:B------:R1:W-:Y:S04]  /*ad90*/  STL [R1+0x95c], R26 ;  /* 0x00095c1a01007387 */ /* 0x0003e80000100800 */
[----:B------:R3:W-:Y:S01]  /*ada0*/  STL [R1+0x94c], R24 ;  /* 0x00094c1801007387 */ /* 0x0007e20000100800 */
[----:B------:R-:W-:-:S03]  /*adb0*/  LEA.HI.X.SX32 R3, R2, R3, 0x1, P2 ;  /* 0x0000000302037211 */ /* 0x000fc600010f0eff */
[----:B------:R-:W4:Y:S01]  /*adc0*/  LDL.LU R22, [R1+0x2c] ;  /* 0x00002c0001167983 */ /* 0x000f220000300800 */
[----:B-1----:R-:W1:Y:S01]  /*add0*/  LDC.64 R26, c[0x0][0x218] ;  /* 0x00008600ff1a7b82 */ /* 0x002e620000000a00 */
[----:B---3--:R-:W-:Y:S02]  /*ade0*/  LEA R24, P1, R9, R4, 0x1 ;  /* 0x0000000409187211 */ /* 0x008fe400078208ff */
[----:B------:R-:W-:Y:S01]  /*adf0*/  LEA R4, P0, R7, R6, 0x1 ;  /* 0x0000000607047211 */ /* 0x000fe200078008ff */
[----:B------:R-:W-:Y:S01]  /*ae00*/  STL [R1+0x954], R25 ;  /* 0x0009541901007387 */ /* 0x000fe20000100800 */
[----:B------:R-:W-:-:S03]  /*ae10*/  LEA.HI.X.SX32 R2, R9, R23, 0x1, P1 ;  /* 0x0000001709027211 */ /* 0x000fc600008f0eff */
[----:B------:R-:W3:Y:S04]  /*ae20*/  LDL.LU R6, [R1+0x24] ;  /* 0x0000240001067983 */ /* 0x000ee80000300800 */
[----:B------:R5:W-:Y:S04]  /*ae30*/  STL [R1+0x958], R24 ;  /* 0x0009581801007387 */ /* 0x000be80000100800 */
[----:B------:R5:W-:Y:S04]  /*ae40*/  STL [R1+0x950], R4 ;  /* 0x0009500401007387 */ /* 0x000be80000100800 */
[----:B------:R-:W2:Y:S01]  /*ae50*/  LDL.LU R9, [R1+0x9a8] ;  /* 0x0009a80001097983 */ /* 0x000ea20000300800 */
[----:B-----5:R-:W5:Y:S03]  /*ae60*/  LDC.64 R24, c[0x0][0x218] ;  /* 0x00008600ff187b82 */ /* 0x020f660000000a00 */
[----:B------:R0:W-:Y:S01]  /*ae70*/  STL [R1+0x944], R3 ;  /* 0x0009440301007387 */ /* 0x0001e20000100800 */
[----:B------:R-:W-:-:S03]  /*ae80*/  LEA.HI.X.SX32 R4, R7, R5, 0x1, P0 ;  /* 0x0000000507047211 */ /* 0x000fc600000f0eff */
[----:B------:R-:W5:Y:S01]  /*ae90*/  LDL.LU R7, [R1+0x9a4] ;  /* 0x0009a40001077983 */ /* 0x000f620000300800 */
[----:B------:R-:W-:-:S03]  /*aea0*/  LEA R5, P2, R19, R10, 0x1 ;  /* 0x0000000a13057211 */ /* 0x000fc600078408ff */
[----:B------:R1:W-:Y:S04]  /*aeb0*/  STL [R1+0x948], R2 ;  /* 0x0009480201007387 */ /* 0x0003e80000100800 */
[----:B0-----:R-:W3:Y:S01]  /*aec0*/  LDL.LU R3, [R1+0x3c] ;  /* 0x00003c0001037983 */ /* 0x001ee20000300800 */
[----:B-1----:R-:W-:-:S03]  /*aed0*/  LEA R2, P3, R16, R8, 0x1 ;  /* 0x0000000810027211 */ /* 0x002fc600078608ff */
[----:B------:R0:W-:Y:S04]  /*aee0*/  STL [R1+0x93c], R4 ;  /* 0x00093c0401007387 */ /* 0x0001e80000100800 */
[----:B0-----:R-:W3:Y:S04]  /*aef0*/  LDL.LU R4, [R1+0x218] ;  /* 0x0002180001047983 */ /* 0x001ee80000300800 */
[----:B------:R0:W-:Y:S04]  /*af00*/  STL [R1+0x938], R2 ;  /* 0x0009380201007387 */ /* 0x0001e80000100800 */
[----:B------:R1:W-:Y:S01]  /*af10*/  STL [R1+0x940], R5 ;  /* 0x0009400501007387 */ /* 0x0003e20000100800 */
[----:B0-----:R-:W-:-:S03]  /*af20*/  LEA R2, P1, R17, R12, 0x1 ;  /* 0x0000000c11027211 */ /* 0x001fc600078208ff */
[----:B------:R-:W3:Y:S01]  /*af30*/  LDL.LU R12, [R1+0x38] ;  /* 0x00003800010c7983 */ /* 0x000ee20000300800 */
[----:B-1----:R-:W-:-:S03]  /*af40*/  LEA R5, P0, R15, R14, 0x1 ;  /* 0x0000000e0f057211 */ /* 0x002fc600078008ff */
[----:B------:R-:W-:Y:S04]  /*af50*/  STL [R1+0x934], R2 ;  /* 0x0009340201007387 */ /* 0x000fe80000100800 */
[----:B------:R-:W3:Y:S04]  /*af60*/  LDL.LU R14, [R1+0x34] ;  /* 0x00003400010e7983 */ /* 0x000ee80000300800 */
[----:B------:R2:W-:Y:S02]  /*af70*/  STL [R1+0x930], R5 ;  /* 0x0009300501007387 */ /* 0x0005e40000100800 */
[----:B--2---:R-:W-:-:S02]  /*af80*/  LEA.HI.X.SX32 R5, R19, R9, 0x1, P2 ;  /* 0x0000000913057211 */ /* 0x004fc400010f0eff */
[----:B-----5:R-:W-:Y:S02]  /*af90*/  LEA.HI.X.SX32 R2, R16, R7, 0x1, P3 ;  /* 0x0000000710027211 */ /* 0x020fe400018f0eff */
[----:B------:R-:W3:Y:S04]  /*afa0*/  LDL.LU R16, [R1+0x9a0] ;  /* 0x0009a00001107983 */ /* 0x000ee80000300800 */
[----:B------:R-:W2:Y:S04]  /*afb0*/  LDL.LU R7, [R1+0x4] ;  /* 0x0000040001077983 */ /* 0x000ea80000300800 */
[----:B------:R0:W-:Y:S04]  /*afc0*/  STL [R1+0x928], R2 ;  /* 0x0009280201007387 */ /* 0x0001e80000100800 */
[----:B------:R-:W5:Y:S04]  /*afd0*/  LDL.LU R19, [R1+0x99c] ;  /* 0x00099c0001137983 */ /* 0x000f680000300800 */
[----:B------:R-:W2:Y:S01]  /*afe0*/  LDL.LU R9, [R1+0x28] ;  /* 0x0000280001097983 */ /* 0x000ea20000300800 */
[----:B0-----:R-:W-:-:S03]  /*aff0*/  LEA.HI.X.SX32 R2, R17, R11, 0x1, P1 ;  /* 0x0000000b11027211 */ /* 0x001fc600008f0eff */
[----:B------:R0:W-:Y:S04]  /*b000*/  STL [R1+0x92c], R5 ;  /* 0x00092c0501007387 */ /* 0x0001e80000100800 */
[----:B------:R-:W5:Y:S04]  /*b010*/  LDL.LU R17, [R1+0x998] ;  /* 0x0009980001117983 */ /* 0x000f680000300800 */
[----:B------:R-:W5:Y:S01]  /*b020*/  LDL.LU R11, [R1] ;  /* 0x00000000010b7983 */ /* 0x000f620000300800 */
[----:B0-----:R-:W-:-:S03]  /*b030*/  LEA.HI.X.SX32 R5, R15, R13, 0x1, P0 ;  /* 0x0000000d0f057211 */ /* 0x001fc600000f0eff */
[----:B------:R-:W-:Y:S04]  /*b040*/  STL [R1+0x920], R2 ;  /* 0x0009200201007387 */ /* 0x000fe80000100800 */
[----:B------:R-:W5:Y:S04]  /*b050*/  LDL.LU R15, [R1+0x994] ;  /* 0x00099400010f7983 */ /* 0x000f680000300800 */
[----:B------:R-:W5:Y:S04]  /*b060*/  LDL.LU R10, [R1+0x40] ;  /* 0x00004000010a7983 */ /* 0x000f680000300800 */
[----:B------:R0:W-:Y:S04]  /*b070*/  STL [R1+0x914], R5 ;  /* 0x0009140501007387 */ /* 0x0001e80000100800 */
[----:B------:R-:W5:Y:S04]  /*b080*/  LDL.LU R8, [R1+0x1e8] ;  /* 0x0001e80001087983 */ /* 0x000f680000300800 */
[----:B0-----:R-:W5:Y:S01]  /*b090*/  LDL.LU R5, [R1+0x1ec] ;  /* 0x0001ec0001057983 */ /* 0x001f620000300800 */
[----:B----4-:R-:W-:-:S02]  /*b0a0*/  LEA R13, P1, R22, R20, 0x1 ;  /* 0x00000014160d7211 */ /* 0x010fc400078208ff */
[----:B---3--:R-:W-:-:S05]  /*b0b0*/  LEA R2, P3, R6, R16, 0x1 ;  /* 0x0000001006027211 */ /* 0x008fca00078608ff */
[----:B------:R2:W-:Y:S04]  /*b0c0*/  STL [R1+0x924], R2 ;  /* 0x0009240201007387 */ /* 0x0005e80000100800 */
[----:B------:R-:W3:Y:S01]  /*b0d0*/  LDL.LU R23, [R1+0x1f4] ;  /* 0x0001f40001177983 */ /* 0x000ee20000300800 */
[----:B--2---:R-:W-:-:S03]  /*b0e0*/  LEA R2, P2, R9, R18, 0x1 ;  /* 0x0000001209027211 */ /* 0x004fc600078408ff */
[----:B------:R-:W2:Y:S04]  /*b0f0*/  LDL.LU R18, [R1+0x1f8] ;  /* 0x0001f80001127983 */ /* 0x000ea80000300800 */
[----:B------:R0:W-:Y:S04]  /*b100*/  STL [R1+0x91c], R2 ;  /* 0x00091c0201007387 */ /* 0x0001e80000100800 */
[----:B0-----:R-:W4:Y:S01]  /*b110*/  LDL.LU R2, [R1+0x1f0] ;  /* 0x0001f00001027983 */ /* 0x001f220000300800 */
[----:B-----5:R-:W-:-:S03]  /*b120*/  LEA R11, P0, R0, R11, 0x1 ;  /* 0x0000000b000b7211 */ /* 0x020fc600078008ff */
[----:B------:R0:W-:Y:S02]  /*b130*/  STL [R1+0x910], R13 ;  /* 0x0009100d01007387 */ /* 0x0001e40000100800 */
[----:B0-----:R-:W-:Y:S02]  /*b140*/  LEA.HI.X.SX32 R13, R6, R15, 0x1, P3 ;  /* 0x0000000f060d7211 */ /* 0x001fe400018f0eff */
[----:B------:R-:W5:Y:S04]  /*b150*/  LDL.LU R6, [R1+0x1e4] ;  /* 0x0001e40001067983 */ /* 0x000f680000300800 */
[----:B------:R0:W-:Y:S04]  /*b160*/  STL [R1+0x918], R11 ;  /* 0x0009180b01007387 */ /* 0x0001e80000100800 */
[----:B------:R-:W-:Y:S04]  /*b170*/  STL [R1+0x90c], R13 ;  /* 0x00090c0d01007387 */ /* 0x000fe80000100800 */
[----:B------:R-:W5:Y:S01]  /*b180*/  LDL.LU R16, [R1+0x1e0] ;  /* 0x0001e00001107983 */ /* 0x000f620000300800 */
[----:B0-----:R-:W-:-:S02]  /*b190*/  LEA.HI.X.SX32 R11, R9, R17, 0x1, P2 ;  /* 0x00000011090b7211 */ /* 0x001fc400010f0eff */
[----:B------:R-:W-:-:S03]  /*b1a0*/  LEA.HI.X.SX32 R9, R22, R19, 0x1, P1 ;  /* 0x0000001316097211 */ /* 0x000fc600008f0eff */
[----:B------:R0:W-:Y:S01]  /*b1b0*/  STL [R1+0x908], R11 ;  /* 0x0009080b01007387 */ /* 0x0001e20000100800 */
[----:B------:R-:W-:-:S03]  /*b1c0*/  LEA.HI.X.SX32 R0, R0, R21, 0x1, P0 ;  /* 0x0000001500007211 */ /* 0x000fc600000f0eff */
[----:B------:R1:W-:Y:S04]  /*b1d0*/  STL [R1+0x8f8], R9 ;  /* 0x0008f80901007387 */ /* 0x0003e80000100800 */
[----:B------:R-:W5:Y:S01]  /*b1e0*/  LDL.LU R22, [R1+0x1dc] ;  /* 0x0001dc0001167983 */ /* 0x000f620000300800 */
[----:B0-----:R-:W-:-:S03]  /*b1f0*/  LEA R11, P2, R14, R26, 0x1 ;  /* 0x0000001a0e0b7211 */ /* 0x001fc600078408ff */
[----:B------:R0:W-:Y:S01]  /*b200*/  STL [R1+0x904], R0 ;  /* 0x0009040001007387 */ /* 0x0001e20000100800 */
[----:B-1----:R-:W-:-:S03]  /*b210*/  LEA R9, P1, R12, R28, 0x1 ;  /* 0x0000001c0c097211 */ /* 0x002fc600078208ff */
[----:B0-----:R-:W5:Y:S04]  /*b220*/  LDL.LU R0, [R1+0x1d8] ;  /* 0x0001d80001007983 */ /* 0x001f680000300800 */
[----:B------:R0:W-:Y:S04]  /*b230*/  STL [R1+0x8fc], R11 ;  /* 0x0008fc0b01007387 */ /* 0x0001e80000100800 */
[----:B------:R1:W-:Y:S04]  /*b240*/  STL [R1+0x860], R9 ;  /* 0x0008600901007387 */ /* 0x0003e80000100800 */
[----:B------:R-:W5:Y:S01]  /*b250*/  LDL.LU R13, [R1+0x1d4] ;  /* 0x0001d400010d7983 */ /* 0x000f620000300800 */
[----:B0-----:R-:W-:-:S02]  /*b260*/  LEA R11, P0, R3, R24, 0x1 ;  /* 0x00000018030b7211 */ /* 0x001fc400078008ff */
[----:B-1----:R-:W-:-:S03]  /*b270*/  LEA.HI.X.SX32 R9, R14, R7, 0x1, P2 ;  /* 0x000000070e097211 */ /* 0x002fc600010f0eff */
[----:B------:R0:W-:Y:S01]  /*b280*/  STL [R1+0x900], R11 ;  /* 0x0009000b01007387 */ /* 0x0001e20000100800 */
[----:B------:R-:W-:-:S03]  /*b290*/  LEA.HI.X.SX32 R7, R12, R27, 0x1, P1 ;  /* 0x0000001b0c077211 */ /* 0x000fc600008f0eff */
[----:B0-----:R-:W5:Y:S04]  /*b2a0*/  LDL.LU R11, [R1+0x1d0] ;  /* 0x0001d000010b7983 */ /* 0x001f680000300800 */
[----:B------:R0:W-:Y:S04]  /*b2b0*/  STL [R1+0x85c], R9 ;  /* 0x00085c0901007387 */ /* 0x0001e80000100800 */
[----:B------:R1:W-:Y:S04]  /*b2c0*/  STL [R1+0x60c], R7 ;  /* 0x00060c0701007387 */ /* 0x0003e80000100800 */
[----:B0-----:R-:W5:Y:S01]  /*b2d0*/  LDL.LU R9, [R1+0x1cc] ;  /* 0x0001cc0001097983 */ /* 0x001f620000300800 */
[----:B-1----:R-:W-:-:S05]  /*b2e0*/  LEA.HI.X.SX32 R7, R3, R29, 0x1, P0 ;  /* 0x0000001d03077211 */ /* 0x002fca00000f0eff */
[----:B------:R0:W-:Y:S04]  /*b2f0*/  STL [R1+0x858], R7 ;  /* 0x0008580701007387 */ /* 0x0001e80000100800 */
[----:B0-----:R-:W5:Y:S01]  /*b300*/  LDL.LU R7, [R1+0x1c8] ;  /* 0x0001c80001077983 */ /* 0x001f620000300800 */
[-C--:B------:R-:W-:Y:S02]  /*b310*/  LEA R12, P5, R10, R24.reuse, 0x1 ;  /* 0x000000180a0c7211 */ /* 0x080fe400078a08ff */
[----:B------:R-:W-:-:S03]  /*b320*/  LEA R15, P2, R8, R24, 0x1 ;  /* 0x00000018080f7211 */ /* 0x000fc600078408ff */
[----:B------:R0:W-:Y:S04]  /*b330*/  STL [R1+0x854], R12 ;  /* 0x0008540c01007387 */ /* 0x0001e80000100800 */
[----:B------:R-:W5:Y:S01]  /*b340*/  LDL.LU R14, [R1+0x1c4] ;  /* 0x0001c400010e7983 */ /* 0x000f620000300800 */
[----:B0-----:R-:W-:-:S03]  /*b350*/  LEA R12, P1, R5, R24, 0x1 ;  /* 0x00000018050c7211 */ /* 0x001fc600078208ff */
[----:B------:R-:W-:Y:S04]  /*b360*/  STL [R1+0x72c], R15 ;  /* 0x00072c0f01007387 */ /* 0x000fe80000100800 */
[----:B------:R0:W-:Y:S04]  /*b370*/  STL [R1+0x864], R12 ;  /* 0x0008640c01007387 */ /* 0x0001e80000100800 */
[----:B0-----:R-:W5:Y:S01]  /*b380*/  LDL.LU R12, [R1+0x1c0] ;  /* 0x0001c000010c7983 */ /* 0x001f620000300800 */
[----:B---3--:R-:W-:-:S05]  /*b390*/  LEA R15, P4, R23, R24, 0x1 ;  /* 0x00000018170f7211 */ /* 0x008fca00078808ff */
[----:B------:R4:W-:Y:S01]  /*b3a0*/  STL [R1+0x610], R15 ;  /* 0x0006100f01007387 */ /* 0x0009e20000100800 */
[----:B--2---:R-:W-:-:S05]  /*b3b0*/  LEA R17, P3, R18, R24, 0x1 ;  /* 0x0000001812117211 */ /* 0x004fca00078608ff */
[----:B------:R0:W-:Y:S01]  /*b3c0*/  STL [R1+0x73c], R17 ;  /* 0x00073c1101007387 */ /* 0x0001e20000100800 */
[-C--:B----4-:R-:W-:Y:S02]  /*b3d0*/  LEA R15, P6, R2, R24.reuse, 0x1 ;  /* 0x00000018020f7211 */ /* 0x090fe400078c08ff */
[----:B0-----:R-:W-:Y:S02]  /*b3e0*/  LEA.HI.X.SX32 R17, R10, R25, 0x1, P5 ;  /* 0x000000190a117211 */ /* 0x001fe400028f0eff */
[----:B------:R-:W2:Y:S04]  /*b3f0*/  LDL.LU R10, [R1+0x1bc] ;  /* 0x0001bc00010a7983 */ /* 0x000ea80000300800 */
[----:B------:R5:W-:Y:S04]  /*b400*/  STL [R1+0x868], R15 ;  /* 0x0008680f01007387 */ /* 0x000be80000100800 */
[----:B------:R0:W-:Y:S01]  /*b410*/  STL [R1+0x728], R17 ;  /* 0x0007281101007387 */ /* 0x0001e20000100800 */
[----:B-----5:R-:W-:-:S02]  /*b420*/  LEA R15, P5, R6, R24, 0x1 ;  /* 0x00000018060f7211 */ /* 0x020fc400078a08ff */
[----:B0-----:R-:W-:Y:S02]  /*b430*/  LEA.HI.X.SX32 R17, R8, R25, 0x1, P2 ;  /* 0x0000001908117211 */ /* 0x001fe400010f0eff */
[----:B------:R-:W3:Y:S04]  /*b440*/  LDL.LU R8, [R1+0x1b8] ;  /* 0x0001b80001087983 */ /* 0x000ee80000300800 */
[----:B------:R0:W-:Y:S04]  /*b450*/  STL [R1+0x618], R15 ;  /* 0x0006180f01007387 */ /* 0x0001e80000100800 */
[----:B------:R1:W-:Y:S01]  /*b460*/  STL [R1+0x5fc], R17 ;  /* 0x0005fc1101007387 */ /* 0x0003e20000100800 */
[----:B0-----:R-:W-:-:S02]  /*b470*/  LEA R15, P2, R16, R24, 0x1 ;  /* 0x00000018100f7211 */ /* 0x001fc400078408ff */
[----:B-1----:R-:W-:Y:S02]  /*b480*/  LEA.HI.X.SX32 R17, R5, R25, 0x1, P1 ;  /* 0x0000001905117211 */ /* 0x002fe400008f0eff */
[----:B------:R-:W4:Y:S04]  /*b490*/  LDL.LU R5, [R1+0x1b4] ;  /* 0x0001b40001057983 */ /* 0x000f280000300800 */
[----:B------:R0:W-:Y:S04]  /*b4a0*/  STL [R1+0x744], R15 ;  /* 0x0007440f01007387 */ /* 0x0001e80000100800 */
[----:B------:R1:W-:Y:S01]  /*b4b0*/  STL [R1+0x738], R17 ;  /* 0x0007381101007387 */ /* 0x0003e20000100800 */
[----:B0-----:R-:W-:-:S02]  /*b4c0*/  LEA R15, P1, R22, R24, 0x1 ;  /* 0x00000018160f7211 */ /* 0x001fc400078208ff */
[----:B-1----:R-:W-:Y:S02]  /*b4d0*/  LEA.HI.X.SX32 R17, R23, R25, 0x1, P4 ;  /* 0x0000001917117211 */ /* 0x002fe400020f0eff */
[----:B------:R-:W5:Y:S04]  /*b4e0*/  LDL.LU R23, [R1+0x1b0] ;  /* 0x0001b00001177983 */ /* 0x000f680000300800 */
        /* <DEDUP_REMOVED lines=23> */
[-C--:B-1----:R-:W-:Y:S02]  /*b660*/  LEA.HI.X.SX32 R17, R22, R25.reuse, 0x1, P1 ;  /* 0x0000001916117211 */ /* 0x082fe400008f0eff */
[----:B------:R-:W5:Y:S04]  /*b670*/  LDL.LU R22, [R1+0x19c] ;  /* 0x00019c0001167983 */ /* 0x000f680000300800 */
[----:B------:R-:W-:Y:S04]  /*b680*/  STL [R1+0x754], R15 ;  /* 0x0007540f01007387 */ /* 0x000fe80000100800 */
[----:B------:R0:W-:Y:S02]  /*b690*/  STL [R1+0x748], R17 ;  /* 0x0007481101007387 */ /* 0x0001e40000100800 */
[----:B0-----:R-:W-:-:S02]  /*b6a0*/  LEA.HI.X.SX32 R17, R0, R25, 0x1, P4 ;  /* 0x0000001900117211 */ /* 0x001fc400020f0eff */
[----:B------:R-:W5:Y:S01]  /*b6b0*/  LDL.LU R0, [R1+0x198] ;  /* 0x0001980001007983 */ /* 0x000f620000300800 */
[----:B------:R-:W-:-:S05]  /*b6c0*/  LEA R15, P1, R14, R24, 0x1 ;  /* 0x000000180e0f7211 */ /* 0x000fca00078208ff */
[----:B------:R0:W-:Y:S04]  /*b6d0*/  STL [R1+0x874], R15 ;  /* 0x0008740f01007387 */ /* 0x0001e80000100800 */
[----:B------:R1:W-:Y:S01]  /*b6e0*/  STL [R1+0x578], R17 ;  /* 0x0005781101007387 */ /* 0x0003e20000100800 */
[----:B0-----:R-:W-:Y:S02]  /*b6f0*/  LEA R15, P4, R12, R24, 0x1 ;  /* 0x000000180c0f7211 */ /* 0x001fe400078808ff */
[-C--:B-1----:R-:W-:Y:S02]  /*b700*/  LEA.HI.X.SX32 R17, R13, R25.reuse, 0x1, P3 ;  /* 0x000000190d117211 */ /* 0x082fe400018f0eff */
[----:B------:R-:W5:Y:S04]  /*b710*/  LDL.LU R13, [R1+0x194] ;  /* 0x00019400010d7983 */ /* 0x000f680000300800 */
[----:B------:R-:W-:Y:S04]  /*b720*/  STL [R1+0x630], R15 ;  /* 0x0006300f01007387 */ /* 0x000fe80000100800 */
[----:B------:R0:W-:Y:S02]  /*b730*/  STL [R1+0x624], R17 ;  /* 0x0006241101007387 */ /* 0x0001e40000100800 */
[----:B0-----:R-:W-:-:S02]  /*b740*/  LEA.HI.X.SX32 R17, R11, R25, 0x1, P6 ;  /* 0x000000190b117211 */ /* 0x001fc400030f0eff */
[----:B------:R-:W5:Y:S01]  /*b750*/  LDL.LU R11, [R1+0x190] ;  /* 0x00019000010b7983 */ /* 0x000f620000300800 */
[----:B--2---:R-:W-:-:S05]  /*b760*/  LEA R15, P3, R10, R24, 0x1 ;  /* 0x000000180a0f7211 */ /* 0x004fca00078608ff */
[----:B------:R-:W-:Y:S04]  /*b770*/  STL [R1+0x75c], R15 ;  /* 0x00075c0f01007387 */ /* 0x000fe80000100800 */
[----:B------:R0:W-:Y:S02]  /*b780*/  STL [R1+0x750], R17 ;  /* 0x0007501101007387 */ /* 0x0001e40000100800 */
[----:B0-----:R-:W-:Y:S02]  /*b790*/  LEA.HI.X.SX32 R17, R9, R25, 0x1, P5 ;  /* 0x0000001909117211 */ /* 0x001fe400028f0eff */
[-C--:B---3--:R-:W-:Y:S01]  /*b7a0*/  LEA R15, P6, R8, R24.reuse, 0x1 ;  /* 0x00000018080f7211 */ /* 0x088fe200078c08ff */
[----:B------:R-:W2:Y:S04]  /*b7b0*/  LDL.LU R9, [R1+0x18c] ;  /* 0x00018c0001097983 */ /* 0x000ea80000300800 */
[----:B------:R4:W-:Y:S04]  /*b7c0*/  STL [R1+0x878], R15 ;  /* 0x0008780f01007387 */ /* 0x0009e80000100800 */
[----:B------:R0:W-:Y:S01]  /*b7d0*/  STL [R1+0x57c], R17 ;  /* 0x00057c1101007387 */ /* 0x0001e20000100800 */
[----:B----4-:R-:W-:-:S02]  /*b7e0*/  LEA R15, P5, R5, R24, 0x1 ;  /* 0x00000018050f7211 */ /* 0x010fc400078a08ff */
[----:B0-----:R-:W-:Y:S02]  /*b7f0*/  LEA.HI.X.SX32 R17, R7, R25, 0x1, P2 ;  /* 0x0000001907117211 */ /* 0x001fe400010f0eff */
[----:B------:R-:W3:Y:S04]  /*b800*/  LDL.LU R7, [R1+0x188] ;  /* 0x0001880001077983 */ /* 0x000ee80000300800 */
[----:B------:R5:W-:Y:S04]  /*b810*/  STL [R1+0x638], R15 ;  /* 0x0006380f01007387 */ /* 0x000be80000100800 */
[----:B------:R0:W-:Y:S01]  /*b820*/  STL [R1+0x62c], R17 ;  /* 0x00062c1101007387 */ /* 0x0001e20000100800 */
[----:B-----5:R-:W-:-:S02]  /*b830*/  LEA R15, P2, R23, R24, 0x1 ;  /* 0x00000018170f7211 */ /* 0x020fc400078408ff */
[----:B0-----:R-:W-:Y:S02]  /*b840*/  LEA.HI.X.SX32 R17, R14, R25, 0x1, P1 ;  /* 0x000000190e117211 */ /* 0x001fe400008f0eff */
        /* <DEDUP_REMOVED lines=49> */
[----:B------:R-:W2:Y:S01]  /*bb60*/  LDL.LU R22, [R1+0x154] ;  /* 0x0001540001167983 */ /* 0x000ea20000300800 */
[----:B---3--:R-:W-:-:S05]  /*bb70*/  LEA R15, P6, R7, R24, 0x1 ;  /* 0x00000018070f7211 */ /* 0x008fca00078c08ff */
[----:B------:R-:W-:Y:S04]  /*bb80*/  STL [R1+0x888], R15 ;  /* 0x0008880f01007387 */ /* 0x000fe80000100800 */
[----:B------:R0:W-:Y:S02]  /*bb90*/  STL [R1+0x58c], R17 ;  /* 0x00058c1101007387 */ /* 0x0001e40000100800 */
[----:B0-----:R-:W-:Y:S02]  /*bba0*/  LEA.HI.X.SX32 R17, R0, R25, 0x1, P2 ;  /* 0x0000001900117211 */ /* 0x001fe400010f0eff */
[-C--:B----4-:R-:W-:Y:S01]  /*bbb0*/  LEA R15, P5, R14, R24.reuse, 0x1 ;  /* 0x000000180e0f7211 */ /* 0x090fe200078a08ff */
        /* <DEDUP_REMOVED lines=50> */
[----:B------:R-:W-:Y:S02]  /*bee0*/  LEA.HI.X.SX32 R16, R16, R25, 0x1, P4 ;  /* 0x0000001910107211 */ /* 0x000fe400020f0eff */
[----:B--2---:R-:W-:-:S05]  /*bef0*/  LEA R15, P3, R22, R24, 0x1 ;  /* 0x00000018160f7211 */ /* 0x004fca00078608ff */
[----:B------:R-:W-:Y:S04]  /*bf00*/  STL [R1+0x79c], R15 ;  /* 0x00079c0f01007387 */ /* 0x000fe80000100800 */
[----:B------:R0:W-:Y:S04]  /*bf10*/  STL [R1+0x790], R17 ;  /* 0x0007901101007387 */ /* 0x0001e80000100800 */
[----:B------:R-:W2:Y:S01]  /*bf20*/  LDL.LU R20, [R1+0x124] ;  /* 0x0001240001147983 */ /* 0x000ea20000300800 */
[----:B0-----:R-:W-:Y:S02]  /*bf30*/  LEA.HI.X.SX32 R17, R18, R25, 0x1, P5 ;  /* 0x0000001912117211 */ /* 0x001fe400028f0eff */
[----:B---3--:R-:W-:-:S05]  /*bf40*/  LEA R15, P6, R0, R24, 0x1 ;  /* 0x00000018000f7211 */ /* 0x008fca00078c08ff */
[----:B------:R-:W-:Y:S04]  /*bf50*/  STL [R1+0x898], R15 ;  /* 0x0008980f01007387 */ /* 0x000fe80000100800 */
[----:B------:R0:W-:Y:S02]  /*bf60*/  STL [R1+0x59c], R17 ;  /* 0x00059c1101007387 */ /* 0x0001e40000100800 */
[----:B0-----:R-:W-:Y:S02]  /*bf70*/  LEA.HI.X.SX32 R17, R2, R25, 0x1, P2 ;  /* 0x0000001902117211 */ /* 0x001fe400010f0eff */
[----:B------:R-:W3:Y:S01]  /*bf80*/  LDL.LU R2, [R1+0x120] ;  /* 0x0001200001027983 */ /* 0x000ee20000300800 */
[----:B----4-:R-:W-:-:S05]  /*bf90*/  LEA R15, P5, R13, R24, 0x1 ;  /* 0x000000180d0f7211 */ /* 0x010fca00078a08ff */
[----:B------:R-:W-:Y:S04]  /*bfa0*/  STL [R1+0x678], R15 ;  /* 0x0006780f01007387 */ /* 0x000fe80000100800 */
[----:B------:R0:W-:Y:S02]  /*bfb0*/  STL [R1+0x66c], R17 ;  /* 0x00066c1101007387 */ /* 0x0001e40000100800 */
[----:B0-----:R-:W-:Y:S02]  /*bfc0*/  LEA.HI.X.SX32 R17, R6, R25, 0x1, P1 ;  /* 0x0000001906117211 */ /* 0x001fe400008f0eff */
[-C--:B-----5:R-:W-:Y:S01]  /*bfd0*/  LEA R15, P2, R11, R24.reuse, 0x1 ;  /* 0x000000180b0f7211 */ /* 0x0a0fe200078408ff */
[----:B------:R-:W4:Y:S04]  /*bfe0*/  LDL.LU R6, [R1+0x11c] ;  /* 0x00011c0001067983 */ /* 0x000f280000300800 */
[----:B------:R0:W-:Y:S04]  /*bff0*/  STL [R1+0x7a4], R15 ;  /* 0x0007a40f01007387 */ /* 0x0001e80000100800 */
[----:B------:R-:W-:Y:S04]  /*c000*/  STL [R1+0x798], R17 ;  /* 0x0007981101007387 */ /* 0x000fe80000100800 */
[----:B------:R-:W5:Y:S01]  /*c010*/  LDL.LU R18, [R1+0x118] ;  /* 0x0001180001127983 */ /* 0x000f620000300800 */
[----:B0-----:R-:W-:-:S05]  /*c020*/  LEA R15, P1, R9, R24, 0x1 ;  /* 0x00000018090f7211 */ /* 0x001fca00078208ff */
[----:B------:R-:W-:Y:S04]  /*c030*/  STL [R1+0x89c], R15 ;  /* 0x00089c0f01007387 */ /* 0x000fe80000100800 */
[----:B------:R0:W-:Y:S02]  /*c040*/  STL [R1+0x5a0], R16 ;  /* 0x0005a01001007387 */ /* 0x0001e40000100800 */
[-C--:B0-----:R-:W-:Y:S02]  /*c050*/  LEA.HI.X.SX32 R16, R22, R25.reuse, 0x1, P3 ;  /* 0x0000001916107211 */ /* 0x081fe400018f0eff */
[----:B------:R-:W-:Y:S01]  /*c060*/  LEA R15, P4, R7, R24, 0x1 ;  /* 0x00000018070f7211 */ /* 0x000fe200078808ff */
[----:B------:R-:W5:Y:S04]  /*c070*/  LDL.LU R22, [R1+0x114] ;  /* 0x0001140001167983 */ /* 0x000f680000300800 */
[----:B------:R0:W-:Y:S04]  /*c080*/  STL [R1+0x680], R15 ;  /* 0x0006800f01007387 */ /* 0x0001e80000100800 */
[----:B------:R1:W-:Y:S01]  /*c090*/  STL [R1+0x674], R16 ;  /* 0x0006741001007387 */ /* 0x0003e20000100800 */
[----:B------:R-:W-:-:S02]  /*c0a0*/  LEA.HI.X.SX32 R13, R13, R25, 0x1, P5 ;  /* 0x000000190d0d7211 */ /* 0x000fc400028f0eff */
[----:B0-----:R-:W-:Y:S02]  /*c0b0*/  LEA R15, P3, R14, R24, 0x1 ;  /* 0x000000180e0f7211 */ /* 0x001fe400078608ff */
[-C--:B-1----:R-:W-:Y:S02]  /*c0c0*/  LEA.HI.X.SX32 R16, R0, R25.reuse, 0x1, P6 ;  /* 0x0000001900107211 */ /* 0x082fe400030f0eff */
[----:B------:R-:W5:Y:S04]  /*c0d0*/  LDL.LU R0, [R1+0x110] ;  /* 0x0001100001007983 */ /* 0x000f680000300800 */
[----:B------:R0:W-:Y:S04]  /*c0e0*/  STL [R1+0x7ac], R15 ;  /* 0x0007ac0f01007387 */ /* 0x0001e80000100800 */
[----:B------:R1:W-:Y:S01]  /*c0f0*/  STL [R1+0x7a0], R16 ;  /* 0x0007a01001007387 */ /* 0x0003e20000100800 */
[----:B------:R-:W-:-:S02]  /*c100*/  LEA.HI.X.SX32 R11, R11, R25, 0x1, P2 ;  /* 0x000000190b0b7211 */ /* 0x000fc400010f0eff */
[----:B0-----:R-:W-:Y:S01]  /*c110*/  LEA R15, P6, R12, R24, 0x1 ;  /* 0x000000180c0f7211 */ /* 0x001fe200078c08ff */
[----:B-1----:R-:W5:Y:S04]  /*c120*/  LDL.LU R16, [R1+0x10c] ;  /* 0x00010c0001107983 */ /* 0x002f680000300800 */
[----:B------:R0:W-:Y:S04]  /*c130*/  STL [R1+0x8a0], R15 ;  /* 0x0008a00f01007387 */ /* 0x0001e80000100800 */
[----:B------:R1:W-:Y:S01]  /*c140*/  STL [R1+0x5a4], R13 ;  /* 0x0005a40d01007387 */ /* 0x0003e20000100800 */
[----:B------:R-:W-:-:S02]  /*c150*/  LEA.HI.X.SX32 R9, R9, R25, 0x1, P1 ;  /* 0x0000001909097211 */ /* 0x000fc400008f0eff */
[-C--:B0-----:R-:W-:Y:S01]  /*c160*/  LEA R15, P5, R10, R24.reuse, 0x1 ;  /* 0x000000180a0f7211 */ /* 0x081fe200078a08ff */
[----:B-1----:R-:W5:Y:S04]  /*c170*/  LDL.LU R13, [R1+0x108] ;  /* 0x00010800010d7983 */ /* 0x002f680000300800 */
[----:B------:R-:W-:Y:S04]  /*c180*/  STL [R1+0x688], R15 ;  /* 0x0006880f01007387 */ /* 0x000fe80000100800 */
[----:B------:R0:W-:Y:S04]  /*c190*/  STL [R1+0x67c], R11 ;  /* 0x00067c0b01007387 */ /* 0x0001e80000100800 */
[----:B0-----:R-:W5:Y:S01]  /*c1a0*/  LDL.LU R11, [R1+0x104] ;  /* 0x00010400010b7983 */ /* 0x001f620000300800 */
[----:B------:R-:W-:-:S05]  /*c1b0*/  LEA R15, P2, R8, R24, 0x1 ;  /* 0x00000018080f7211 */ /* 0x000fca00078408ff */
[----:B------:R-:W-:Y:S04]  /*c1c0*/  STL [R1+0x7b4], R15 ;  /* 0x0007b40f01007387 */ /* 0x000fe80000100800 */
[----:B------:R0:W-:Y:S04]  /*c1d0*/  STL [R1+0x7a8], R9 ;  /* 0x0007a80901007387 */ /* 0x0001e80000100800 */
[----:B0-----:R-:W5:Y:S01]  /*c1e0*/  LDL.LU R9, [R1+0x100] ;  /* 0x0001000001097983 */ /* 0x001f620000300800 */
[----:B------:R-:W-:Y:S02]  /*c1f0*/  LEA R15, P1, R5, R24, 0x1 ;  /* 0x00000018050f7211 */ /* 0x000fe400078208ff */
[----:B------:R-:W-:-:S03]  /*c200*/  LEA.HI.X.SX32 R7, R7, R25, 0x1, P4 ;  /* 0x0000001907077211 */ /* 0x000fc600020f0eff */
[----:B------:R-:W-:Y:S01]  /*c210*/  STL [R1+0x8a4], R15 ;  /* 0x0008a40f01007387 */ /* 0x000fe20000100800 */
[----:B------:R-:W-:-:S03]  /*c220*/  LEA.HI.X.SX32 R14, R14, R25, 0x1, P3 ;  /* 0x000000190e0e7211 */ /* 0x000fc600018f0eff */
[----:B------:R0:W-:Y:S01]  /*c230*/  STL [R1+0x5a8], R7 ;  /* 0x0005a80701007387 */ /* 0x0001e20000100800 */
[----:B------:R-:W-:-:S03]  /*c240*/  LEA.HI.X.SX32 R12, R12, R25, 0x1, P6 ;  /* 0x000000190c0c7211 */ /* 0x000fc600030f0eff */
[----:B0-----:R-:W5:Y:S01]  /*c250*/  LDL.LU R7, [R1+0xfc] ;  /* 0x0000fc0001077983 */ /* 0x001f620000300800 */
[----:B------:R-:W-:-:S05]  /*c260*/  LEA R15, P4, R23, R24, 0x1 ;  /* 0x00000018170f7211 */ /* 0x000fca00078808ff */
[----:B------:R-:W-:Y:S04]  /*c270*/  STL [R1+0x690], R15 ;  /* 0x0006900f01007387 */ /* 0x000fe80000100800 */
[----:B------:R0:W-:Y:S01]  /*c280*/  STL [R1+0x684], R14 ;  /* 0x0006840e01007387 */ /* 0x0001e20000100800 */
[----:B------:R-:W-:-:S03]  /*c290*/  LEA.HI.X.SX32 R17, R10, R25, 0x1, P5 ;  /* 0x000000190a117211 */ /* 0x000fc600028f0eff */
[----:B0-----:R-:W5:Y:S01]  /*c2a0*/  LDL.LU R14, [R1+0xf8] ;  /* 0x0000f800010e7983 */ /* 0x001f620000300800 */
[----:B--2---:R-:W-:-:S05]  /*c2b0*/  LEA R15, P3, R20, R24, 0x1 ;  /* 0x00000018140f7211 */ /* 0x004fca00078608ff */
[----:B------:R-:W-:Y:S04]  /*c2c0*/  STL [R1+0x7bc], R15 ;  /* 0x0007bc0f01007387 */ /* 0x000fe80000100800 */
[----:B------:R0:W-:Y:S04]  /*c2d0*/  STL [R1+0x7b0], R12 ;  /* 0x0007b00c01007387 */ /* 0x0001e80000100800 */
[----:B0-----:R-:W2:Y:S01]  /*c2e0*/  LDL.LU R12, [R1+0xf4] ;  /* 0x0000f400010c7983 */ /* 0x001ea20000300800 */
[----:B---3--:R-:W-:-:S05]  /*c2f0*/  LEA R15, P6, R2, R24, 0x1 ;  /* 0x00000018020f7211 */ /* 0x008fca00078c08ff */
[----:B------:R4:W-:Y:S04]  /*c300*/  STL [R1+0x8a8], R15 ;  /* 0x0008a80f01007387 */ /* 0x0009e80000100800 */
[----:B------:R-:W3:Y:S04]  /*c310*/  LDL.LU R10, [R1+0xf0] ;  /* 0x0000f000010a7983 */ /* 0x000ee80000300800 */
[----:B------:R0:W-:Y:S01]  /*c320*/  STL [R1+0x5ac], R17 ;  /* 0x0005ac1101007387 */ /* 0x0001e20000100800 */
[----:B----4-:R-:W-:Y:S02]  /*c330*/  LEA R15, P5, R6, R24, 0x1 ;  /* 0x00000018060f7211 */ /* 0x010fe400078a08ff */
[----:B0-----:R-:W-:-:S03]  /*c340*/  LEA.HI.X.SX32 R17, R8, R25, 0x1, P2 ;  /* 0x0000001908117211 */ /* 0x001fc600010f0eff */
[----:B------:R5:W-:Y:S04]  /*c350*/  STL [R1+0x698], R15 ;  /* 0x0006980f01007387 */ /* 0x000be80000100800 */
[----:B------:R-:W4:Y:S01]  /*c360*/  LDL.LU R8, [R1+0xec] ;  /* 0x0000ec0001087983 */ /* 0x000f220000300800 */
[----:B-----5:R-:W-:-:S03]  /*c370*/  LEA R15, P2, R18, R24, 0x1 ;  /* 0x00000018120f7211 */ /* 0x020fc600078408ff */
[----:B------:R0:W-:Y:S04]  /*c380*/  STL [R1+0x68c], R17 ;  /* 0x00068c1101007387 */ /* 0x0001e80000100800 */
[----:B------:R1:W-:Y:S01]  /*c390*/  STL [R1+0x7c4], R15 ;  /* 0x0007c40f01007387 */ /* 0x0003e20000100800 */
[----:B0-----:R-:W-:-:S03]  /*c3a0*/  LEA.HI.X.SX32 R17, R5, R25, 0x1, P1 ;  /* 0x0000001905117211 */ /* 0x001fc600008f0eff */
[----:B------:R-:W5:Y:S04]  /*c3b0*/  LDL.LU R5, [R1+0xe8] ;  /* 0x0000e80001057983 */ /* 0x000f680000300800 */
[----:B------:R0:W-:Y:S01]  /*c3c0*/  STL [R1+0x7b8], R17 ;  /* 0x0007b81101007387 */ /* 0x0001e20000100800 */
[----:B-1----:R-:W-:Y:S02]  /*c3d0*/  LEA R15, P1, R22, R24, 0x1 ;  /* 0x00000018160f7211 */ /* 0x002fe400078208ff */
[----:B0-----:R-:W-:-:S03]  /*c3e0*/  LEA.HI.X.SX32 R17, R23, R25, 0x1, P4 ;  /* 0x0000001917117211 */ /* 0x001fc600020f0eff */
[----:B------:R0:W-:Y:S01]  /*c3f0*/  STL [R1+0x8ac], R15 ;  /* 0x0008ac0f01007387 */ /* 0x0001e20000100800 */
[----:B------:R-:W-:-:S03]  /*c400*/  LEA.HI.X.SX32 R19, R20, R25, 0x1, P3 ;  /* 0x0000001914137211 */ /* 0x000fc600018f0eff */
[----:B------:R-:W5:Y:S04]  /*c410*/  LDL.LU R23, [R1+0xe4] ;  /* 0x0000e40001177983 */ /* 0x000f680000300800 */
[----:B------:R-:W-:Y:S01]  /*c420*/  STL [R1+0x5b0], R17 ;  /* 0x0005b01101007387 */ /* 0x000fe20000100800 */
[----:B0-----:R-:W-:-:S05]  /*c430*/  LEA R15, P4, R0, R24, 0x1 ;  /* 0x00000018000f7211 */ /* 0x001fca00078808ff */
[----:B------:R0:W-:Y:S04]  /*c440*/  STL [R1+0x6a0], R15 ;  /* 0x0006a00f01007387 */ /* 0x0001e80000100800 */
[----:B------:R-:W-:Y:S01]  /*c450*/  STL [R1+0x694], R19 ;  /* 0x0006941301007387 */ /* 0x000fe20000100800 */
[----:B0-----:R-:W-:-:S03]  /*c460*/  LEA.HI.X.SX32 R15, R2, R25, 0x1, P6 ;  /* 0x00000019020f7211 */ /* 0x001fc600030f0eff */
[----:B------:R-:W5:Y:S01]  /*c470*/  LDL.LU R2, [R1+0xe0] ;  /* 0x0000e00001027983 */ /* 0x000f620000300800 */
[----:B------:R-:W-:-:S05]  /*c480*/  LEA R17, P3, R16, R24, 0x1 ;  /* 0x0000001810117211 */ /* 0x000fca00078608ff */
[----:B------:R0:W-:Y:S04]  /*c490*/  STL [R1+0x7cc], R17 ;  /* 0x0007cc1101007387 */ /* 0x0001e80000100800 */
[----:B------:R1:W-:Y:S01]  /*c4a0*/  STL [R1+0x7c0], R15 ;  /* 0x0007c00f01007387 */ /* 0x0003e20000100800 */
[-C--:B0-----:R-:W-:Y:S02]  /*c4b0*/  LEA R17, P6, R13, R24.reuse, 0x1 ;  /* 0x000000180d117211 */ /* 0x081fe400078c08ff */
[----:B-1----:R-:W-:Y:S02]  /*c4c0*/  LEA.HI.X.SX32 R15, R6, R25, 0x1, P5 ;  /* 0x00000019060f7211 */ /* 0x002fe400028f0eff */
[----:B------:R-:W5:Y:S04]  /*c4d0*/  LDL.LU R6, [R1+0xdc] ;  /* 0x0000dc0001067983 */ /* 0x000f680000300800 */
[----:B------:R0:W-:Y:S04]  /*c4e0*/  STL [R1+0x8b0], R17 ;  /* 0x0008b01101007387 */ /* 0x0001e80000100800 */
[----:B------:R1:W-:Y:S01]  /*c4f0*/  STL [R1+0x5b4], R15 ;  /* 0x0005b40f01007387 */ /* 0x0003e20000100800 */
[----:B------:R-:W-:-:S02]  /*c500*/  LEA R19, P5, R11, R24, 0x1 ;  /* 0x000000180b137211 */ /* 0x000fc400078a08ff */
[----:B0-----:R-:W-:Y:S01]  /*c510*/  LEA.HI.X.SX32 R17, R18, R25, 0x1, P2 ;  /* 0x0000001912117211 */ /* 0x001fe200010f0eff */
[----:B-1----:R-:W5:Y:S04]  /*c520*/  LDL.LU R15, [R1+0xd8] ;  /* 0x0000d800010f7983 */ /* 0x002f680000300800 */
[----:B------:R-:W-:Y:S04]  /*c530*/  STL [R1+0x6a8], R19 ;  /* 0x0006a81301007387 */ /* 0x000fe80000100800 */
[----:B------:R0:W-:Y:S01]  /*c540*/  STL [R1+0x69c], R17 ;  /* 0x00069c1101007387 */ /* 0x0001e20000100800 */
[----:B------:R-:W-:-:S02]  /*c550*/  LEA R18, P2, R9, R24, 0x1 ;  /* 0x0000001809127211 */ /* 0x000fc400078408ff */
[-C--:B0-----:R-:W-:Y:S02]  /*c560*/  LEA.HI.X.SX32 R17, R22, R25.reuse, 0x1, P1 ;  /* 0x0000001916117211 */ /* 0x081fe400008f0eff */
[----:B------:R-:W5:Y:S04]  /*c570*/  LDL.LU R22, [R1+0xd4] ;  /* 0x0000d40001167983 */ /* 0x000f680000300800 */
[----:B------:R-:W-:Y:S04]  /*c580*/  STL [R1+0x7d4], R18 ;  /* 0x0007d41201007387 */ /* 0x000fe80000100800 */
[----:B------:R0:W-:Y:S02]  /*c590*/  STL [R1+0x7c8], R17 ;  /* 0x0007c81101007387 */ /* 0x0001e40000100800 */
[----:B0-----:R-:W-:-:S02]  /*c5a0*/  LEA.HI.X.SX32 R17, R0, R25, 0x1, P4 ;  /* 0x0000001900117211 */ /* 0x001fc400020f0eff */
[----:B------:R-:W5:Y:S01]  /*c5b0*/  LDL.LU R0, [R1+0xd0] ;  /* 0x0000d00001007983 */ /* 0x000f620000300800 */
[----:B------:R-:W-:-:S05]  /*c5c0*/  LEA R18, P1, R7, R24, 0x1 ;  /* 0x0000001807127211 */ /* 0x000fca00078208ff */
[----:B------:R0:W-:Y:S01]  /*c5d0*/  STL [R1+0x8b4], R18 ;  /* 0x0008b41201007387 */ /* 0x0001e20000100800 */
[----:B------:R-:W-:-:S03]  /*c5e0*/  LEA.HI.X.SX32 R16, R16, R25, 0x1, P3 ;  /* 0x0000001910107211 */ /* 0x000fc600018f0eff */
[----:B------:R-:W-:Y:S01]  /*c5f0*/  STL [R1+0x5b8], R17 ;  /* 0x0005b81101007387 */ /* 0x000fe20000100800 */
[----:B0-----:R-:W-:-:S05]  /*c600*/  LEA R18, P4, R14, R24, 0x1 ;  /* 0x000000180e127211 */ /* 0x001fca00078808ff */
[----:B------:R-:W-:Y:S04]  /*c610*/  STL [R1+0x6b0], R18 ;  /* 0x0006b01201007387 */ /* 0x000fe80000100800 */
[----:B------:R-:W5:Y:S04]  /*c620*/  LDL.LU R20, [R1+0xcc] ;  /* 0x0000cc0001147983 */ /* 0x000f680000300800 */
[----:B------:R0:W-:Y:S01]  /*c630*/  STL [R1+0x6a4], R16 ;  /* 0x0006a41001007387 */ /* 0x0001e20000100800 */
[-C--:B------:R-:W-:Y:S02]  /*c640*/  LEA.HI.X.SX32 R11, R11, R25.reuse, 0x1, P5 ;  /* 0x000000190b0b7211 */ /* 0x080fe400028f0eff */
[----:B0-----:R-:W-:-:S02]  /*c650*/  LEA.HI.X.SX32 R16, R13, R25, 0x1, P6 ;  /* 0x000000190d107211 */ /* 0x001fc400030f0eff */
[----:B------:R-:W-:Y:S02]  /*c660*/  LEA.HI.X.SX32 R7, R7, R25, 0x1, P1 ;  /* 0x0000001907077211 */ /* 0x000fe400008f0eff */
[----:B--2---:R-:W-:-:S05]  /*c670*/  LEA R17, P3, R12, R24, 0x1 ;  /* 0x000000180c117211 */ /* 0x004fca00078608ff */
[----:B------:R-:W-:Y:S04]  /*c680*/  STL [R1+0x7dc], R17 ;  /* 0x0007dc1101007387 */ /* 0x000fe80000100800 */
[----:B------:R-:W2:Y:S04]  /*c690*/  LDL.LU R18, [R1+0xc8] ;  /* 0x0000c80001127983 */ /* 0x000ea80000300800 */
[----:B------:R0:W-:Y:S01]  /*c6a0*/  STL [R1+0x7d0], R16 ;  /* 0x0007d01001007387 */ /* 0x0001e20000100800 */
[----:B---3--:R-:W-:-:S05]  /*c6b0*/  LEA R13, P6, R10, R24, 0x1 ;  /* 0x000000180a0d7211 */ /* 0x008fca00078c08ff */
[----:B------:R4:W-:Y:S04]  /*c6c0*/  STL [R1+0x8b8], R13 ;  /* 0x0008b80d01007387 */ /* 0x0009e80000100800 */
[----:B0-----:R-:W3:Y:S04]  /*c6d0*/  LDL.LU R16, [R1+0xc4] ;  /* 0x0000c40001107983 */ /* 0x001ee80000300800 */
[----:B------:R0:W-:Y:S01]  /*c6e0*/  STL [R1+0x5bc], R11 ;  /* 0x0005bc0b01007387 */ /* 0x0001e20000100800 */
[----:B----4-:R-:W-:Y:S02]  /*c6f0*/  LEA R13, P5, R8, R24, 0x1 ;  /* 0x00000018080d7211 */ /* 0x010fe400078a08ff */
[----:B0-----:R-:W-:-:S03]  /*c700*/  LEA.HI.X.SX32 R11, R9, R25, 0x1, P2 ;  /* 0x00000019090b7211 */ /* 0x001fc600010f0eff */
[----:B------:R0:W-:Y:S04]  /*c710*/  STL [R1+0x6b8], R13 ;  /* 0x0006b80d01007387 */ /* 0x0001e80000100800 */
[----:B0-----:R-:W4:Y:S01]  /*c720*/  LDL.LU R13, [R1+0xc0] ;  /* 0x0000c000010d7983 */ /* 0x001f220000300800 */
[----:B-----5:R-:W-:-:S03]  /*c730*/  LEA R9, P2, R5, R24, 0x1 ;  /* 0x0000001805097211 */ /* 0x020fc600078408ff */
[----:B------:R0:W-:Y:S04]  /*c740*/  STL [R1+0x6ac], R11 ;  /* 0x0006ac0b01007387 */ /* 0x0001e80000100800 */
[----:B------:R1:W-:Y:S04]  /*c750*/  STL [R1+0x7e4], R9 ;  /* 0x0007e40901007387 */ /* 0x0003e80000100800 */
[----:B0-----:R-:W5:Y:S04]  /*c760*/  LDL.LU R11, [R1+0xbc] ;  /* 0x0000bc00010b7983 */ /* 0x001f680000300800 */
[----:B------:R0:W-:Y:S01]  /*c770*/  STL [R1+0x7d8], R7 ;  /* 0x0007d80701007387 */ /* 0x0001e20000100800 */
[----:B-1----:R-:W-:-:S02]  /*c780*/  LEA R9, P1, R23, R24, 0x1 ;  /* 0x0000001817097211 */ /* 0x002fc400078208ff */
[----:B0-----:R-:W-:-:S03]  /*c790*/  LEA.HI.X.SX32 R7, R14, R25, 0x1, P4 ;  /* 0x000000190e077211 */ /* 0x001fc600020f0eff */
[----:B------:R0:W-:Y:S01]  /*c7a0*/  STL [R1+0x8bc], R9 ;  /* 0x0008bc0901007387 */ /* 0x0001e20000100800 */
[----:B------:R-:W-:-:S03]  /*c7b0*/  LEA.HI.X.SX32 R12, R12, R25, 0x1, P3 ;  /* 0x000000190c0c7211 */ /* 0x000fc600018f0eff */
[----:B0-----:R-:W5:Y:S04]  /*c7c0*/  LDL.LU R9, [R1+0xb8] ;  /* 0x0000b80001097983 */ /* 0x001f680000300800 */
[----:B------:R0:W-:Y:S04]  /*c7d0*/  STL [R1+0x5c0], R7 ;  /* 0x0005c00701007387 */ /* 0x0001e80000100800 */
[----:B0-----:R-:W5:Y:S01]  /*c7e0*/  LDL.LU R7, [R1+0xb4] ;  /* 0x0000b40001077983 */ /* 0x001f620000300800 */
[----:B------:R-:W-:-:S05]  /*c7f0*/  LEA R14, P4, R2, R24, 0x1 ;  /* 0x00000018020e7211 */ /* 0x000fca00078808ff */
[----:B------:R0:W-:Y:S04]  /*c800*/  STL [R1+0x6c0], R14 ;  /* 0x0006c00e01007387 */ /* 0x0001e80000100800 */
[----:B------:R1:W-:Y:S04]  /*c810*/  STL [R1+0x6b4], R12 ;  /* 0x0006b40c01007387 */ /* 0x0003e80000100800 */
[----:B0-----:R-:W5:Y:S01]  /*c820*/  LDL.LU R14, [R1+0xb0] ;  /* 0x0000b000010e7983 */ /* 0x001f620000300800 */
[----:B-1----:R-:W-:Y:S02]  /*c830*/  LEA.HI.X.SX32 R12, R10, R25, 0x1, P6 ;  /* 0x000000190a0c7211 */ /* 0x002fe400030f0eff */
[----:B------:R-:W-:-:S05]  /*c840*/  LEA R17, P3, R6, R24, 0x1 ;  /* 0x0000001806117211 */ /* 0x000fca00078608ff */
[----:B------:R-:W-:Y:S04]  /*c850*/  STL [R1+0x7ec], R17 ;  /* 0x0007ec1101007387 */ /* 0x000fe80000100800 */
[----:B------:R0:W-:Y:S01]  /*c860*/  STL [R1+0x7e0], R12 ;  /* 0x0007e00c01007387 */ /* 0x0001e20000100800 */
[----:B------:R-:W-:-:S03]  /*c870*/  LEA R10, P6, R15, R24, 0x1 ;  /* 0x000000180f0a7211 */ /* 0x000fc600078c08ff */
[----:B0-----:R-:W5:Y:S01]  /*c880*/  LDL.LU R12, [R1+0xac] ;  /* 0x0000ac00010c7983 */ /* 0x001f620000300800 */
[----:B------:R-:W-:-:S03]  /*c890*/  LEA.HI.X.SX32 R17, R8, R25, 0x1, P5 ;  /* 0x0000001908117211 */ /* 0x000fc600028f0eff */
[----:B------:R0:W-:Y:S04]  /*c8a0*/  STL [R1+0x8c0], R10 ;  /* 0x0008c00a01007387 */ /* 0x0001e80000100800 */
[----:B0-----:R-:W5:Y:S01]  /*c8b0*/  LDL.LU R10, [R1+0xa8] ;  /* 0x0000a800010a7983 */ /* 0x001f620000300800 */
[----:B------:R-:W-:-:S03]  /*c8c0*/  LEA R8, P5, R22, R24, 0x1 ;  /* 0x0000001816087211 */ /* 0x000fc600078a08ff */
[----:B------:R0:W-:Y:S04]  /*c8d0*/  STL [R1+0x5c4], R17 ;  /* 0x0005c41101007387 */ /* 0x0001e80000100800 */
[----:B------:R1:W-:Y:S01]  /*c8e0*/  STL [R1+0x6c8], R8 ;  /* 0x0006c80801007387 */ /* 0x0003e20000100800 */
[----:B0-----:R-:W-:-:S03]  /*c8f0*/  LEA.HI.X.SX32 R17, R5, R25, 0x1, P2 ;  /* 0x0000001905117211 */ /* 0x001fc600010f0eff */
[----:B-1----:R-:W5:Y:S01]  /*c900*/  LDL.LU R8, [R1+0xa4] ;  /* 0x0000a40001087983 */ /* 0x002f620000300800 */
[----:B------:R-:W-:-:S03]  /*c910*/  LEA R5, P2, R0, R24, 0x1 ;  /* 0x0000001800057211 */ /* 0x000fc600078408ff */
[----:B------:R-:W-:Y:S04]  /*c920*/  STL [R1+0x6bc], R17 ;  /* 0x0006bc1101007387 */ /* 0x000fe80000100800 */
[----:B------:R0:W-:Y:S04]  /*c930*/  STL [R1+0x7f4], R5 ;  /* 0x0007f40501007387 */ /* 0x0001e80000100800 */
[----:B0-----:R-:W5:Y:S01]  /*c940*/  LDL.LU R5, [R1+0xa0] ;  /* 0x0000a00001057983 */ /* 0x001f620000300800 */
[-C--:B------:R-:W-:Y:S02]  /*c950*/  LEA.HI.X.SX32 R19, R23, R25.reuse, 0x1, P1 ;  /* 0x0000001917137211 */ /* 0x080fe400008f0eff */
[----:B------:R-:W-:-:S03]  /*c960*/  LEA.HI.X.SX32 R2, R2, R25, 0x1, P4 ;  /* 0x0000001902027211 */ /* 0x000fc600020f0eff */
[----:B------:R0:W-:Y:S04]  /*c970*/  STL [R1+0x7e8], R19 ;  /* 0x0007e81301007387 */ /* 0x0001e80000100800 */
[----:B------:R-:W5:Y:S01]  /*c980*/  LDL.LU R23, [R1+0x9c] ;  /* 0x00009c0001177983 */ /* 0x000f620000300800 */
[----:B------:R-:W-:-:S05]  /*c990*/  LEA R17, P1, R20, R24, 0x1 ;  /* 0x0000001814117211 */ /* 0x000fca00078208ff */
[----:B------:R-:W-:Y:S01]  /*c9a0*/  STL [R1+0x8c4], R17 ;  /* 0x0008c41101007387 */ /* 0x000fe20000100800 */
[----:B------:R-:W-:-:S03]  /*c9b0*/  LEA.HI.X.SX32 R6, R6, R25, 0x1, P3 ;  /* 0x0000001906067211 */ /* 0x000fc600018f0eff */
[----:B------:R1:W-:Y:S01]  /*c9c0*/  STL [R1+0x5c8], R2 ;  /* 0x0005c80201007387 */ /* 0x0003e20000100800 */
[----:B0-----:R-:W-:-:S03]  /*c9d0*/  LEA.HI.X.SX32 R19, R15, R25, 0x1, P6 ;  /* 0x000000190f137211 */ /* 0x001fc600030f0eff */
[----:B-1----:R-:W5:Y:S01]  /*c9e0*/  LDL.LU R2, [R1+0x98] ;  /* 0x0000980001027983 */ /* 0x002f620000300800 */
[----:B------:R-:W-:Y:S02]  /*c9f0*/  LEA.HI.X.SX32 R15, R22, R25, 0x1, P5 ;  /* 0x00000019160f7211 */ /* 0x000fe400028f0eff */
[----:B--2---:R-:W-:-:S05]  /*ca00*/  LEA R17, P4, R18, R24, 0x1 ;  /* 0x0000001812117211 */ /* 0x004fca00078808ff */
[----:B------:R-:W-:Y:S04]  /*ca10*/  STL [R1+0x6d0], R17 ;  /* 0x0006d01101007387 */ /* 0x000fe80000100800 */
[----:B------:R0:W-:Y:S04]  /*ca20*/  STL [R1+0x6c4], R6 ;  /* 0x0006c40601007387 */ /* 0x0001e80000100800 */
[----:B0-----:R-:W2:Y:S01]  /*ca30*/  LDL.LU R6, [R1+0x94] ;  /* 0x0000940001067983 */ /* 0x001ea20000300800 */
[----:B---3--:R-:W-:-:S05]  /*ca40*/  LEA R17, P3, R16, R24, 0x1 ;  /* 0x0000001810117211 */ /* 0x008fca00078608ff */
[----:B------:R4:W-:Y:S04]  /*ca50*/  STL [R1+0x7fc], R17 ;  /* 0x0007fc1101007387 */ /* 0x0009e80000100800 */
[----:B------:R5:W-:Y:S04]  /*ca60*/  STL [R1+0x7f0], R19 ;  /* 0x0007f01301007387 */ /* 0x000be80000100800 */
[----:B------:R-:W3:Y:S01]  /*ca70*/  LDL.LU R22, [R1+0x90] ;  /* 0x0000900001167983 */ /* 0x000ee20000300800 */
[----:B----4-:R-:W-:-:S05]  /*ca80*/  LEA R17, P6, R13, R24, 0x1 ;  /* 0x000000180d117211 */ /* 0x010fca00078c08ff */
[----:B------:R0:W-:Y:S04]  /*ca90*/  STL [R1+0x8c8], R17 ;  /* 0x0008c81101007387 */ /* 0x0001e80000100800 */
[----:B------:R-:W-:Y:S01]  /*caa0*/  STL [R1+0x5cc], R15 ;  /* 0x0005cc0f01007387 */ /* 0x000fe20000100800 */
[----:B-----5:R-:W-:Y:S02]  /*cab0*/  LEA R19, P5, R11, R24, 0x1 ;  /* 0x000000180b137211 */ /* 0x020fe400078a08ff */
[----:B0-----:R-:W-:-:S03]  /*cac0*/  LEA.HI.X.SX32 R17, R0, R25, 0x1, P2 ;  /* 0x0000001900117211 */ /* 0x001fc600010f0eff */
[----:B------:R0:W-:Y:S04]  /*cad0*/  STL [R1+0x6d8], R19 ;  /* 0x0006d81301007387 */ /* 0x0001e80000100800 */
[----:B------:R-:W4:Y:S04]  /*cae0*/  LDL.LU R0, [R1+0x8c] ;  /* 0x00008c0001007983 */ /* 0x000f280000300800 */
[----:B------:R1:W-:Y:S01]  /*caf0*/  STL [R1+0x6cc], R17 ;  /* 0x0006cc1101007387 */ /* 0x0003e20000100800 */
[----:B0-----:R-:W-:Y:S02]  /*cb00*/  LEA.HI.X.SX32 R19, R20, R25, 0x1, P1 ;  /* 0x0000001914137211 */ /* 0x001fe400008f0eff */
[----:B------:R-:W-:-:S05]  /*cb10*/  LEA R15, P2, R9, R24, 0x1 ;  /* 0x00000018090f7211 */ /* 0x000fca00078408ff */
[----:B------:R0:W-:Y:S04]  /*cb20*/  STL [R1+0x804], R15 ;  /* 0x0008040f01007387 */ /* 0x0001e80000100800 */
[----:B------:R-:W-:Y:S04]  /*cb30*/  STL [R1+0x7f8], R19 ;  /* 0x0007f81301007387 */ /* 0x000fe80000100800 */
[----:B------:R-:W5:Y:S01]  /*cb40*/  LDL.LU R21, [R1+0x88] ;  /* 0x0000880001157983 */ /* 0x000f620000300800 */
[----:B-1----:R-:W-:Y:S02]  /*cb50*/  LEA R17, P1, R7, R24, 0x1 ;  /* 0x0000001807117211 */ /* 0x002fe400078208ff */
[----:B0-----:R-:W-:-:S03]  /*cb60*/  LEA.HI.X.SX32 R15, R18, R25, 0x1, P4 ;  /* 0x00000019120f7211 */ /* 0x001fc600020f0eff */
[----:B------:R0:W-:Y:S04]  /*cb70*/  STL [R1+0x8cc], R17 ;  /* 0x0008cc1101007387 */ /* 0x0001e80000100800 */
[----:B------:R1:W-:Y:S01]  /*cb80*/  STL [R1+0x5d0], R15 ;  /* 0x0005d00f01007387 */ /* 0x0003e20000100800 */
[----:B0-----:R-:W-:Y:S02]  /*cb90*/  LEA R17, P4, R14, R24, 0x1 ;  /* 0x000000180e117211 */ /* 0x001fe400078808ff */
[----:B-1----:R-:W-:-:S03]  /*cba0*/  LEA.HI.X.SX32 R15, R16, R25, 0x1, P3 ;  /* 0x00000019100f7211 */ /* 0x002fc600018f0eff */
[----:B------:R-:W-:Y:S04]  /*cbb0*/  STL [R1+0x6e0], R17 ;  /* 0x0006e01101007387 */ /* 0x000fe80000100800 */
[----:B------:R-:W5:Y:S04]  /*cbc0*/  LDL.LU R19, [R1+0x84] ;  /* 0x0000840001137983 */ /* 0x000f680000300800 */
[----:B------:R0:W-:Y:S01]  /*cbd0*/  STL [R1+0x6d4], R15 ;  /* 0x0006d40f01007387 */ /* 0x0001e20000100800 */
[-C--:B------:R-:W-:Y:S02]  /*cbe0*/  LEA.HI.X.SX32 R11, R11, R25.reuse, 0x1, P5 ;  /* 0x000000190b0b7211 */ /* 0x080fe400028f0eff */
[----:B0-----:R-:W-:-:S02]  /*cbf0*/  LEA.HI.X.SX32 R15, R13, R25, 0x1, P6 ;  /* 0x000000190d0f7211 */ /* 0x001fc400030f0eff */
[----:B------:R-:W-:-:S05]  /*cc00*/  LEA R16, P3, R12, R24, 0x1 ;  /* 0x000000180c107211 */ /* 0x000fca00078608ff */
[----:B------:R-:W-:Y:S04]  /*cc10*/  STL [R1+0x80c], R16 ;  /* 0x00080c1001007387 */ /* 0x000fe80000100800 */
[----:B------:R-:W-:Y:S04]  /*cc20*/  STL [R1+0x800], R15 ;  /* 0x0008000f01007387 */ /* 0x000fe80000100800 */
[----:B------:R-:W5:Y:S01]  /*cc30*/  LDL.LU R17, [R1+0x80] ;  /* 0x0000800001117983 */ /* 0x000f620000300800 */
[----:B------:R-:W-:-:S05]  /*cc40*/  LEA R13, P6, R10, R24, 0x1 ;  /* 0x000000180a0d7211 */ /* 0x000fca00078c08ff */
[----:B------:R0:W-:Y:S04]  /*cc50*/  STL [R1+0x8d0], R13 ;  /* 0x0008d00d01007387 */ /* 0x0001e80000100800 */
[----:B------:R1:W-:Y:S01]  /*cc60*/  STL [R1+0x5d4], R11 ;  /* 0x0005d40b01007387 */ /* 0x0003e20000100800 */
[----:B0-----:R-:W-:Y:S02]  /*cc70*/  LEA R13, P5, R8, R24, 0x1 ;  /* 0x00000018080d7211 */ /* 0x001fe400078a08ff */
[----:B-1----:R-:W-:-:S03]  /*cc80*/  LEA.HI.X.SX32 R11, R9, R25, 0x1, P2 ;  /* 0x00000019090b7211 */ /* 0x002fc600010f0eff */
[----:B------:R-:W-:Y:S04]  /*cc90*/  STL [R1+0x6e8], R13 ;  /* 0x0006e80d01007387 */ /* 0x000fe80000100800 */
[----:B------:R-:W5:Y:S04]  /*cca0*/  LDL.LU R15, [R1+0x7c] ;  /* 0x00007c00010f7983 */ /* 0x000f680000300800 */
[----:B------:R0:W-:Y:S01]  /*ccb0*/  STL [R1+0x6dc], R11 ;  /* 0x0006dc0b01007387 */ /* 0x0001e20000100800 */
[----:B------:R-:W-:Y:S02]  /*ccc0*/  LEA R9, P2, R5, R24, 0x1 ;  /* 0x0000001805097211 */ /* 0x000fe400078408ff */
[----:B0-----:R-:W-:-:S03]  /*ccd0*/  LEA.HI.X.SX32 R11, R7, R25, 0x1, P1 ;  /* 0x00000019070b7211 */ /* 0x001fc600008f0eff */
[----:B------:R0:W-:Y:S04]  /*cce0*/  STL [R1+0x814], R9 ;  /* 0x0008140901007387 */ /* 0x0001e80000100800 */
[----:B------:R1:W-:Y:S04]  /*ccf0*/  STL [R1+0x808], R11 ;  /* 0x0008080b01007387 */ /* 0x0003e80000100800 */
[----:B------:R-:W5:Y:S01]  /*cd00*/  LDL.LU R20, [R1+0x78] ;  /* 0x0000780001147983 */ /* 0x000f620000300800 */
[----:B------:R-:W-:Y:S02]  /*cd10*/  LEA.HI.X.SX32 R7, R14, R25, 0x1, P4 ;  /* 0x000000190e077211 */ /* 0x000fe400020f0eff */
[----:B0-----:R-:W-:-:S05]  /*cd20*/  LEA R9, P1, R23, R24, 0x1 ;  /* 0x0000001817097211 */ /* 0x001fca00078208ff */
[----:B------:R0:W-:Y:S04]  /*cd30*/  STL [R1+0x8d4], R9 ;  /* 0x0008d40901007387 */ /* 0x0001e80000100800 */
[----:B------:R-:W-:Y:S01]  /*cd40*/  STL [R1+0x5d8], R7 ;  /* 0x0005d80701007387 */ /* 0x000fe20000100800 */
[----:B-1----:R-:W-:Y:S02]  /*cd50*/  LEA R11, P4, R2, R24, 0x1 ;  /* 0x00000018020b7211 */ /* 0x002fe400078808ff */
[----:B0-----:R-:W-:-:S03]  /*cd60*/  LEA.HI.X.SX32 R9, R12, R25, 0x1, P3 ;  /* 0x000000190c097211 */ /* 0x001fc600018f0eff */
[----:B------:R-:W-:Y:S04]  /*cd70*/  STL [R1+0x6f0], R11 ;  /* 0x0006f00b01007387 */ /* 0x000fe80000100800 */
[----:B------:R-:W5:Y:S04]  /*cd80*/  LDL.LU R18, [R1+0x74] ;  /* 0x0000740001127983 */ /* 0x000f680000300800 */
[----:B------:R0:W-:Y:S01]  /*cd90*/  STL [R1+0x6e4], R9 ;  /* 0x0006e40901007387 */ /* 0x0001e20000100800 */
[-C--:B------:R-:W-:Y:S02]  /*cda0*/  LEA.HI.X.SX32 R8, R8, R25.reuse, 0x1, P5 ;  /* 0x0000001908087211 */ /* 0x080fe400028f0eff */
[----:B0-----:R-:W-:-:S02]  /*cdb0*/  LEA.HI.X.SX32 R9, R10, R25, 0x1, P6 ;  /* 0x000000190a097211 */ /* 0x001fc400030f0eff */
[----:B------:R-:W-:Y:S02]  /*cdc0*/  LEA.HI.X.SX32 R2, R2, R25, 0x1, P4 ;  /* 0x0000001902027211 */ /* 0x000fe400020f0eff */
[----:B--2---:R-:W-:-:S05]  /*cdd0*/  LEA R7, P3, R6, R24, 0x1 ;  /* 0x0000001806077211 */ /* 0x004fca00078608ff */
[----:B------:R3:W-:Y:S04]  /*cde0*/  STL [R1+0x81c], R7 ;  /* 0x00081c0701007387 */ /* 0x0007e80000100800 */
[----:B------:R-:W2:Y:S01]  /*cdf0*/  LDL.LU R16, [R1+0x70] ;  /* 0x0000700001107983 */ /* 0x000ea20000300800 */
[----:B---3--:R-:W-:-:S03]  /*ce00*/  LEA R7, P6, R22, R24, 0x1 ;  /* 0x0000001816077211 */ /* 0x008fc600078c08ff */
[----:B------:R0:W-:Y:S04]  /*ce10*/  STL [R1+0x810], R9 ;  /* 0x0008100901007387 */ /* 0x0001e80000100800 */
[----:B------:R-:W3:Y:S04]  /*ce20*/  LDL.LU R13, [R1+0x6c] ;  /* 0x00006c00010d7983 */ /* 0x000ee80000300800 */
[----:B------:R-:W-:Y:S04]  /*ce30*/  STL [R1+0x8d8], R7 ;  /* 0x0008d80701007387 */ /* 0x000fe80000100800 */
[----:B------:R-:W3:Y:S04]  /*ce40*/  LDL.LU R11, [R1+0x68] ;  /* 0x00006800010b7983 */ /* 0x000ee80000300800 */
[----:B------:R1:W-:Y:S04]  /*ce50*/  STL [R1+0x5dc], R8 ;  /* 0x0005dc0801007387 */ /* 0x0003e80000100800 */
[----:B0-----:R-:W3:Y:S01]  /*ce60*/  LDL.LU R9, [R1+0x64] ;  /* 0x0000640001097983 */ /* 0x001ee20000300800 */
[----:B-1----:R-:W-:-:S02]  /*ce70*/  LEA.HI.X.SX32 R8, R5, R25, 0x1, P2 ;  /* 0x0000001905087211 */ /* 0x002fc400010f0eff */
[----:B----4-:R-:W-:-:S05]  /*ce80*/  LEA R7, P5, R0, R24, 0x1 ;  /* 0x0000001800077211 */ /* 0x010fca00078a08ff */
[----:B------:R0:W-:Y:S04]  /*ce90*/  STL [R1+0x6f8], R7 ;  /* 0x0006f80701007387 */ /* 0x0001e80000100800 */
[----:B0-----:R-:W4:Y:S04]  /*cea0*/  LDL.LU R7, [R1+0x60] ;  /* 0x0000600001077983 */ /* 0x001f280000300800 */
[----:B------:R0:W-:Y:S04]  /*ceb0*/  STL [R1+0x6ec], R8 ;  /* 0x0006ec0801007387 */ /* 0x0001e80000100800 */
[----:B------:R-:W4:Y:S01]  /*cec0*/  LDL.LU R14, [R1+0x5c] ;  /* 0x00005c00010e7983 */ /* 0x000f220000300800 */
[----:B-----5:R-:W-:-:S02]  /*ced0*/  LEA R5, P2, R21, R24, 0x1 ;  /* 0x0000001815057211 */ /* 0x020fc400078408ff */
[----:B0-----:R-:W-:-:S03]  /*cee0*/  LEA.HI.X.SX32 R8, R23, R25, 0x1, P1 ;  /* 0x0000001917087211 */ /* 0x001fc600008f0eff */
[----:B------:R0:W-:Y:S04]  /*cef0*/  STL [R1+0x824], R5 ;  /* 0x0008240501007387 */ /* 0x0001e80000100800 */
[----:B------:R-:W5:Y:S04]  /*cf00*/  LDL.LU R12, [R1+0x58] ;  /* 0x00005800010c7983 */ /* 0x000f680000300800 */
[----:B------:R1:W-:Y:S04]  /*cf10*/  STL [R1+0x818], R8 ;  /* 0x0008180801007387 */ /* 0x0003e80000100800 */
[----:B------:R-:W5:Y:S01]  /*cf20*/  LDL.LU R10, [R1+0x54] ;  /* 0x00005400010a7983 */ /* 0x000f620000300800 */
[----:B0-----:R-:W-:-:S05]  /*cf30*/  LEA R5, P1, R19, R24, 0x1 ;  /* 0x0000001813057211 */ /* 0x001fca00078208ff */
[----:B------:R0:W-:Y:S04]  /*cf40*/  STL [R1+0x8dc], R5 ;  /* 0x0008dc0501007387 */ /* 0x0001e80000100800 */
[----:B-1----:R-:W5:Y:S04]  /*cf50*/  LDL.LU R8, [R1+0x50] ;  /* 0x0000500001087983 */ /* 0x002f680000300800 */
[----:B------:R1:W-:Y:S04]  /*cf60*/  STL [R1+0x5e0], R2 ;  /* 0x0005e00201007387 */ /* 0x0003e80000100800 */
[----:B0-----:R-:W5:Y:S01]  /*cf70*/  LDL.LU R5, [R1+0x204] ;  /* 0x0002040001057983 */ /* 0x001f620000300800 */
[----:B-1----:R-:W-:-:S02]  /*cf80*/  LEA.HI.X.SX32 R2, R6, R25, 0x1, P3 ;  /* 0x0000001906027211 */ /* 0x002fc400018f0eff */
[----:B------:R-:W-:-:S05]  /*cf90*/  LEA R23, P4, R17, R24, 0x1 ;  /* 0x0000001811177211 */ /* 0x000fca00078808ff */
[----:B------:R0:W-:Y:S01]  /*cfa0*/  STL [R1+0x700], R23 ;  /* 0x0007001701007387 */ /* 0x0001e20000100800 */
[----:B------:R-:W-:-:S03]  /*cfb0*/  LEA.HI.X.SX32 R22, R22, R25, 0x1, P6 ;  /* 0x0000001916167211 */ /* 0x000fc600030f0eff */
[----:B0-----:R-:W5:Y:S04]  /*cfc0*/  LDL.LU R23, [R1+0x200] ;  /* 0x0002000001177983 */ /* 0x001f680000300800 */
[----:B------:R0:W-:Y:S04]  /*cfd0*/  STL [R1+0x6f4], R2 ;  /* 0x0006f40201007387 */ /* 0x0001e80000100800 */
[----:B0-----:R-:W5:Y:S01]  /*cfe0*/  LDL.LU R2, [R1+0x1fc] ;  /* 0x0001fc0001027983 */ /* 0x001f620000300800 */
[----:B------:R-:W-:-:S05]  /*cff0*/  LEA R6, P3, R15, R24, 0x1 ;  /* 0x000000180f067211 */ /* 0x000fca00078608ff */
[----:B------:R0:W-:Y:S01]  /*d000*/  STL [R1+0x82c], R6 ;  /* 0x00082c0601007387 */ /* 0x0001e20000100800 */
[----:B------:R-:W-:-:S03]  /*d010*/  LEA.HI.X.SX32 R26, R0, R25, 0x1, P5 ;  /* 0x00000019001a7211 */ /* 0x000fc600028f0eff */
[----:B0-----:R-:W5:Y:S04]  /*d020*/  LDL.LU R6, [R1+0x4c] ;  /* 0x00004c0001067983 */ /* 0x001f680000300800 */
[----:B------:R0:W-:Y:S01]  /*d030*/  STL [R1+0x820], R22 ;  /* 0x0008201601007387 */ /* 0x0001e20000100800 */
[----:B------:R-:W-:-:S03]  /*d040*/  LEA R27, P6, R20, R24, 0x1 ;  /* 0x00000018141b7211 */ /* 0x000fc600078c08ff */
[----:B0-----:R-:W5:Y:S04]  /*d050*/  LDL.LU R22, [R1+0x48] ;  /* 0x0000480001167983 */ /* 0x001f680000300800 */
[----:B------:R0:W-:Y:S04]  /*d060*/  STL [R1+0x8e0], R27 ;  /* 0x0008e01b01007387 */ /* 0x0001e80000100800 */
[----:B------:R-:W5:Y:S01]  /*d070*/  LDL.LU R0, [R1+0x44] ;  /* 0x0000440001007983 */ /* 0x000f620000300800 */
[----:B------:R-:W-:-:S03]  /*d080*/  LEA.HI.X.SX32 R19, R19, R25, 0x1, P1 ;  /* 0x0000001913137211 */ /* 0x000fc600008f0eff */
[----:B------:R1:W-:Y:S01]  /*d090*/  STL [R1+0x5e4], R26 ;  /* 0x0005e41a01007387 */ /* 0x0003e20000100800 */
[----:B0-----:R-:W-:Y:S02]  /*d0a0*/  LEA R27, P5, R18, R24, 0x1 ;  /* 0x00000018121b7211 */ /* 0x001fe400078a08ff */
[----:B-1----:R-:W-:-:S03]  /*d0b0*/  LEA.HI.X.SX32 R26, R21, R25, 0x1, P2 ;  /* 0x00000019151a7211 */ /* 0x002fc600010f0eff */
[----:B------:R-:W-:Y:S04]  /*d0c0*/  STL [R1+0x708], R27 ;  /* 0x0007081b01007387 */ /* 0x000fe80000100800 */
[----:B------:R3:W-:Y:S01]  /*d0d0*/  STL [R1+0x6fc], R26 ;  /* 0x0006fc1a01007387 */ /* 0x0007e20000100800 */
[----:B--2---:R-:W-:-:S05]  /*d0e0*/  LEA R21, P2, R16, R24, 0x1 ;  /* 0x0000001810157211 */ /* 0x004fca00078408ff */
[----:B------:R0:W-:Y:S04]  /*d0f0*/  STL [R1+0x834], R21 ;  /* 0x0008341501007387 */ /* 0x0001e80000100800 */
[----:B------:R1:W-:Y:S01]  /*d100*/  STL [R1+0x828], R19 ;  /* 0x0008281301007387 */ /* 0x0003e20000100800 */
[-C--:B---3--:R-:W-:Y:S02]  /*d110*/  LEA R26, P1, R13, R24.reuse, 0x1 ;  /* 0x000000180d1a7211 */ /* 0x088fe400078208ff */
[-C--:B0-----:R-:W-:Y:S02]  /*d120*/  LEA.HI.X.SX32 R21, R17, R25.reuse, 0x1, P4 ;  /* 0x0000001911157211 */ /* 0x081fe400020f0eff */
[----:B------:R-:W-:Y:S02]  /*d130*/  LEA.HI.X.SX32 R17, R15, R25, 0x1, P3 ;  /* 0x000000190f117211 */ /* 0x000fe400018f0eff */
[-C--:B-1----:R-:W-:Y:S01]  /*d140*/  LEA R19, P4, R11, R24.reuse, 0x1 ;  /* 0x000000180b137211 */ /* 0x082fe200078808ff */
[----:B------:R-:W-:Y:S04]  /*d150*/  STL [R1+0x8e4], R26 ;  /* 0x0008e41a01007387 */ /* 0x000fe80000100800 */
[----:B------:R-:W-:Y:S01]  /*d160*/  STL [R1+0x5e8], R21 ;  /* 0x0005e81501007387 */ /* 0x000fe20000100800 */
[----:B------:R-:W-:-:S03]  /*d170*/  LEA R15, P3, R9, R24, 0x1 ;  /* 0x00000018090f7211 */ /* 0x000fc600078608ff */
[----:B------:R0:W-:Y:S04]  /*d180*/  STL [R1+0x710], R19 ;  /* 0x0007101301007387 */ /* 0x0001e80000100800 */
[----:B------:R-:W-:Y:S04]  /*d190*/  STL [R1+0x704], R17 ;  /* 0x0007041101007387 */ /* 0x000fe80000100800 */
[----:B------:R1:W-:Y:S01]  /*d1a0*/  STL [R1+0x83c], R15 ;  /* 0x00083c0f01007387 */ /* 0x0003e20000100800 */
[----:B0-----:R-:W-:-:S05]  /*d1b0*/  LEA.HI.X.SX32 R19, R20, R25, 0x1, P6 ;  /* 0x0000001914137211 */ /* 0x001fca00030f0eff */
[----:B------:R-:W-:Y:S01]  /*d1c0*/  STL [R1+0x830], R19 ;  /* 0x0008301301007387 */ /* 0x000fe20000100800 */
[----:B-1----:R-:W-:Y:S02]  /*d1d0*/  LEA.HI.X.SX32 R15, R18, R25, 0x1, P5 ;  /* 0x00000019120f7211 */ /* 0x002fe400028f0eff */
[----:B----4-:R-:W-:-:S05]  /*d1e0*/  LEA R17, P6, R7, R24, 0x1 ;  /* 0x0000001807117211 */ /* 0x010fca00078c08ff */
[----:B------:R0:W-:Y:S01]  /*d1f0*/  STL [R1+0x8e8], R17 ;  /* 0x0008e81101007387 */ /* 0x0001e20000100800 */
[----:B------:R-:W-:-:S03]  /*d200*/  LEA R18, P5, R14, R24, 0x1 ;  /* 0x000000180e127211 */ /* 0x000fc600078a08ff */
[----:B------:R5:W-:Y:S01]  /*d210*/  STL [R1+0x5ec], R15 ;  /* 0x0005ec0f01007387 */ /* 0x000be20000100800 */
[----:B0-----:R-:W-:-:S03]  /*d220*/  LEA.HI.X.SX32 R17, R16, R25, 0x1, P2 ;  /* 0x0000001910117211 */ /* 0x001fc600010f0eff */
[----:B------:R-:W-:Y:S01]  /*d230*/  STL [R1+0x718], R18 ;  /* 0x0007181201007387 */ /* 0x000fe20000100800 */
[----:B------:R-:W-:Y:S02]  /*d240*/  LEA.HI.X.SX32 R16, R13, R25, 0x1, P1 ;  /* 0x000000190d107211 */ /* 0x000fe400008f0eff */
[-C--:B-----5:R-:W-:Y:S01]  /*d250*/  LEA R15, P2, R12, R24.reuse, 0x1 ;  /* 0x000000180c0f7211 */ /* 0x0a0fe200078408ff */
[----:B------:R-:W-:Y:S04]  /*d260*/  STL [R1+0x70c], R17 ;  /* 0x00070c1101007387 */ /* 0x000fe80000100800 */
[----:B------:R0:W-:Y:S01]  /*d270*/  STL [R1+0x844], R15 ;  /* 0x0008440f01007387 */ /* 0x0001e20000100800 */
[----:B------:R-:W-:-:S03]  /*d280*/  LEA R13, P1, R10, R24, 0x1 ;  /* 0x000000180a0d7211 */ /* 0x000fc600078208ff */
[----:B------:R-:W-:Y:S01]  /*d290*/  STL [R1+0x838], R16 ;  /* 0x0008381001007387 */ /* 0x000fe20000100800 */
[----:B0-----:R-:W-:-:S03]  /*d2a0*/  LEA.HI.X.SX32 R15, R11, R25, 0x1, P4 ;  /* 0x000000190b0f7211 */ /* 0x001fc600020f0eff */
[----:B------:R0:W-:Y:S04]  /*d2b0*/  STL [R1+0x8ec], R13 ;  /* 0x0008ec0d01007387 */ /* 0x0001e80000100800 */
[----:B------:R-:W-:Y:S01]  /*d2c0*/  STL [R1+0x5f0], R15 ;  /* 0x0005f00f01007387 */ /* 0x000fe20000100800 */
[----:B------:R-:W-:Y:S02]  /*d2d0*/  LEA R11, P4, R8, R24, 0x1 ;  /* 0x00000018080b7211 */ /* 0x000fe400078808ff */
[----:B0-----:R-:W-:-:S03]  /*d2e0*/  LEA.HI.X.SX32 R13, R9, R25, 0x1, P3 ;  /* 0x00000019090d7211 */ /* 0x001fc600018f0eff */
[----:B------:R0:W-:Y:S01]  /*d2f0*/  STL [R1+0x720], R11 ;  /* 0x0007200b01007387 */ /* 0x0001e20000100800 */
[----:B------:R-:W-:-:S03]  /*d300*/  LEA R9, P3, R5, R24, 0x1 ;  /* 0x0000001805097211 */ /* 0x000fc600078608ff */
[----:B------:R-:W-:Y:S01]  /*d310*/  STL [R1+0x714], R13 ;  /* 0x0007140d01007387 */ /* 0x000fe20000100800 */
[----:B0-----:R-:W-:-:S03]  /*d320*/  LEA.HI.X.SX32 R11, R7, R25, 0x1, P6 ;  /* 0x00000019070b7211 */ /* 0x001fc600030f0eff */
[----:B------:R0:W-:Y:S04]  /*d330*/  STL [R1+0x84c], R9 ;  /* 0x00084c0901007387 */ /* 0x0001e80000100800 */
[----:B------:R1:W-:Y:S01]  /*d340*/  STL [R1+0x840], R11 ;  /* 0x0008400b01007387 */ /* 0x0003e20000100800 */
[----:B0-----:R-:W-:Y:S02]  /*d350*/  LEA.HI.X.SX32 R9, R14, R25, 0x1, P5 ;  /* 0x000000190e097211 */ /* 0x001fe400028f0eff */
[----:B------:R-:W-:-:S05]  /*d360*/  LEA R7, P6, R23, R24, 0x1 ;  /* 0x0000001817077211 */ /* 0x000fca00078c08ff */
[----:B------:R0:W-:Y:S01]  /*d370*/  STL [R1+0x8f0], R7 ;  /* 0x0008f00701007387 */ /* 0x0001e20000100800 */
[----:B------:R-:W-:-:S03]  /*d380*/  LEA.HI.X.SX32 R10, R10, R25, 0x1, P1 ;  /* 0x000000190a0a7211 */ /* 0x000fc600008f0eff */
[----:B------:R2:W-:Y:S01]  /*d390*/  STL [R1+0x5f4], R9 ;  /* 0x0005f40901007387 */ /* 0x0005e20000100800 */
[----:B-1----:R-:W-:Y:S02]  /*d3a0*/  LEA R11, P5, R2, R24, 0x1 ;  /* 0x00000018020b7211 */ /* 0x002fe400078a08ff */
[----:B0-----:R-:W-:-:S03]  /*d3b0*/  LEA.HI.X.SX32 R7, R12, R25, 0x1, P2 ;  /* 0x000000190c077211 */ /* 0x001fc600010f0eff */
[----:B------:R-:W-:Y:S04]  /*d3c0*/  STL [R1+0x724], R11 ;  /* 0x0007240b01007387 */ /* 0x000fe80000100800 */
[----:B------:R0:W-:Y:S01]  /*d3d0*/  STL [R1+0x71c], R7 ;  /* 0x00071c0701007387 */ /* 0x0001e20000100800 */
[----:B--2---:R-:W-:-:S05]  /*d3e0*/  LEA R9, P2, R6, R24, 0x1 ;  /* 0x0000001806097211 */ /* 0x004fca00078408ff */
[----:B------:R1:W-:Y:S04]  /*d3f0*/  STL [R1+0x850], R9 ;  /* 0x0008500901007387 */ /* 0x0003e80000100800 */
[----:B------:R-:W-:Y:S01]  /*d400*/  STL [R1+0x848], R10 ;  /* 0x0008480a01007387 */ /* 0x000fe20000100800 */
[----:B0-----:R-:W-:Y:S02]  /*d410*/  LEA R7, P1, R22, R24, 0x1 ;  /* 0x0000001816077211 */ /* 0x001fe400078208ff */
[----:B-1----:R-:W-:-:S03]  /*d420*/  LEA.HI.X.SX32 R9, R8, R25, 0x1, P4 ;  /* 0x0000001908097211 */ /* 0x002fc600020f0eff */
[----:B------:R0:W-:Y:S01]  /*d430*/  STL [R1+0x8f4], R7 ;  /* 0x0008f40701007387 */ /* 0x0001e20000100800 */
[----:B------:R-:W-:-:S03]  /*d440*/  LEA R8, P4, R0, R24, 0x1 ;  /* 0x0000001800087211 */ /* 0x000fc600078808ff */
[----:B------:R-:W-:Y:S01]  /*d450*/  STL [R1+0x5f8], R9 ;  /* 0x0005f80901007387 */ /* 0x000fe20000100800 */
[-C--:B------:R-:W-:Y:S02]  /*d460*/  LEA.HI.X.SX32 R2, R2, R25.reuse, 0x1, P5 ;  /* 0x0000001902027211 */ /* 0x080fe400028f0eff */
[-C--:B0-----:R-:W-:Y:S02]  /*d470*/  LEA.HI.X.SX32 R7, R5, R25.reuse, 0x1, P3 ;  /* 0x0000001905077211 */ /* 0x081fe400018f0eff */
[-C--:B------:R-:W-:Y:S01]  /*d480*/  LEA.HI.X.SX32 R5, R23, R25.reuse, 0x1, P6 ;  /* 0x0000001917057211 */ /* 0x080fe200030f0eff */
[----:B------:R-:W-:Y:S01]  /*d490*/  STL [R1+0x608], R8 ;  /* 0x0006080801007387 */ /* 0x000fe20000100800 */
[----:B------:R-:W-:-:S03]  /*d4a0*/  LEA.HI.X.SX32 R6, R6, R25, 0x1, P2 ;  /* 0x0000001906067211 */ /* 0x000fc600010f0eff */
[----:B------:R-:W-:Y:S04]  /*d4b0*/  STL [R1+0x600], R7 ;  /* 0x0006000701007387 */ /* 0x000fe80000100800 */
[----:B------:R0:W-:Y:S04]  /*d4c0*/  STL [R1+0x730], R5 ;  /* 0x0007300501007387 */ /* 0x0001e80000100800 */
[----:B------:R1:W-:Y:S01]  /*d4d0*/  STL [R1+0x56c], R2 ;  /* 0x00056c0201007387 */ /* 0x0003e20000100800 */
[----:B0-----:R-:W-:-:S03]  /*d4e0*/  LEA.HI.X.SX32 R5, R22, R25, 0x1, P1 ;  /* 0x0000001916057211 */ /* 0x001fc600008f0eff */
[----:B------:R-:W-:Y:S01]  /*d4f0*/  STL [R1+0x604], R6 ;  /* 0x0006040601007387 */ /* 0x000fe20000100800 */
[----:B-1----:R-:W-:-:S03]  /*d500*/  LEA.HI.X.SX32 R2, R0, R25, 0x1, P4 ;  /* 0x0000001900027211 */ /* 0x002fc600020f0eff */
[----:B------:R0:W-:Y:S04]  /*d510*/  STL [R1+0x734], R5 ;  /* 0x0007340501007387 */ /* 0x0001e80000100800 */
[----:B------:R1:W-:Y:S04]  /*d520*/  STL [R1+0x568], R2 ;  /* 0x0005680201007387 */ /* 0x0003e80000100800 */
[----:B------:R-:W-:Y:S01]  /*d530*/  STL [R1+0x550], RZ ;  /* 0x000550ff01007387 */ /* 0x000fe20000100800 */
[----:B0-----:R-:W1:Y:S03]  /*d540*/  LDC R5, c[0x0][0x23c] ;  /* 0x00008f00ff057b82 */ /* 0x001e660000000800 */
[----:B------:R-:W-:Y:S04]  /*d550*/  STL [R1+0x554], RZ ;  /* 0x000554ff01007387 */ /* 0x000fe80000100800 */
        /* <DEDUP_REMOVED lines=232> */
[----:B------:R-:W2:Y:S01]  /*e3e0*/  LDL R22, [R1+0x564] ;  /* 0x0005640001167983 */ /* 0x000ea20000100800 */
[----:B------:R-:W0:Y:S03]  /*e3f0*/  S2R R0, SR_TID.X ;  /* 0x0000000000007919 */ /* 0x000e260000002100 */
[----:B------:R-:W-:Y:S04]  /*e400*/  STL [R1+0x298], RZ ;  /* 0x000298ff01007387 */ /* 0x000fe80000100800 */
[----:B------:R-:W-:Y:S01]  /*e410*/  STL [R1+0x29c], RZ ;  /* 0x00029cff01007387 */ /* 0x000fe20000100800 */
[----:B0-----:R-:W-:-:S05]  /*e420*/  LOP3.LUT R0, R0, 0x3f, RZ, 0xc0, !PT ;  /* 0x0000003f00007812 */ /* 0x001fca00078ec0ff */
[----:B------:R-:W-:Y:S02]  /*e430*/  IMAD.SHL.U32 R6, R0, 0x2, RZ ;  /* 0x0000000200067824 */ /* 0x000fe400078e00ff */
[----:B------:R-:W0:Y:S01]  /*e440*/  S2R R0, SR_TID.X ;  /* 0x0000000000007919 */ /* 0x000e220000002100 */
        /* <DEDUP_REMOVED lines=9> */
[----:B------:R-:W-:Y:S01]  /*e4e0*/  STL [R1+0x164], RZ ;  /* 0x000164ff01007387 */ /* 0x000fe20000100800 */
[----:B------:R-:W-:-:S03]  /*e4f0*/  ULDC UR41, c[0x0][0x230] ;  /* 0x00008c0000297ab9 */ /* 0x000fc60000000800 */
[----:B------:R-:W-:Y:S01]  /*e500*/  STL [R1+0x168], RZ ;  /* 0x000168ff01007387 */ /* 0x000fe20000100800 */
[----:B0-----:R-:W-:-:S03]  /*e510*/  LOP3.LUT R0, R0, 0x1f, RZ, 0xc0, !PT ;  /* 0x0000001f00007812 */ /* 0x001fc600078ec0ff */
[----:B------:R-:W-:Y:S01]  /*e520*/  STL [R1+0x16c], RZ ;  /* 0x00016cff01007387 */ /* 0x000fe20000100800 */
[----:B------:R-:W-:-:S03]  /*e530*/  IMAD.U32 R8, RZ, RZ, UR41 ;  /* 0x00000029ff087e24 */ /* 0x000fc6000f8e00ff */
[----:B------:R-:W-:Y:S04]  /*e540*/  STL [R1+0x170], RZ ;  /* 0x000170ff01007387 */ /* 0x000fe80000100800 */
[----:B------:R-:W-:Y:S04]  /*e550*/  STL [R1+0x174], RZ ;  /* 0x000174ff01007387 */ /* 0x000fe80000100800 */
[----:B------:R-:W-:Y:S01]  /*e560*/  STL [R1+0x178], RZ ;  /* 0x000178ff01007387 */ /* 0x000fe20000100800 */
[----:B-1----:R-:W-:-:S03]  /*e570*/  IMAD R2, R0, R5, RZ ;  /* 0x0000000500027224 */ /* 0x002fc600078e02ff */
[----:B------:R-:W-:Y:S01]  /*e580*/  STL [R1+0x17c], RZ ;  /* 0x00017cff01007387 */ /* 0x000fe20000100800 */
[----:B------:R-:W-:-:S03]  /*e590*/  LOP3.LUT R5, R6, 0x10, RZ, 0x3c, !PT ;  /* 0x0000001006057812 */ /* 0x000fc600078e3cff */
        /* <DEDUP_REMOVED lines=8> */
[----:B------:R0:W-:Y:S02]  /*e620*/  STL [R1+0x150], R8 ;  /* 0x0001500801007387 */ /* 0x0001e40000100800 */
[C---:B0-----:R-:W-:Y:S02]  /*e630*/  LOP3.LUT R8, R6.reuse, 0x30, RZ, 0x3c, !PT ;  /* 0x0000003006087812 */ /* 0x041fe400078e3cff */
[----:B------:R-:W-:Y:S01]  /*e640*/  LOP3.LUT R8, R6, 0x60, RZ, 0x3c, !PT ;  /* 0x0000006006087812 */ /* 0x000fe200078e3cff */
[----:B------:R-:W-:Y:S01]  /*e650*/  IMAD R4, R4, UR7, RZ ;  /* 0x0000000704047c24 */ /* 0x000fe2000f8e02ff */
[----:B------:R-:W-:Y:S01]  /*e660*/  USHF.R.S32.HI UR7, URZ, 0x1f, UR5 ;  /* 0x0000001f3f077899 */ /* 0x000fe20008011405 */
[----:B------:R-:W-:-:S03]  /*e670*/  SHF.R.S32.HI R0, RZ, 0x1f, R2 ;  /* 0x0000001fff007819 */ /* 0x000fc60000011402 */
[----:B------:R-:W-:Y:S01]  /*e680*/  LEA R3, P0, R4, UR8, 0x1 ;  /* 0x0000000804037c11 */ /* 0x000fe2000f8008ff */
[----:B------:R-:W-:Y:S01]  /*e690*/  ULEA.HI UR7, UR7, UR5, URZ, 0x5 ;  /* 0x0000000507077291 */ /* 0x000fe2000f8f283f */
[C---:B------:R-:W-:Y:S01]  /*e6a0*/  SHF.L.U64.HI R0, R2.reuse, 0x1, R0 ;  /* 0x0000000102007819 */ /* 0x040fe20000010200 */
[----:B------:R-:W-:Y:S01]  /*e6b0*/  IMAD.SHL.U32 R2, R2, 0x2, RZ ;  /* 0x0000000202027824 */ /* 0x000fe200078e00ff */
[----:B------:R-:W-:Y:S01]  /*e6c0*/  LEA.HI.X.SX32 R4, R4, UR9, 0x1, P0 ;  /* 0x0000000904047c11 */ /* 0x000fe200080f0eff */
[----:B------:R-:W-:Y:S01]  /*e6d0*/  ULDC UR9, c[0x0][0x238] ;  /* 0x00008e0000097ab9 */ /* 0x000fe20000000800 */
[----:B------:R-:W-:Y:S02]  /*e6e0*/  ULEA UR8, UR4, UR6, 0x4 ;  /* 0x0000000604087291 */ /* 0x000fe4000f8e203f */
[----:B------:R-:W-:Y:S02]  /*e6f0*/  USHF.L.U32 UR40, UR9, 0x5, URZ ;  /* 0x0000000509287899 */ /* 0x000fe4000800063f */
[----:B------:R-:W-:-:S02]  /*e700*/  UIMAD UR5, UR9, 0x1f, URZ ;  /* 0x0000001f090578a4 */ /* 0x000fc4000f8e023f */
[----:B------:R-:W-:Y:S02]  /*e710*/  UIMAD UR12, UR9, 0x1e, URZ ;  /* 0x0000001e090c78a4 */ /* 0x000fe4000f8e023f */
[----:B------:R-:W-:Y:S02]  /*e720*/  UIMAD UR13, UR9, 0x1d, URZ ;  /* 0x0000001d090d78a4 */ /* 0x000fe4000f8e023f */
[----:B------:R-:W-:Y:S02]  /*e730*/  UIMAD UR14, UR9, 0x1c, URZ ;  /* 0x0000001c090e78a4 */ /* 0x000fe4000f8e023f */
[----:B------:R-:W-:Y:S02]  /*e740*/  UIMAD UR15, UR9, 0x1b, URZ ;  /* 0x0000001b090f78a4 */ /* 0x000fe4000f8e023f */
[----:B------:R-:W-:Y:S02]  /*e750*/  UIMAD UR16, UR9, 0x1a, URZ ;  /* 0x0000001a091078a4 */ /* 0x000fe4000f8e023f */
        /* <DEDUP_REMOVED lines=9> */
[----:B------:R-:W-:Y:S02]  /*e7f0*/  USHF.L.U32 UR26, UR9, 0x4, URZ ;  /* 0x00000004091a7899 */ /* 0x000fe4000800063f */
[----:B------:R-:W-:Y:S02]  /*e800*/  UIMAD UR27, UR9, 0xf, URZ ;  /* 0x0000000f091b78a4 */ /* 0x000fe4000f8e023f */
[----:B------:R-:W-:Y:S02]  /*e810*/  UIMAD UR28, UR9, 0xe, URZ ;  /* 0x0000000e091c78a4 */ /* 0x000fe4000f8e023f */
[----:B------:R-:W-:-:S02]  /*e820*/  UIMAD UR29, UR9, 0xd, URZ ;  /* 0x0000000d091d78a4 */ /* 0x000fc4000f8e023f */
[----:B------:R-:W-:Y:S02]  /*e830*/  UIMAD UR30, UR9, 0xc, URZ ;  /* 0x0000000c091e78a4 */ /* 0x000fe4000f8e023f */
[----:B------:R-:W-:Y:S02]  /*e840*/  UIMAD UR31, UR9, 0xb, URZ ;  /* 0x0000000b091f78a4 */ /* 0x000fe4000f8e023f */
[----:B------:R-:W-:Y:S02]  /*e850*/  UIMAD UR32, UR9, 0xa, URZ ;  /* 0x0000000a092078a4 */ /* 0x000fe4000f8e023f */
[----:B------:R-:W-:Y:S02]  /*e860*/  UIMAD UR33, UR9, 0x9, URZ ;  /* 0x00000009092178a4 */ /* 0x000fe4000f8e023f */
[----:B------:R-:W-:Y:S02]  /*e870*/  USHF.L.U32 UR34, UR9, 0x3, URZ ;  /* 0x0000000309227899 */ /* 0x000fe4000800063f */
[----:B------:R-:W-:-:S02]  /*e880*/  UIMAD UR35, UR9, 0x7, URZ ;  /* 0x00000007092378a4 */ /* 0x000fc4000f8e023f */
[----:B------:R-:W-:Y:S02]  /*e890*/  UIMAD UR36, UR9, 0x6, URZ ;  /* 0x00000006092478a4 */ /* 0x000fe4000f8e023f */
[----:B------:R-:W-:Y:S02]  /*e8a0*/  UIMAD UR37, UR9, 0x5, URZ ;  /* 0x00000005092578a4 */ /* 0x000fe4000f8e023f */
[----:B------:R-:W-:Y:S02]  /*e8b0*/  USHF.L.U32 UR38, UR9, 0x2, URZ ;  /* 0x0000000209267899 */ /* 0x000fe4000800063f */
[----:B------:R-:W-:Y:S02]  /*e8c0*/  UIMAD UR39, UR9, 0x3, URZ ;  /* 0x00000003092778a4 */ /* 0x000fe4000f8e023f */
[----:B------:R-:W-:Y:S02]  /*e8d0*/  USHF.L.U32 UR4, UR9, 0x1, URZ ;  /* 0x0000000109047899 */ /* 0x000fe4000800063f */
[----:B------:R-:W-:Y:S01]  /*e8e0*/  USHF.R.S32.HI UR7, URZ, 0x5, UR7 ;  /* 0x000000053f077899 */ /* 0x000fe20008011407 */
[----:B--2---:R-:W-:-:S02]  /*e8f0*/  LOP3.LUT R7, R22, 0x20, RZ, 0x3c, !PT ;  /* 0x0000002016077812 */ /* 0x004fc400078e3cff */
[C---:B------:R-:W-:Y:S02]  /*e900*/  LOP3.LUT R5, R22.reuse, 0x60, RZ, 0x3c, !PT ;  /* 0x0000006016057812 */ /* 0x040fe400078e3cff */
[----:B------:R-:W-:Y:S01]  /*e910*/  LOP3.LUT R6, R22, 0x40, RZ, 0x3c, !PT ;  /* 0x0000004016067812 */ /* 0x000fe200078e3cff */
[----:B------:R0:W-:Y:S04]  /*e920*/  STL [R1+0x990], R7 ;  /* 0x0009900701007387 */ /* 0x0001e80000100800 */
[----:B------:R0:W-:Y:S04]  /*e930*/  STL [R1+0x988], R5 ;  /* 0x0009880501007387 */ /* 0x0001e80000100800 */
[----:B------:R0:W-:Y:S02]  /*e940*/  STL [R1+0x98c], R6 ;  /* 0x00098c0601007387 */ /* 0x0001e40000100800 */
.L_x_1:
[----:B------:R-:W-:Y:S04]  /*e950*/  STL [R1+0x13bc], R25 ;  /* 0x0013bc1901007387 */ /* 0x000fe80000100800 */
[----:B------:R-:W-:Y:S04]  /*e960*/  STL [R1+0x13b8], R15 ;  /* 0x0013b80f01007387 */ /* 0x000fe80000100800 */
[----:B------:R-:W-:Y:S04]  /*e970*/  STL [R1+0x13b4], R14 ;  /* 0x0013b40e01007387 */ /* 0x000fe80000100800 */
[----:B------:R-:W-:Y:S04]  /*e980*/  STL [R1+0x13b0], R11 ;  /* 0x0013b00b01007387 */ /* 0x000fe80000100800 */
[----:B------:R-:W-:Y:S04]  /*e990*/  STL [R1+0x13ac], R22 ;  /* 0x0013ac1601007387 */ /* 0x000fe80000100800 */
[----:B-----5:R-:W-:Y:S04]  /*e9a0*/  STL [R1+0x13a4], R2 ;  /* 0x0013a40201007387 */ /* 0x020fe80000100800 */
[----:B------:R-:W-:Y:S04]  /*e9b0*/  STL [R1+0x13a8], R2 ;  /* 0x0013a80201007387 */ /* 0x000fe80000100800 */
[----:B-1----:R1:W-:Y:S04]  /*e9c0*/  STL [R1+0x13a0], R0 ;  /* 0x0013a00001007387 */ /* 0x0023e80000100800 */
[----:B-1----:R-:W2:Y:S01]  /*e9d0*/  LDL R0, [R1+0x150] ;  /* 0x0001500001007983 */ /* 0x002ea20000100800 */
[----:B0-----:R-:W-:Y:S01]  /*e9e0*/  IMAD.U32 R5, RZ, RZ, UR4 ;  /* 0x00000004ff057e24 */ /* 0x001fe2000f8e00ff */
[----:B------:R-:W-:Y:S01]  /*e9f0*/  PRMT R21, RZ, 0x7610, R21 ;  /* 0x00007610ff157816 */ /* 0x000fe20000000015 */
[----:B------:R-:W-:-:S02]  /*ea00*/  IMAD.MOV.U32 R28, RZ, RZ, R3 ;  /* 0x000000ffff1c7224 */ /* 0x000fc400078e0003 */
[----:B------:R-:W-:Y:S01]  /*ea10*/  IMAD.MOV.U32 R29, RZ, RZ, R4 ;  /* 0x000000ffff1d7224 */ /* 0x000fe200078e0004 */
[----:B------:R-:W-:Y:S01]  /*ea20*/  PRMT R20, RZ, 0x7610, R20 ;  /* 0x00007610ff147816 */ /* 0x000fe20000000014 */
[----:B------:R-:W-:Y:S01]  /*ea30*/  IMAD.U32 R3, RZ, RZ, UR39 ;  /* 0x00000027ff037e24 */ /* 0x000fe2000f8e00ff */
[----:B------:R-:W-:Y:S01]  /*ea40*/  PRMT R25, RZ, 0x7610, R25 ;  /* 0x00007610ff197816 */ /* 0x000fe20000000019 */
[----:B------:R-:W-:Y:S01]  /*ea50*/  IMAD.WIDE R4, R5, 0x2, R28 ;  /* 0x0000000205047825 */ /* 0x000fe200078e021c */
[----:B------:R-:W-:Y:S01]  /*ea60*/  PRMT R15, RZ, 0x7610, R15 ;  /* 0x00007610ff0f7816 */ /* 0x000fe2000000000f */
[----:B------:R-:W-:Y:S01]  /*ea70*/  STL [R1+0x1390], R27 ;  /* 0x0013901b01007387 */ /* 0x000fe20000100800 */
[----:B------:R-:W-:Y:S02]  /*ea80*/  PRMT R14, RZ, 0x7610, R14 ;  /* 0x00007610ff0e7816 */ /* 0x000fe4000000000e */
[----:B------:R-:W-:Y:S01]  /*ea90*/  PRMT R11, RZ, 0x7610, R11 ;  /* 0x00007610ff0b7816 */ /* 0x000fe2000000000b */
[----:B------:R-:W-:Y:S01]  /*eaa0*/  STL [R1+0x1394], R27 ;  /* 0x0013941b01007387 */ /* 0x000fe20000100800 */
[----:B------:R-:W-:-:S02]  /*eab0*/  PRMT R16, RZ, 0x7610, R16 ;  /* 0x00007610ff107816 */ /* 0x000fc40000000010 */
[----:B------:R-:W-:Y:S01]  /*eac0*/  PRMT R18, RZ, 0x7610, R18 ;  /* 0x00007610ff127816 */ /* 0x000fe20000000012 */
[----:B------:R-:W-:Y:S01]  /*ead0*/  STL [R1+0x1398], R27 ;  /* 0x0013981b01007387 */ /* 0x000fe20000100800 */
[----:B------:R-:W-:Y:S02]  /*eae0*/  PRMT R17, RZ, 0x7610, R17 ;  /* 0x00007610ff117816 */ /* 0x000fe40000000011 */
[----:B------:R-:W-:Y:S01]  /*eaf0*/  PRMT R23, RZ, 0x7610, R23 ;  /* 0x00007610ff177816 */ /* 0x000fe20000000017 */
[----:B------:R-:W-:Y:S01]  /*eb00*/  STL [R1+0x139c], R27 ;  /* 0x00139c1b01007387 */ /* 0x000fe20000100800 */
[----:B------:R-:W-:Y:S02]  /*eb10*/  PRMT R22, RZ, 0x7610, R22 ;  /* 0x00007610ff167816 */ /* 0x000fe40000000016 */
[----:B------:R-:W-:Y:S01]  /*eb20*/  PRMT R13, RZ, 0x7610, R13 ;  /* 0x00007610ff0d7816 */ /* 0x000fe2000000000d */
[----:B------:R-:W-:Y:S01]  /*eb30*/  STL [R1+0x138c], R26 ;  /* 0x00138c1a01007387 */ /* 0x000fe20000100800 */
[----:B------:R-:W-:-:S03]  /*eb40*/  PRMT R12, RZ, 0x7610, R12 ;  /* 0x00007610ff0c7816 */ /* 0x000fc6000000000c */
[----:B------:R-:W-:Y:S01]  /*eb50*/  STL [R1+0x1388], R24 ;  /* 0x0013881801007387 */ /* 0x000fe20000100800 */
[C---:B--2---:R-:W-:Y:S02]  /*eb60*/  ISETP.GT.AND P0, PT, R0.reuse, 0x2, PT ;  /* 0x000000020000780c */ /* 0x044fe40003f04270 */
[----:B------:R-:W-:-:S11]  /*eb70*/  ISETP.GT.AND P1, PT, R0, 0x3, PT ;  /* 0x000000030000780c */ /* 0x000fd60003f24270 */
[----:B------:R0:W2:Y:S01]  /*eb80*/  @P0 LDG.E.U16 R21, desc[UR10][R4.64] ;  /* 0x0000000a04150981 */ /* 0x0000a2000c1e1500 */
[----:B------:R-:W-:Y:S01]  /*eb90*/  ISETP.GT.AND P0, PT, R0, 0x4, PT ;  /* 0x000000040000780c */ /* 0x000fe20003f04270 */
[----:B0-----:R-:W-:-:S05]  /*eba0*/  IMAD.WIDE R4, R3, 0x2, R28 ;  /* 0x0000000203047825 */ /* 0x001fca00078e021c */
[----:B------:R0:W3:Y:S02]  /*ebb0*/  @P1 LDG.E.U16 R20, desc[UR10][R4.64] ;  /* 0x0000000a04141981 */ /* 0x0000e4000c1e1500 */
[----:B0-----:R-:W-:-:S04]  /*ebc0*/  IMAD.U32 R4, RZ, RZ, UR38 ;  /* 0x00000026ff047e24 */ /* 0x001fc8000f8e00ff */
[----:B------:R-:W-:-:S05]  /*ebd0*/  IMAD.WIDE R4, R4, 0x2, R28 ;  /* 0x0000000204047825 */ /* 0x000fca00078e021c */
[----:B------:R0:W4:Y:S01]  /*ebe0*/  @P0 LDG.E.U16 R25, desc[UR10][R4.64] ;  /* 0x0000000a04190981 */ /* 0x000122000c1e1500 */
[----:B------:R-:W-:Y:S01]  /*ebf0*/  ISETP.GT.AND P0, PT, R0, 0x5, PT ;  /* 0x000000050000780c */ /* 0x000fe20003f04270 */
[----:B0-----:R-:W-:-:S04]  /*ec00*/  IMAD.U32 R4, RZ, RZ, UR37 ;  /* 0x00000025ff047e24 */ /* 0x001fc8000f8e00ff */
[----:B------:R-:W-:-:S08]  /*ec10*/  IMAD.WIDE R4, R4, 0x2, R28 ;  /* 0x0000000204047825 */ /* 0x000fd000078e021c */
[----:B------:R0:W2:Y:S01]  /*ec20*/  @P0 LDG.E.U16 R15, desc[UR10][R4.64] ;  /* 0x0000000a040f0981 */ /* 0x0000a2000c1e1500 */
        /* <DEDUP_REMOVED lines=32> */
[C---:B------:R-:W-:Y:S02]  /*ee30*/  ISETP.GT.AND P0, PT, R0.reuse, 0xe, PT ;  /* 0x0000000e0000780c */ /* 0x040fe40003f04270 */
[----:B------:R-:W-:Y:S01]  /*ee40*/  ISETP.GT.AND P1, PT, R0, 0xf, PT ;  /* 0x0000000f0000780c */ /* 0x000fe20003f24270 */
[----:B0-----:R-:W-:-:S04]  /*ee50*/  IMAD.U32 R4, RZ, RZ, UR28 ;  /* 0x0000001cff047e24 */ /* 0x001fc8000f8e00ff */
[----:B------:R-:W-:Y:S01]  /*ee60*/  IMAD.WIDE R4, R4, 0x2, R28 ;  /* 0x0000000204047825 */ /* 0x000fe200078e021c */
[----:B------:R-:W-:-:S05]  /*ee70*/  PRMT R3, RZ, 0x7610, R3 ;  /* 0x00007610ff037816 */ /* 0x000fca0000000003 */
[----:B------:R0:W2:Y:S02]  /*ee80*/  @P0 LDG.E.U16 R12, desc[UR10][R4.64] ;  /* 0x0000000a040c0981 */ /* 0x0000a4000c1e1500 */
[----:B0-----:R-:W-:-:S04]  /*ee90*/  IMAD.U32 R4, RZ, RZ, UR27 ;  /* 0x0000001bff047e24 */ /* 0x001fc8000f8e00ff */
[----:B------:R-:W-:-:S05]  /*eea0*/  IMAD.WIDE R4, R4, 0x2, R28 ;  /* 0x0000000204047825 */ /* 0x000fca00078e021c */
[----:B------:R0:W2:Y:S04]  /*eeb0*/  @P1 LDG.E.U16 R3, desc[UR10][R4.64] ;  /* 0x0000000a04031981 */ /* 0x0000a8000c1e1500 */
[----:B---3--:R-:W-:Y:S04]  /*eec0*/  STL [R1+0x1384], R20 ;  /* 0x0013841401007387 */ /* 0x008fe80000100800 */
[----:B----4-:R1:W-:Y:S04]  /*eed0*/  STL [R1+0x28], R25 ;  /* 0x0000281901007387 */ /* 0x0103e80000100800 */
[----:B-1----:R-:W3:Y:S01]  /*eee0*/  LDL.LU R25, [R1+0x13bc] ;  /* 0x0013bc0001197983 */ /* 0x002ee20000300800 */
[----:B------:R-:W-:-:S02]  /*eef0*/  ISETP.GT.AND P0, PT, R0, RZ, PT ;  /* 0x000000ff0000720c */ /* 0x000fc40003f04270 */
[----:B------:R-:W-:Y:S01]  /*ef00*/  ISETP.GT.AND P1, PT, R0, 0x10, PT ;  /* 0x000000100000780c */ /* 0x000fe20003f24270 */
[----:B0-----:R-:W-:Y:S01]  /*ef10*/  IMAD.U32 R4, RZ, RZ, UR26 ;  /* 0x0000001aff047e24 */ /* 0x001fe2000f8e00ff */
[----:B------:R-:W-:Y:S01]  /*ef20*/  PRMT R10, RZ, 0x7610, R10 ;  /* 0x00007610ff0a7816 */ /* 0x000fe2000000000a */
[----:B--2---:R0:W-:Y:S01]  /*ef30*/  STL [R1+0x34], R15 ;  /* 0x0000340f01007387 */ /* 0x0041e20000100800 */
[----:B------:R-:W-:Y:S01]  /*ef40*/  PRMT R9, RZ, 0x7610, R9 ;  /* 0x00007610ff097816 */ /* 0x000fe20000000009 */
[----:B------:R-:W-:-:S06]  /*ef50*/  IMAD.WIDE R4, R4, 0x2, R28 ;  /* 0x0000000204047825 */ /* 0x000fcc00078e021c */
[----:B------:R-:W2:Y:S04]  /*ef60*/  @P0 LDG.E.U16 R10, desc[UR10][R28.64] ;  /* 0x0000000a1c0a0981 */ /* 0x000ea8000c1e1500 */
[----:B0-----:R-:W4:Y:S01]  /*ef70*/  LDL.LU R15, [R1+0x13b8] ;  /* 0x0013b800010f7983 */ /* 0x001f220000300800 */
[----:B------:R-:W-:-:S03]  /*ef80*/  ISETP.GT.AND P0, PT, R0, 0x18, PT ;  /* 0x000000180000780c */ /* 0x000fc60003f04270 */
[----:B------:R0:W2:Y:S04]  /*ef90*/  @P1 LDG.E.U16 R9, desc[UR10][R4.64] ;  /* 0x0000000a04091981 */ /* 0x0000a8000c1e1500 */
[----:B------:R1:W-:Y:S04]  /*efa0*/  STL [R1+0x4c], R14 ;  /* 0x00004c0e01007387 */ /* 0x0003e80000100800 */
[----:B-1----:R-:W2:Y:S04]  /*efb0*/  LDL.LU R14, [R1+0x13b4] ;  /* 0x0013b400010e7983 */ /* 0x002ea80000300800 */
[----:B------:R1:W-:Y:S01]  /*efc0*/  STL [R1+0x58], R11 ;  /* 0x0000580b01007387 */ /* 0x0003e20000100800 */
[----:B0-----:R-:W-:-:S03]  /*efd0*/  IMAD.U32 R4, RZ, RZ, UR18 ;  /* 0x00000012ff047e24 */ /* 0x001fc6000f8e00ff */
[----:B-1----:R-:W2:Y:S01]  /*efe0*/  LDL.LU R11, [R1+0x13b0] ;  /* 0x0013b000010b7983 */ /* 0x002ea20000300800 */
[----:B------:R-:W-:Y:S01]  /*eff0*/  PRMT R8, RZ, 0x7610, R8 ;  /* 0x00007610ff087816 */ /* 0x000fe20000000008 */
[----:B------:R-:W-:Y:S01]  /*f000*/  IMAD.WIDE R4, R4, 0x2, R28 ;  /* 0x0000000204047825 */ /* 0x000fe200078e021c */
[----:B------:R-:W-:-:S04]  /*f010*/  ISETP.GT.AND P1, PT, R0, 0x11, PT ;  /* 0x000000110000780c */ /* 0x000fc80003f24270 */
[----:B------:R0:W2:Y:S01]  /*f020*/  @P0 LDG.E.U16 R8, desc[UR10][R4.64] ;  /* 0x0000000a04080981 */ /* 0x0000a2000c1e1500 */
[----:B------:R-:W-:Y:S02]  /*f030*/  ISETP.GT.AND P0, PT, R0, 0x1, PT ;  /* 0x000000010000780c */ /* 0x000fe40003f04270 */
[----:B------:R-:W-:Y:S01]  /*f040*/  PRMT R7, RZ, 0x7610, R7 ;  /* 0x00007610ff077816 */ /* 0x000fe20000000007 */
[----:B0-----:R-:W-:-:S04]  /*f050*/  IMAD.U32 R4, RZ, RZ, UR25 ;  /* 0x00000019ff047e24 */ /* 0x001fc8000f8e00ff */
[----:B------:R-:W-:Y:S01]  /*f060*/  IMAD.WIDE R4, R4, 0x2, R28 ;  /* 0x0000000204047825 */ /* 0x000fe200078e021c */
[----:B------:R-:W-:-:S04]  /*f070*/  PRMT R19, RZ, 0x7610, R19 ;  /* 0x00007610ff137816 */ /* 0x000fc80000000013 */
[----:B------:R0:W2:Y:S01]  /*f080*/  @P1 LDG.E.U16 R7, desc[UR10][R4.64] ;  /* 0x0000000a04071981 */ /* 0x0000a2000c1e1500 */
[----:B------:R-:W-:-:S03]  /*f090*/  PRMT R6, RZ, 0x7610, R6 ;  /* 0x00007610ff067816 */ /* 0x000fc60000000006 */
[----:B------:R1:W-:Y:S04]  /*f0a0*/  STL [R1+0x2c], R22 ;  /* 0x00002c1601007387 */ /* 0x0003e80000100800 */
[----:B-1----:R-:W2:Y:S04]  /*f0b0*/  LDL.LU R22, [R1+0x13ac] ;  /* 0x0013ac0001167983 */ /* 0x002ea80000300800 */
[----:B------:R1:W-:Y:S02]  /*f0c0*/  STL [R1+0x50], R3 ;  /* 0x0000500301007387 */ /* 0x0003e40000100800 */
[----:B-1----:R-:W0:Y:S02]  /*f0d0*/  LDC R3, c[0x0][0x238] ;  /* 0x00008e00ff037b82 */ /* 0x002e240000000800 */
[----:B------:R-:W-:Y:S04]  /*f0e0*/  STL [R1+0x30], R13 ;  /* 0x0000300d01007387 */ /* 0x000fe80000100800 */
[----:B------:R1:W-:Y:S01]  /*f0f0*/  STL [R1+0x40], R12 ;  /* 0x0000400c01007387 */ /* 0x0003e20000100800 */
[----:B0-----:R-:W-:-:S05]  /*f100*/  IMAD.WIDE R4, R3, 0x2, R28 ;  /* 0x0000000203047825 */ /* 0x001fca00078e021c */
[----:B------:R0:W2:Y:S01]  /*f110*/  @P0 LDG.E.U16 R19, desc[UR10][R4.64] ;  /* 0x0000000a04130981 */ /* 0x0000a2000c1e1500 */
[----:B------:R-:W-:Y:S01]  /*f120*/  ISETP.GT.AND P0, PT, R0, 0x12, PT ;  /* 0x000000120000780c */ /* 0x000fe20003f04270 */
[----:B-1----:R-:W-:-:S04]  /*f130*/  IMAD.U32 R12, RZ, RZ, UR24 ;  /* 0x00000018ff0c7e24 */ /* 0x002fc8000f8e00ff */
[----:B------:R-:W-:Y:S01]  /*f140*/  IMAD.WIDE R12, R12, 0x2, R28 ;  /* 0x000000020c0c7825 */ /* 0x000fe200078e021c */
[----:B0-----:R-:W-:-:S07]  /*f150*/  PRMT R5, RZ, 0x7610, R5 ;  /* 0x00007610ff057816 */ /* 0x001fce0000000005 */
[----:B------:R0:W2:Y:S01]  /*f160*/  @P0 LDG.E.U16 R5, desc[UR10][R12.64] ;  /* 0x0000000a0c050981 */ /* 0x0000a2000c1e1500 */
[----:B------:R-:W-:Y:S01]  /*f170*/  ISETP.GT.AND P0, PT, R0, 0x19, PT ;  /* 0x000000190000780c */ /* 0x000fe20003f04270 */
[----:B0-----:R-:W-:-:S04]  /*f180*/  IMAD.U32 R12, RZ, RZ, UR17 ;  /* 0x00000011ff0c7e24 */ /* 0x001fc8000f8e00ff */
[----:B------:R-:W-:-:S08]  /*f190*/  IMAD.WIDE R12, R12, 0x2, R28 ;  /* 0x000000020c0c7825 */ /* 0x000fd000078e021c */
[----:B------:R0:W2:Y:S01]  /*f1a0*/  @P0 LDG.E.U16 R6, desc[UR10][R12.64] ;  /* 0x0000000a0c060981 */ /* 0x0000a2000c1e1500 */
[----:B------:R-:W-:Y:S02]  /*f1b0*/  ISETP.GT.AND P0, PT, R0, 0x13, PT ;  /* 0x000000130000780c */ /* 0x000fe40003f04270 */
[----:B------:R-:W-:Y:S01]  /*f1c0*/  PRMT R3, RZ, 0x7610, R3 ;  /* 0x00007610ff037816 */ /* 0x000fe20000000003 */
[----:B0-----:R-:W-:-:S04]  /*f1d0*/  IMAD.U32 R12, RZ, RZ, UR23 ;  /* 0x00000017ff0c7e24 */ /* 0x001fc8000f8e00ff */
[----:B------:R-:W-:-:S06]  /*f1e0*/  IMAD.WIDE R12, R12, 0x2, R28 ;  /* 0x000000020c0c7825 */ /* 0x000fcc00078e021c */
[----:B------:R0:W2:Y:S01]  /*f1f0*/  @P0 LDG.E.U16 R3, desc[UR10][R12.64] ;  /* 0x0000000a0c030981 */ /* 0x0000a2000c1e1500 */
[----:B------:R-:W-:Y:S01]  /*f200*/  ISETP.GT.AND P0, PT, R0, 0x14, PT ;  /* 0x000000140000780c */ /* 0x000fe20003f04270 */
[----:B0-----:R-:W-:Y:S01]  /*f210*/  IMAD.U32 R12, RZ, RZ, UR22 ;  /* 0x00000016ff0c7e24 */ /* 0x001fe2000f8e00ff */
[----:B---3--:R-:W-:-:S03]  /*f220*/  PRMT R25, RZ, 0x7610, R25 ;  /* 0x00007610ff197816 */ /* 0x008fc60000000019 */
[----:B------:R-:W-:-:S08]  /*f230*/  IMAD.WIDE R12, R12, 0x2, R28 ;  /* 0x000000020c0c7825 */ /* 0x000fd000078e021c */
[----:B------:R0:W3:Y:S01]  /*f240*/  @P0 LDG.E.U16 R25, desc[UR10][R12.64] ;  /* 0x0000000a0c190981 */ /* 0x0000e2000c1e1500 */
[----:B------:R-:W-:Y:S01]  /*f250*/  ISETP.GT.AND P0, PT, R0, 0x15, PT ;  /* 0x000000150000780c */ /* 0x000fe20003f04270 */
[----:B0-----:R-:W-:-:S04]  /*f260*/  IMAD.U32 R12, RZ, RZ, UR21 ;  /* 0x00000015ff0c7e24 */ /* 0x001fc8000f8e00ff */
[----:B------:R-:W-:Y:S01]  /*f270*/  IMAD.WIDE R12, R12, 0x2, R28 ;  /* 0x000000020c0c7825 */ /* 0x000fe200078e021c */
[----:B------:R-:W-:Y:S02]  /*f280*/  PRMT R4, RZ, 0x7610, R4 ;  /* 0x00007610ff047816 */ /* 0x000fe40000000004 */
[----:B----4-:R-:W-:Y:S02]  /*f290*/  PRMT R15, RZ, 0x7610, R15 ;  /* 0x00007610ff0f7816 */ /* 0x010fe4000000000f */
[----:B--2---:R-:W-:Y:S01]  /*f2a0*/  PRMT R14, RZ, 0x7610, R14 ;  /* 0x00007610ff0e7816 */ /* 0x004fe2000000000e */
[----:B---3--:R-:W-:Y:S04]  /*f2b0*/  STL [R1+0x137c], R25 ;  /* 0x00137c1901007387 */ /* 0x008fe80000100800 */
[----:B------:R0:W-:Y:S02]  /*f2c0*/  STL [R1+0x1380], R25 ;  /* 0x0013801901007387 */ /* 0x0001e40000100800 */
[----:B0-----:R-:W-:-:S06]  /*f2d0*/  PRMT R25, RZ, 0x7610, R25 ;  /* 0x00007610ff197816 */ /* 0x001fcc0000000019 */
[----:B------:R0:W2:Y:S01]  /*f2e0*/  @P0 LDG.E.U16 R25, desc[UR10][R12.64] ;  /* 0x0000000a0c190981 */ /* 0x0000a2000c1e1500 */
[----:B------:R-:W-:Y:S01]  /*f2f0*/  ISETP.GT.AND P0, PT, R0, 0x1a, PT ;  /* 0x0000001a0000780c */ /* 0x000fe20003f04270 */
[----:B0-----:R-:W-:-:S04]  /*f300*/  IMAD.U32 R12, RZ, RZ, UR16 ;  /* 0x00000010ff0c7e24 */ /* 0x001fc8000f8e00ff */
[----:B------:R-:W-:-:S08]  /*f310*/  IMAD.WIDE R12, R12, 0x2, R28 ;  /* 0x000000020c0c7825 */ /* 0x000fd000078e021c */
[----:B------:R0:W3:Y:S01]  /*f320*/  @P0 LDG.E.U16 R4, desc[UR10][R12.64] ;  /* 0x0000000a0c040981 */ /* 0x0000e2000c1e1500 */
[----:B------:R-:W-:Y:S01]  /*f330*/  ISETP.GT.AND P0, PT, R0, 0x16, PT ;  /* 0x000000160000780c */ /* 0x000fe20003f04270 */
[----:B0-----:R-:W-:-:S04]  /*f340*/  IMAD.U32 R12, RZ, RZ, UR20 ;  /* 0x00000014ff0c7e24 */ /* 0x001fc8000f8e00ff */
[----:B------:R-:W-:-:S08]  /*f350*/  IMAD.WIDE R12, R12, 0x2, R28 ;  /* 0x000000020c0c7825 */ /* 0x000fd000078e021c */
[----:B------:R0:W4:Y:S01]  /*f360*/  @P0 LDG.E.U16 R15, desc[UR10][R12.64] ;  /* 0x0000000a0c0f0981 */ /* 0x000122000c1e1500 */
[----:B------:R-:W-:Y:S01]  /*f370*/  ISETP.GT.AND P0, PT, R0, 0x17, PT ;  /* 0x000000170000780c */ /* 0x000fe20003f04270 */
[----:B0-----:R-:W-:-:S04]  /*f380*/  IMAD.U32 R12, RZ, RZ, UR19 ;  /* 0x00000013ff0c7e24 */ /* 0x001fc8000f8e00ff */
[----:B------:R-:W-:-:S08]  /*f390*/  IMAD.WIDE R12, R12, 0x2, R28 ;  /* 0x000000020c0c7825 */ /* 0x000fd000078e021c */
[----:B------:R0:W3:Y:S01]  /*f3a0*/  @P0 LDG.E.U16 R14, desc[UR10][R12.64] ;  /* 0x0000000a0c0e0981 */ /* 0x0000e2000c1e1500 */
[----:B------:R-:W-:Y:S02]  /*f3b0*/  ISETP.GT.AND P0, PT, R0, 0x1b, PT ;  /* 0x0000001b0000780c */ /* 0x000fe40003f04270 */
[----:B------:R-:W-:Y:S01]  /*f3c0*/  PRMT R11, RZ, 0x7610, R11 ;  /* 0x00007610ff0b7816 */ /* 0x000fe2000000000b */
[----:B0-----:R-:W-:-:S04]  /*f3d0*/  IMAD.U32 R12, RZ, RZ, UR15 ;  /* 0x0000000fff0c7e24 */ /* 0x001fc8000f8e00ff */
[----:B------:R-:W-:-:S06]  /*f3e0*/  IMAD.WIDE R12, R12, 0x2, R28 ;  /* 0x000000020c0c7825 */ /* 0x000fcc00078e021c */
[----:B------:R0:W4:Y:S01]  /*f3f0*/  @P0 LDG.E.U16 R11, desc[UR10][R12.64] ;  /* 0x0000000a0c0b0981 */ /* 0x000122000c1e1500 */
[----:B------:R-:W-:Y:S02]  /*f400*/  ISETP.GT.AND P0, PT, R0, 0x1c, PT ;  /* 0x0000001c0000780c */ /* 0x000fe40003f04270 */
[----:B0-----:R-:W-:Y:S02]  /*f410*/  PRMT R12, RZ, 0x7610, R12 ;  /* 0x00007610ff0c7816 */ /* 0x001fe4000000000c */
[----:B------:R-:W-:Y:S02]  /*f420*/  PRMT R22, RZ, 0x7610, R22 ;  /* 0x00007610ff167816 */ /* 0x000fe40000000016 */
[----:B------:R-:W-:Y:S01]  /*f430*/  PRMT R2, RZ, 0x7610, R2 ;  /* 0x00007610ff027816 */ /* 0x000fe20000000002 */
[----:B--2---:R0:W-:Y:S04]  /*f440*/  STL [R1+0x24], R25 ;  /* 0x0000241901007387 */ /* 0x0041e80000100800 */
[----:B0-----:R-:W2:Y:S04]  /*f450*/  LDL R25, [R1+0x5fc] ;  /* 0x0005fc0001197983 */ /* 0x001ea80000100800 */
[----:B---3--:R0:W-:Y:S04]  /*f460*/  STL [R1+0x54], R14 ;  /* 0x0000540e01007387 */ /* 0x0081e80000100800 */
[----:B----4-:R1:W-:Y:S01]  /*f470*/  STL [R1+0x3c], R15 ;  /* 0x00003c0f01007387 */ /* 0x0103e20000100800 */
[----:B0-----:R-:W-:-:S04]  /*f480*/  IMAD.U32 R14, RZ, RZ, UR14 ;  /* 0x0000000eff0e7e24 */ /* 0x001fc8000f8e00ff */
[----:B-1----:R-:W-:-:S05]  /*f490*/  IMAD.WIDE R14, R14, 0x2, R28 ;  /* 0x000000020e0e7825 */ /* 0x002fca00078e021c */
        /* <DEDUP_REMOVED lines=8> */
[----:B------:R-:W2:Y:S04]  /*f520*/  @P0 LDG.E.U16 R2, desc[UR10][R14.64] ;  /* 0x0000000a0e020981 */ /* 0x000ea8000c1e1500 */
[----:B----4-:R-:W-:Y:S04]  /*f530*/  STL [R1+0x1370], R22 ;  /* 0x0013701601007387 */ /* 0x010fe80000100800 */
[----:B------:R0:W-:Y:S04]  /*f540*/  STL [R1+0x1374], R22 ;  /* 0x0013741601007387 */ /* 0x0001e80000100800 */
[----:B0-----:R-:W4:Y:S04]  /*f550*/  LDL R22, [R1+0x95c] ;  /* 0x00095c0001167983 */ /* 0x001f280000100800 */
[----:B--2---:R0:W-:Y:S04]  /*f560*/  STL [R1], R2 ;  /* 0x0000000201007387 */ /* 0x0041e80000100800 */
[----:B0-----:R-:W2:Y:S01]  /*f570*/  LDL.LU R2, [R1+0x13a8] ;  /* 0x0013a80001027983 */ /* 0x001ea20000300800 */
[----:B------:R-:W-:Y:S01]  /*f580*/  ISETP.GT.AND P0, PT, R0, 0x1f, PT ;  /* 0x0000001f0000780c */ /* 0x000fe20003f04270 */
[----:B------:R-:W-:-:S04]  /*f590*/  IMAD.U32 R14, RZ, RZ, UR5 ;  /* 0x00000005ff0e7e24 */ /* 0x000fc8000f8e00ff */
[----:B------:R-:W-:Y:S01]  /*f5a0*/  IMAD.WIDE R14, R14, 0x2, R28 ;  /* 0x000000020e0e7825 */ /* 0x000fe200078e021c */
[----:B--2---:R-:W-:-:S07]  /*f5b0*/  PRMT R2, RZ, 0x7610, R2 ;  /* 0x00007610ff027816 */ /* 0x004fce0000000002 */
[----:B------:R0:W2:Y:S02]  /*f5c0*/  @P0 LDG.E.U16 R2, desc[UR10][R14.64] ;  /* 0x0000000a0e020981 */ /* 0x0000a4000c1e1500 */
[----:B0-----:R-:W0:Y:S02]  /*f5d0*/  S2R R14, SR_TID.X ;  /* 0x00000000000e7919 */ /* 0x001e240000002100 */
[----:B------:R-:W-:Y:S04]  /*f5e0*/  STL [R1+0x998], R28 ;  /* 0x0009981c01007387 */ /* 0x000fe80000100800 */
[----:B------:R-:W-:Y:S01]  /*f5f0*/  STL [R1+0x994], R29 ;  /* 0x0009941d01007387 */ /* 0x000fe20000100800 */
[----:B0-----:R-:W-:-:S04]  /*f600*/  LOP3.LUT R14, R14, 0x1f, RZ, 0xc0, !PT ;  /* 0x0000001f0e0e7812 */ /* 0x001fc800078ec0ff */
[----:B------:R-:W-:Y:S02]  /*f610*/  ISETP.GE.AND P0, PT, R14, R0, PT ;  /* 0x000000000e00720c */ /* 0x000fe40003f06270 */
[----:B------:R-:W-:Y:S01]  /*f620*/  PRMT R27, RZ, 0x7610, R27 ;  /* 0x00007610ff1b7816 */ /* 0x000fe2000000001b */
[----:B------:R-:W-:Y:S06]  /*f630*/  BAR.SYNC.DEFER_BLOCKING 0x0 ;  /* 0x0000000000007b1d */ /* 0x000fec0000010000 */
[----:B--2---:R0:W-:Y:S04]  /*f640*/  STL [R1+0x38], R2 ;  /* 0x0000380201007387 */ /* 0x0041e80000100800 */
[----:B0-----:R-:W2:Y:S04]  /*f650*/  LDL.LU R2, [R1+0x13a4] ;  /* 0x0013a40001027983 */ /* 0x001ea80000300800 */
[----:B------:R-:W2:Y:S04]  /*f660*/  LDL R15, [R1+0x72c] ;  /* 0x00072c00010f7983 */ /* 0x000ea80000100800 */
[----:B------:R-:W3:Y:S01]  /*f670*/  LDL.LU R0, [R1+0x13a0] ;  /* 0x0013a00001007983 */ /* 0x000ee20000300800 */
[----:B--2---:R-:W-:-:S05]  /*f680*/  IADD3 R14, P1, R15, R2, RZ ;  /* 0x000000020f0e7210 */ /* 0x004fca0007f3e0ff */
[----:B---3--:R-:W-:Y:S02]  /*f690*/  IMAD.X R15, R25, 0x1, R0, P1 ;  /* 0x00000001190f7824 */ /* 0x008fe400008e0600 */
[----:B------:R-:W2:Y:S04]  /*f6a0*/  LDL R25, [R1+0x904] ;  /* 0x0009040001197983 */ /* 0x000ea80000100800 */
[----:B------:R-:W3:Y:S04]  /*f6b0*/  @!P0 LDG.E.U16 R27, desc[UR10][R14.64] ;  /* 0x0000000a0e1b8981 */ /* 0x000ee8000c1e1500 */
[----:B---3--:R0:W-:Y:S04]  /*f6c0*/  STL [R1+0x88], R27 ;  /* 0x0000881b01007387 */ /* 0x0081e80000100800 */
[----:B0-----:R-:W3:Y:S04]  /*f6d0*/  LDL.LU R27, [R1+0x139c] ;  /* 0x00139c00011b7983 */ /* 0x001ee80000300800 */
[----:B------:R-:W4:Y:S01]  /*f6e0*/  LDL R15, [R1+0x964] ;  /* 0x00096400010f7983 */ /* 0x000f220000100800 */
[----:B------:R-:W-:-:S02]  /*f6f0*/  PRMT R29, RZ, 0x7610, R29 ;  /* 0x00007610ff1d7816 */ /* 0x000fc4000000001d */
[----:B----4-:R-:W-:-:S05]  /*f700*/  IADD3 R14, P1, R15, R2, RZ ;  /* 0x000000020f0e7210 */ /* 0x010fca0007f3e0ff */
[----:B------:R-:W-:Y:S02]  /*f710*/  IMAD.X R15, R22, 0x1, R0, P1 ;  /* 0x00000001160f7824 */ /* 0x000fe400008e0600 */
[----:B------:R-:W4:Y:S04]  /*f720*/  LDL R22, [R1+0x854] ;  /* 0x0008540001167983 */ /* 0x000f280000100800 */
[----:B------:R-:W2:Y:S04]  /*f730*/  @!P0 LDG.E.U16 R29, desc[UR10][R14.64] ;  /* 0x0000000a0e1d8981 */ /* 0x000ea8000c1e1500 */
[----:B------:R-:W3:Y:S04]  /*f740*/  LDL R15, [R1+0x950] ;  /* 0x00095000010f7983 */ /* 0x000ee80000100800 */
[----:B--2---:R0:W-:Y:S01]  /*f750*/  STL [R1+0x20], R29 ;  /* 0x0000201d01007387 */ /* 0x0041e20000100800 */
[----:B---3--:R-:W-:-:S03]  /*f760*/  IADD3 R14, P1, R15, R2, RZ ;  /* 0x000000020f0e7210 */ /* 0x008fc60007f3e0ff */
[----:B0-----:R-:W2:Y:S04]  /*f770*/  LDL R29, [R1+0x728] ;  /* 0x00072800011d7983 */ /* 0x001ea80000100800 */
[----:B------:R-:W3:Y:S01]  /*f780*/  LDL R15, [R1+0x93c] ;  /* 0x00093c00010f7983 */ /* 0x000ee20000100800 */
[----:B------:R-:W-:Y:S01]  /*f790*/  PRMT R27, RZ, 0x7610, R27 ;  /* 0x00007610ff1b7816 */ /* 0x000fe2000000001b */
[----:B---3--:R-:W-:-:S05]  /*f7a0*/  IMAD.X R15, R15, 0x1, R0, P1 ;  /* 0x000000010f0f7824 */ /* 0x008fca00008e0600 */
[----:B------:R-:W3:Y:S04]  /*f7b0*/  @!P0 LDG.E.U16 R27, desc[UR10][R14.64] ;  /* 0x0000000a0e1b8981 */ /* 0x000ee8000c1e1500 */
[----:B---3--:R0:W-:Y:S04]  /*f7c0*/  STL [R1+0x1c], R27 ;  /* 0x00001c1b01007387 */ /* 0x0081e80000100800 */
[----:B0-----:R-:W3:Y:S04]  /*f7d0*/  LDL.LU R27, [R1+0x1398] ;  /* 0x00139800011b7983 */ /* 0x001ee80000300800 */
[----:B------:R-:W4:Y:S02]  /*f7e0*/  LDL R15, [R1+0x930] ;  /* 0x00093000010f7983 */ /* 0x000f240000100800 */
[----:B----4-:R-:W-:-:S02]  /*f7f0*/  IADD3 R14, P1, R15, R2, RZ ;  /* 0x000000020f0e7210 */ /* 0x010fc40007f3e0ff */
[----:B------:R-:W4:Y:S01]  /*f800*/  LDL R15, [R1+0x914] ;  /* 0x00091400010f7983 */ /* 0x000f220000100800 */
[----:B---3--:R-:W-:Y:S02]  /*f810*/  PRMT R27, RZ, 0x7610, R27 ;  /* 0x00007610ff1b7816 */ /* 0x008fe4000000001b */
[----:B----4-:R-:W-:-:S05]  /*f820*/  IMAD.X R15, R15, 0x1, R0, P1 ;  /* 0x000000010f0f7824 */ /* 0x010fca00008e0600 */
[----:B------:R-:W3:Y:S04]  /*f830*/  @!P0 LDG.E.U16 R27, desc[UR10][R14.64] ;  /* 0x0000000a0e1b8981 */ /* 0x000ee8000c1e1500 */
[----:B---3--:R0:W-:Y:S04]  /*f840*/  STL [R1+0x18], R27 ;  /* 0x0000181b01007387 */ /* 0x0081e80000100800 */
[----:B0-----:R-:W3:Y:S04]  /*f850*/  LDL.LU R27, [R1+0x1394] ;  /* 0x00139400011b7983 */ /* 0x001ee80000300800 */
[----:B------:R-:W4:Y:S01]  /*f860*/  LDL R15, [R1+0x918] ;  /* 0x00091800010f7983 */ /* 0x000f220000100800 */
[----:B---3--:R-:W-:-:S02]  /*f870*/  PRMT R27, RZ, 0x7610, R27 ;  /* 0x00007610ff1b7816 */ /* 0x008fc4000000001b */
[----:B----4-:R-:W-:-:S05]  /*f880*/  IADD3 R14, P1, R15, R2, RZ ;  /* 0x000000020f0e7210 */ /* 0x010fca0007f3e0ff */
[----:B------:R-:W-:-:S05]  /*f890*/  IMAD.X R15, R25, 0x1, R0, P1 ;  /* 0x00000001190f7824 */ /* 0x000fca00008e0600 */
[----:B------:R0:W3:Y:S01]  /*f8a0*/  @!P0 LDG.E.U16 R27, desc[UR10][R14.64] ;  /* 0x0000000a0e1b8981 */ /* 0x0000e2000c1e1500 */
[----:B------:R-:W-:Y:S02]  /*f8b0*/  PRMT R20, RZ, 0x7610, R20 ;  /* 0x00007610ff147816 */ /* 0x000fe40000000014 */
[----:B0-----:R-:W-:-:S05]  /*f8c0*/  IADD3 R14, P1, R22, R2, RZ ;  /* 0x00000002160e7210 */ /* 0x001fca0007f3e0ff */
[----:B--2---:R-:W-:-:S05]  /*f8d0*/  IMAD.X R15, R29, 0x1, R0, P1 ;  /* 0x000000011d0f7824 */ /* 0x004fca00008e0600 */
[----:B------:R-:W2:Y:S04]  /*f8e0*/  @!P0 LDG.E.U16 R20, desc[UR10][R14.64] ;  /* 0x0000000a0e148981 */ /* 0x000ea8000c1e1500 */
[----:B---3--:R0:W-:Y:S04]  /*f8f0*/  STL [R1+0x14], R27 ;  /* 0x0000141b01007387 */ /* 0x0081e80000100800 */
[----:B0-----:R-:W3:Y:S04]  /*f900*/  LDL.LU R27, [R1+0x1390] ;  /* 0x00139000011b7983 */ /* 0x001ee80000300800 */
[----:B------:R-:W4:Y:S04]  /*f910*/  LDL R15, [R1+0x724] ;  /* 0x00072400010f7983 */ /* 0x000f280000100800 */
[----:B------:R-:W3:Y:S04]  /*f920*/  LDL R29, [R1+0x708] ;  /* 0x00070800011d7983 */ /* 0x000ee80000100800 */
[----:B--2---:R0:W-:Y:S01]  /*f930*/  STL [R1+0x10], R20 ;  /* 0x0000101401007387 */ /* 0x0041e20000100800 */
[----:B------:R-:W-:-:S03]  /*f940*/  PRMT R26, RZ, 0x7610, R26 ;  /* 0x00007610ff1a7816 */ /* 0x000fc6000000001a */
[----:B0-----:R-:W2:Y:S01]  /*f950*/  LDL R20, [R1+0x5ec] ;  /* 0x0005ec0001147983 */ /* 0x001ea20000100800 */
[----:B----4-:R-:W-:-:S03]  /*f960*/  IADD3 R14, P1, R15, R2, RZ ;  /* 0x000000020f0e7210 */ /* 0x010fc60007f3e0ff */
[----:B------:R-:W4:Y:S02]  /*f970*/  LDL R15, [R1+0x56c] ;  /* 0x00056c00010f7983 */ /* 0x000f240000100800 */
[----:B----4-:R-:W-:-:S05]  /*f980*/  IMAD.X R15, R15, 0x1, R0, P1 ;  /* 0x000000010f0f7824 */ /* 0x010fca00008e0600 */
[----:B------:R-:W4:Y:S04]  /*f990*/  @!P0 LDG.E.U16 R26, desc[UR10][R14.64] ;  /* 0x0000000a0e1a8981 */ /* 0x000f28000c1e1500 */
[----:B----4-:R0:W-:Y:S04]  /*f9a0*/  STL [R1+0xc], R26 ;  /* 0x00000c1a01007387 */ /* 0x0101e80000100800 */
[----:B0-----:R-:W4:Y:S04]  /*f9b0*/  LDL.LU R26, [R1+0x138c] ;  /* 0x00138c00011a7983 */ /* 0x001f280000300800 */
[----:B------:R-:W3:Y:S02]  /*f9c0*/  LDL R15, [R1+0x8ec] ;  /* 0x0008ec00010f7983 */ /* 0x000ee40000100800 */
[----:B---3--:R-:W-:-:S02]  /*f9d0*/  IADD3 R14, P1, R15, R2, RZ ;  /* 0x000000020f0e7210 */ /* 0x008fc40007f3e0ff */
[----:B------:R-:W3:Y:S01]  /*f9e0*/  LDL R15, [R1+0x848] ;  /* 0x00084800010f7983 */ /* 0x000ee20000100800 */
[----:B------:R-:W-:Y:S01]  /*f9f0*/  PRMT R24, RZ, 0x7610, R24 ;  /* 0x00007610ff187816 */ /* 0x000fe20000000018 */
[----:B------:R-:W0:Y:S01]  /*fa00*/  S2R R25, SR_TID.X ;  /* 0x0000000000197919 */ /* 0x000e220000002100 */
[----:B---3--:R-:W-:-:S05]  /*fa10*/  IMAD.X R15, R15, 0x1, R0, P1 ;  /* 0x000000010f0f7824 */ /* 0x008fca00008e0600 */
[----:B------:R-:W3:Y:S01]  /*fa20*/  @!P0 LDG.E.U16 R24, desc[UR10][R14.64] ;  /* 0x0000000a0e188981 */ /* 0x000ee2000c1e1500 */
[----:B0-----:R-:W-:-:S05]  /*fa30*/  LOP3.LUT R25, R25, 0x3f, RZ, 0xc0, !PT ;  /* 0x0000003f19197812 */ /* 0x001fca00078ec0ff */
[----:B------:R-:W-:-:S05]  /*fa40*/  IMAD.SHL.U32 R22, R25, 0x2, RZ ;  /* 0x0000000219167824 */ /* 0x000fca00078e00ff */
[----:B------:R-:W-:Y:S04]  /*fa50*/  STS.U16 [R22+UR6+0x4000], R10 ;  /* 0x0040000a16007988 */ /* 0x000fe80008000406 */
[----:B------:R0:W-:Y:S04]  /*fa60*/  STS.U16 [R22+UR6+0x4400], R16 ;  /* 0x0044001016007988 */ /* 0x0001e80008000406 */
[----:B0-----:R-:W2:Y:S04]  /*fa70*/  LDL R16, [R1+0x714] ;  /* 0x0007140001107983 */ /* 0x001ea80000100800 */
[----:B---3--:R0:W-:Y:S04]  /*fa80*/  STL [R1+0x8], R24 ;  /* 0x0000081801007387 */ /* 0x0081e80000100800 */
[----:B0-----:R-:W3:Y:S04]  /*fa90*/  LDL.LU R24, [R1+0x1388] ;  /* 0x0013880001187983 */ /* 0x001ee80000300800 */
[----:B------:R-:W4:Y:S04]  /*faa0*/  LDL R15, [R1+0x83c] ;  /* 0x00083c00010f7983 */ /* 0x000f280000100800 */
[----:B------:R0:W-:Y:S02]  /*fab0*/  STS.U16 [R22+UR6+0x4800], R9 ;  /* 0x0048000916007988 */ /* 0x0001e40008000406 */
[----:B0-----:R-:W-:-:S02]  /*fac0*/  PRMT R9, RZ, 0x7610, R9 ;  /* 0x00007610ff097816 */ /* 0x001fc40000000009 */
[----:B----4-:R-:W-:-:S05]  /*fad0*/  IADD3 R14, P1, R15, R2, RZ ;  /* 0x000000020f0e7210 */ /* 0x010fca0007f3e0ff */
[----:B--2---:R-:W-:-:S05]  /*fae0*/  IMAD.X R15, R16, 0x1, R0, P1 ;  /* 0x00000001100f7824 */ /* 0x004fca00008e0600 */
[----:B------:R-:W2:Y:S04]  /*faf0*/  @!P0 LDG.E.U16 R9, desc[UR10][R14.64] ;  /* 0x0000000a0e098981 */ /* 0x000ea8000c1e1500 */
[----:B------:R0:W-:Y:S01]  /*fb00*/  STS.U16 [R22+UR6+0x4c00], R8 ;  /* 0x004c000816007988 */ /* 0x0001e20008000406 */
[----:B------:R-:W-:Y:S02]  /*fb10*/  PRMT R27, RZ, 0x7610, R27 ;  /* 0x00007610ff1b7816 */ /* 0x000fe4000000001b */
[----:B0-----:R-:W-:Y:S01]  /*fb20*/  IADD3 R8, P1, R29, R2, RZ ;  /* 0x000000021d087210 */ /* 0x001fe20007f3e0ff */
[----:B--2---:R0:W-:Y:S04]  /*fb30*/  STL [R1+0x4], R9 ;  /* 0x0000040901007387 */ /* 0x0041e80000100800 */
[----:B------:R-:W2:Y:S04]  /*fb40*/  LDL R29, [R1+0x8dc] ;  /* 0x0008dc00011d7983 */ /* 0x000ea80000100800 */
[----:B------:R-:W4:Y:S01]  /*fb50*/  LDL R16, [R1+0x828] ;  /* 0x0008280001107983 */ /* 0x000f220000100800 */
[----:B0-----:R-:W-:-:S05]  /*fb60*/  IMAD.X R9, R20, 0x1, R0, P1 ;  /* 0x0000000114097824 */ /* 0x001fca00008e0600 */
[----:B------:R2:W3:Y:S01]  /*fb70*/  @!P0 LDG.E.U16 R27, desc[UR10][R8.64] ;  /* 0x0000000a081b8981 */ /* 0x0004e2000c1e1500 */
[----:B------:R-:W-:Y:S02]  /*fb80*/  PRMT R26, RZ, 0x7610, R26 ;  /* 0x00007610ff1a7816 */ /* 0x000fe4000000001a */
[----:B--2---:R-:W-:Y:S01]  /*fb90*/  IADD3 R8, P1, R29, R2, RZ ;  /* 0x000000021d087210 */ /* 0x004fe20007f3e0ff */
[----:B---3--:R-:W-:Y:S04]  /*fba0*/  STL [R1+0x1328], R27 ;  /* 0x0013281b01007387 */ /* 0x008fe80000100800 */
[----:B------:R-:W-:Y:S04]  /*fbb0*/  STL [R1+0x132c], R27 ;  /* 0x00132c1b01007387 */ /* 0x000fe80000100800 */
[----:B------:R-:W-:Y:S04]  /*fbc0*/  STL [R1+0x1330], R27 ;  /* 0x0013301b01007387 */ /* 0x000fe80000100800 */
[----:B------:R-:W-:Y:S04]  /*fbd0*/  STL [R1+0x1334], R27 ;  /* 0x0013341b01007387 */ /* 0x000fe80000100800 */
[----:B------:R-:W-:Y:S04]  /*fbe0*/  STL [R1+0x1338], R27 ;  /* 0x0013381b01007387 */ /* 0x000fe80000100800 */
[----:B------:R-:W-:Y:S04]  /*fbf0*/  STL [R1+0x133c], R27 ;  /* 0x00133c1b01007387 */ /* 0x000fe80000100800 */
[----:B------:R-:W-:Y:S01]  /*fc00*/  STL [R1+0x1340], R27 ;  /* 0x0013401b01007387 */ /* 0x000fe20000100800 */
[----:B----4-:R-:W-:-:S03]  /*fc10*/  IMAD.X R9, R16, 0x1, R0, P1 ;  /* 0x0000000110097824 */ /* 0x010fc600008e0600 */
[----:B------:R-:W2:Y:S04]  /*fc20*/  LDL R15, [R1+0x81c] ;  /* 0x00081c00010f7983 */ /* 0x000ea80000100800 */
[----:B------:R-:W3:Y:S04]  /*fc30*/  LDL R14, [R1+0x6f4] ;  /* 0x0006f400010e7983 */ /* 0x000ee80000100800 */
[----:B------:R2:W4:Y:S01]  /*fc40*/  @!P0 LDG.E.U16 R26, desc[UR10][R8.64] ;  /* 0x0000000a081a8981 */ /* 0x000522000c1e1500 */
[----:B------:R-:W-:-:S03]  /*fc50*/  PRMT R24, RZ, 0x7610, R24 ;  /* 0x00007610ff187816 */ /* 0x000fc60000000018 */
[----:B------:R-:W-:Y:S04]  /*fc60*/  STL [R1+0x1344], R27 ;  /* 0x0013441b01007387 */ /* 0x000fe80000100800 */
[----:B------:R-:W-:Y:S04]  /*fc70*/  STL [R1+0x1348], R27 ;  /* 0x0013481b01007387 */ /* 0x000fe80000100800 */
[----:B------:R-:W-:Y:S04]  /*fc80*/  STL [R1+0x134c], R27 ;  /* 0x00134c1b01007387 */ /* 0x000fe80000100800 */
[----:B------:R-:W4:Y:S01]  /*fc90*/  LDL R16, [R1+0x5dc] ;  /* 0x0005dc0001107983 */ /* 0x000f220000100800 */
[----:B------:R-:W0:Y:S01]  /*fca0*/  S2R R20, SR_TID.X ;  /* 0x0000000000147919 */ /* 0x000e220000002100 */
[----:B--2---:R-:W-:-:S05]  /*fcb0*/  IADD3 R8, P1, R15, R2, RZ ;  /* 0x000000020f087210 */ /* 0x004fca0007f3e0ff */
[----:B---3--:R-:W-:Y:S01]  /*fcc0*/  IMAD.X R9, R14, 0x1, R0, P1 ;  /* 0x000000010e097824 */ /* 0x008fe200008e0600 */
[----:B----4-:R-:W-:Y:S04]  /*fcd0*/  STL [R1+0x1350], R26 ;  /* 0x0013501a01007387 */ /* 0x010fe80000100800 */
[----:B------:R-:W-:Y:S04]  /*fce0*/  STL [R1+0x1354], R26 ;  /* 0x0013541a01007387 */ /* 0x000fe80000100800 */
[----:B------:R-:W-:Y:S04]  /*fcf0*/  STL [R1+0x1358], R26 ;  /* 0x0013581a01007387 */ /* 0x000fe80000100800 */
[----:B------:R-:W2:Y:S04]  /*fd00*/  @!P0 LDG.E.U16 R24, desc[UR10][R8.64] ;  /* 0x0000000a08188981 */ /* 0x000ea8000c1e1500 */
[----:B------:R-:W-:Y:S04]  /*fd10*/  STL [R1+0x135c], R26 ;  /* 0x00135c1a01007387 */ /* 0x000fe80000100800 */
[----:B------:R1:W-:Y:S04]  /*fd20*/  STL [R1+0x1360], R26 ;  /* 0x0013601a01007387 */ /* 0x0003e80000100800 */
[----:B------:R-:W3:Y:S04]  /*fd30*/  LDL R15, [R1+0x8cc] ;  /* 0x0008cc00010f7983 */ /* 0x000ee80000100800 */
[----:B------:R-:W4:Y:S04]  /*fd40*/  LDL R14, [R1+0x808] ;  /* 0x00080800010e7983 */ /* 0x000f280000100800 */
[----:B-1----:R-:W3:Y:S01]  /*fd50*/  LDL R26, [R1+0x6e8] ;  /* 0x0006e800011a7983 */ /* 0x002ee20000100800 */
[----:B0-----:R-:W-:-:S03]  /*fd60*/  LOP3.LUT R20, R20, 0x3f, RZ, 0xc0, !PT ;  /* 0x0000003f14147812 */ /* 0x001fc600078ec0ff */
[----:B------:R-:W4:Y:S02]  /*fd70*/  LDL R29, [R1+0x7fc] ;  /* 0x0007fc00011d7983 */ /* 0x000f240000100800 */
[----:B------:R-:W-:Y:S02]  /*fd80*/  IMAD.SHL.U32 R20, R20, 0x2, RZ ;  /* 0x0000000214147824 */ /* 0x000fe400078e00ff */
[----:B------:R-:W4:Y:S03]  /*fd90*/  LDL R27, [R1+0x6d4] ;  /* 0x0006d400011b7983 */ /* 0x000f260000100800 */
[----:B------:R-:W-:-:S05]  /*fda0*/  LOP3.LUT R20, R20, 0x10, RZ, 0x3c, !PT ;  /* 0x0000001014147812 */ /* 0x000fca00078e3cff */
[----:B------:R-:W-:Y:S04]  /*fdb0*/  STS.U16 [R20+UR6+0x4080], R19 ;  /* 0x0040801314007988 */ /* 0x000fe80008000406 */
[----:B------:R-:W-:Y:S04]  /*fdc0*/  STS.U16 [R20+UR6+0x4480], R18 ;  /* 0x0044801214007988 */ /* 0x000fe80008000406 */
[----:B------:R0:W-:Y:S02]  /*fdd0*/  STS.U16 [R20+UR6+0x4880], R7 ;  /* 0x0048800714007988 */ /* 0x0001e40008000406 */
[----:B0-----:R-:W0:Y:S02]  /*fde0*/  S2R R20, SR_TID.X ;  /* 0x0000000000147919 */ /* 0x001e240000002100 */
[----:B0-----:R-:W-:-:S05]  /*fdf0*/  LOP3.LUT R20, R20, 0x3f, RZ, 0xc0, !PT ;  /* 0x0000003f14147812 */ /* 0x001fca00078ec0ff */
[----:B------:R-:W-:-:S05]  /*fe00*/  IMAD.SHL.U32 R7, R20, 0x2, RZ ;  /* 0x0000000214077824 */ /* 0x000fca00078e00ff */
[----:B------:R-:W-:-:S05]  /*fe10*/  LOP3.LUT R7, R7, 0x10, RZ, 0x3c, !PT ;  /* 0x0000001007077812 */ /* 0x000fca00078e3cff */
[----:B------:R0:W-:Y:S04]  /*fe20*/  STS.U16 [R7+UR6+0x4c80], R6 ;  /* 0x004c800607007988 */ /* 0x0001e80008000406 */
[----:B--2---:R-:W-:Y:S04]  /*fe30*/  STL [R1+0x1364], R24 ;  /* 0x0013641801007387 */ /* 0x004fe80000100800 */
[----:B------:R-:W-:Y:S04]  /*fe40*/  STL [R1+0x1368], R24 ;  /* 0x0013681801007387 */ /* 0x000fe80000100800 */
[----:B------:R-:W-:Y:S04]  /*fe50*/  STL [R1+0x136c], R24 ;  /* 0x00136c1801007387 */ /* 0x000fe80000100800 */
[----:B------:R-:W-:Y:S01]  /*fe60*/  STL [R1+0x1378], R24 ;  /* 0x0013781801007387 */ /* 0x000fe20000100800 */
[----:B---3--:R-:W-:-:S03]  /*fe70*/  IADD3 R8, P1, R26, R2, RZ ;  /* 0x000000021a087210 */ /* 0x008fc60007f3e0ff */
[----:B------:R-:W2:Y:S02]  /*fe80*/  LDL R26, [R1+0x6c8] ;  /* 0x0006c800011a7983 */ /* 0x000ea40000100800 */
[----:B------:R-:W-:Y:S02]  /*fe90*/  IMAD.X R9, R16, 0x1, R0, P1 ;  /* 0x0000000110097824 */ /* 0x000fe400008e0600 */
[----:B------:R-:W3:Y:S01]  /*fea0*/  LDL R16, [R1+0x5cc] ;  /* 0x0005cc0001107983 */ /* 0x000ee20000100800 */
[----:B0-----:R-:W-:-:S03]  /*feb0*/  IADD3 R6, P1, R15, R2, RZ ;  /* 0x000000020f067210 */ /* 0x001fc60007f3e0ff */
[----:B------:R-:W3:Y:S02]  /*fec0*/  LDL R15, [R1+0x8bc] ;  /* 0x0008bc00010f7983 */ /* 0x000ee40000100800 */
[----:B----4-:R-:W-:Y:S02]  /*fed0*/  IMAD.X R7, R14, 0x1, R0, P1 ;  /* 0x000000010e077824 */ /* 0x010fe400008e0600 */
[----:B------:R-:W4:Y:S01]  /*fee0*/  LDL R14, [R1+0x7e8] ;  /* 0x0007e800010e7983 */ /* 0x000f220000100800 */
[----:B------:R-:W0:Y:S01]  /*fef0*/  S2R R20, SR_TID.X ;  /* 0x0000000000147919 */ /* 0x000e220000002100 */
[----:B------:R-:W-:-:S06]  /*ff00*/  PRMT R18, RZ, 0x7610, R18 ;  /* 0x00007610ff127816 */ /* 0x000fcc0000000012 */
[----:B------:R1:W4:Y:S01]  /*ff10*/  @!P0 LDG.E.U16 R18, desc[UR10][R6.64] ;  /* 0x0000000a06128981 */ /* 0x000322000c1e1500 */
[----:B------:R-:W-:Y:S02]  /*ff20*/  PRMT R10, RZ, 0x7610, R10 ;  /* 0x00007610ff0a7816 */ /* 0x000fe4000000000a */
[----:B-1----:R-:W-:Y:S02]  /*ff30*/  IADD3 R6, P1, R29, R2, RZ ;  /* 0x000000021d067210 */ /* 0x002fe40007f3e0ff */
[----:B------:R-:W-:Y:S01]  /*ff40*/  PRMT R19, RZ, 0x7610, R19 ;  /* 0x00007610ff137816 */ /* 0x000fe20000000013 */
[----:B------:R-:W4:Y:S01]  /*ff50*/  LDL R29, [R1+0x6a8] ;  /* 0x0006a800011d7983 */ /* 0x000f220000100800 */
[----:B0-----:R-:W-:Y:S01]  /*ff60*/  LOP3.LUT R20, R20, 0x3f, RZ, 0xc0, !PT ;  /* 0x0000003f14147812 */ /* 0x001fe200078ec0ff */
[----:B------:R-:W-:-:S03]  /*ff70*/  IMAD.X R7, R27, 0x1, R0, P1 ;  /* 0x000000011b077824 */ /* 0x000fc600008e0600 */
[----:B------:R0:W4:Y:S01]  /*ff80*/  @!P0 LDG.E.U16 R19, desc[UR10][R8.64] ;  /* 0x0000000a08138981 */ /* 0x000122000c1e1500 */
[----:B------:R-:W-:-:S03]  /*ff90*/  IMAD.SHL.U32 R20, R20, 0x2, RZ ;  /* 0x0000000214147824 */ /* 0x000fc600078e00ff */
[----:B------:R2:W4:Y:S02]  /*ffa0*/  @!P0 LDG.E.U16 R10, desc[UR10][R6.64] ;  /* 0x0000000a060a8981 */ /* 0x000524000c1e1500 */
[----:B------:R-:W-:Y:S02]  /*ffb0*/  LOP3.LUT R20, R20, 0x20, RZ, 0x3c, !PT ;  /* 0x0000002014147812 */ /* 0x000fe400078e3cff */
[----:B------:R-:W4:Y:S04]  /*ffc0*/  LDL R27, [R1+0x6b4] ;  /* 0x0006b400011b7983 */ /* 0x000f280000100800 */
[----:B------:R-:W-:Y:S04]  /*ffd0*/  STS.U16 [R20+UR6+0x4100], R21 ;  /* 0x0041001514007988 */ /* 0x000fe80008000406 */
[----:B------:R1:W-:Y:S04]  /*ffe0*/  STS.U16 [R20+UR6+0x4500], R17 ;  /* 0x0045001114007988 */ /* 0x0003e80008000406 */
[----:B------:R1:W-:Y:S01]  /*fff0*/  STS.U16 [R20+UR6+0x4900], R5 ;  /* 0x0049000514007988 */ /* 0x0003e20008000406 */
[----:B0-----:R-:W-:-:S03]  /*10000*/  PRMT R9, RZ, 0x7610, R9 ;  /* 0x00007610ff097816 */ /* 0x001fc60000000009 */
[----:B-1----:R-:W4:Y:S04]  /*10010*/  LDL R17, [R1+0x5bc] ;  /* 0x0005bc0001117983 */ /* 0x002f280000100800 */
[----:B------:R-:W4:Y:S04]  /*10020*/  LDL R5, [R1+0x7dc] ;  /* 0x0007dc0001057983 */ /* 0x000f280000100800 */
[----:B------:R0:W-:Y:S01]  /*10030*/  STS.U16 [R20+UR6+0x4d00], R4 ;  /* 0x004d000414007988 */ /* 0x0001e20008000406 */
[----:B--2---:R-:W-:-:S05]  /*10040*/  IADD3 R6, P1, R26, R2, RZ ;  /* 0x000000021a067210 */ /* 0x004fca0007f3e0ff */
[----:B---3--:R-:W-:Y:S02]  /*10050*/  IMAD.X R7, R16, 0x1, R0, P1 ;  /* 0x0000000110077824 */ /* 0x008fe400008e0600 */
[----:B------:R-:W2:Y:S04]  /*10060*/  LDL R16, [R1+0x7c8] ;  /* 0x0007c80001107983 */ /* 0x000ea80000100800 */
[----:B------:R1:W3:Y:S02]  /*10070*/  @!P0 LDG.E.U16 R9, desc[UR10][R6.64] ;  /* 0x0000000a06098981 */ /* 0x0002e4000c1e1500 */
[----:B-1----:R-:W-:-:S05]  /*10080*/  IADD3 R6, P1, R15, R2, RZ ;  /* 0x000000020f067210 */ /* 0x002fca0007f3e0ff */
[----:B----4-:R-:W-:Y:S02]  /*10090*/  IMAD.X R7, R14, 0x1, R0, P1 ;  /* 0x000000010e077824 */ /* 0x010fe400008e0600 */
[----:B------:R-:W4:Y:S04]  /*100a0*/  LDL R14, [R1+0x8ac] ;  /* 0x0008ac00010e7983 */ /* 0x000f280000100800 */
[----:B------:R-:W3:Y:S04]  /*100b0*/  LDL.LU R26, [R1+0x28] ;  /* 0x00002800011a7983 */ /* 0x000ee80000300800 */
[----:B0-----:R-:W2:Y:S01]  /*100c0*/  LDL.LU R20, [R1+0x1384] ;  /* 0x0013840001147983 */ /* 0x001ea20000300800 */
[----:B------:R-:W0:Y:S01]  /*100d0*/  S2R R15, SR_TID.X ;  /* 0x00000000000f7919 */ /* 0x000e220000002100 */
[----:B------:R-:W-:-:S06]  /*100e0*/  PRMT R8, RZ, 0x7610, R8 ;  /* 0x00007610ff087816 */ /* 0x000fcc0000000008 */
[----:B------:R1:W3:Y:S02]  /*100f0*/  @!P0 LDG.E.U16 R8, desc[UR10][R6.64] ;  /* 0x0000000a06088981 */ /* 0x0002e4000c1e1500 */
[----:B-1----:R-:W-:Y:S02]  /*10100*/  PRMT R7, RZ, 0x7610, R7 ;  /* 0x00007610ff077816 */ /* 0x002fe40000000007 */
[----:B------:R-:W-:Y:S02]  /*10110*/  PRMT R6, RZ, 0x7610, R6 ;  /* 0x00007610ff067816 */ /* 0x000fe40000000006 */
[----:B0-----:R-:W-:Y:S02]  /*10120*/  LOP3.LUT R15, R15, 0x3f, RZ, 0xc0, !PT ;  /* 0x0000003f0f0f7812 */ /* 0x001fe400078ec0ff */
[----:B------:R-:W-:-:S05]  /*10130*/  IADD3 R4, P1, R5, R2, RZ ;  /* 0x0000000205047210 */ /* 0x000fca0007f3e0ff */
[----:B------:R-:W-:Y:S02]  /*10140*/  IMAD.X R5, R27, 0x1, R0, P1 ;  /* 0x000000011b057824 */ /* 0x000fe400008e0600 */
[----:B------:R-:W-:Y:S01]  /*10150*/  IMAD.SHL.U32 R15, R15, 0x2, RZ ;  /* 0x000000020f0f7824 */ /* 0x000fe200078e00ff */
[----:B------:R-:W3:Y:S04]  /*10160*/  LDL R27, [R1+0x694] ;  /* 0x00069400011b7983 */ /* 0x000ee80000100800 */
[----:B------:R0:W3:Y:S01]  /*10170*/  @!P0 LDG.E.U16 R7, desc[UR10][R4.64] ;  /* 0x0000000a04078981 */ /* 0x0000e2000c1e1500 */
[----:B------:R-:W-:Y:S02]  /*10180*/  LOP3.LUT R15, R15, 0x30, RZ, 0x3c, !PT ;  /* 0x000000300f0f7812 */ /* 0x000fe400078e3cff */
[----:B0-----:R-:W-:-:S02]  /*10190*/  IADD3 R4, P1, R29, R2, RZ ;  /* 0x000000021d047210 */ /* 0x001fc40007f3e0ff */
[----:B------:R-:W3:Y:S03]  /*101a0*/  LDL R29, [R1+0x688] ;  /* 0x00068800011d7983 */ /* 0x000ee60000100800 */
[----:B------:R-:W-:Y:S02]  /*101b0*/  IMAD.X R5, R17, 0x1, R0, P1 ;  /* 0x0000000111057824 */ /* 0x000fe400008e0600 */
[----:B------:R-:W3:Y:S04]  /*101c0*/  LDL R17, [R1+0x5ac] ;  /* 0x0005ac0001117983 */ /* 0x000ee80000100800 */
[----:B------:R0:W3:Y:S02]  /*101d0*/  @!P0 LDG.E.U16 R6, desc[UR10][R4.64] ;  /* 0x0000000a04068981 */ /* 0x0000e4000c1e1500 */
[----:B0-----:R-:W-:-:S02]  /*101e0*/  PRMT R5, RZ, 0x7610, R5 ;  /* 0x00007610ff057816 */ /* 0x001fc40000000005 */
[----:B----4-:R-:W-:Y:S01]  /*101f0*/  IADD3 R14, P1, R14, R2, RZ ;  /* 0x000000020e0e7210 */ /* 0x010fe20007f3e0ff */
[----:B--2---:R-:W-:Y:S04]  /*10200*/  STS.U16 [R15+UR6+0x4180], R20 ;  /* 0x004180140f007988 */ /* 0x004fe80008000406 */
[----:B------:R0:W-:Y:S02]  /*10210*/  STS.U16 [R15+UR6+0x4580], R23 ;  /* 0x004580170f007988 */ /* 0x0001e40008000406 */
[----:B0-----:R-:W-:Y:S01]  /*10220*/  IMAD.X R15, R16, 0x1, R0, P1 ;  /* 0x00000001100f7824 */ /* 0x001fe200008e0600 */
[----:B------:R-:W-:Y:S01]  /*10230*/  PRMT R13, RZ, 0x7610, R13 ;  /* 0x00007610ff0d7816 */ /* 0x000fe2000000000d */
[----:B------:R-:W2:Y:S04]  /*10240*/  LDL R16, [R1+0x89c] ;  /* 0x00089c0001107983 */ /* 0x000ea80000100800 */
[----:B------:R0:W4:Y:S02]  /*10250*/  @!P0 LDG.E.U16 R5, desc[UR10][R14.64] ;  /* 0x0000000a0e058981 */ /* 0x000124000c1e1500 */
[----:B0-----:R-:W0:Y:S02]  /*10260*/  S2R R15, SR_TID.X ;  /* 0x00000000000f7919 */ /* 0x001e240000002100 */
[----:B0-----:R-:W-:-:S05]  /*10270*/  LOP3.LUT R15, R15, 0x3f, RZ, 0xc0, !PT ;  /* 0x0000003f0f0f7812 */ /* 0x001fca00078ec0ff */
[----:B------:R-:W-:-:S05]  /*10280*/  IMAD.SHL.U32 R15, R15, 0x2, RZ ;  /* 0x000000020f0f7824 */ /* 0x000fca00078e00ff */
[----:B------:R-:W-:Y:S02]  /*10290*/  LOP3.LUT R14, R15, 0x30, RZ, 0x3c, !PT ;  /* 0x000000300f0e7812 */ /* 0x000fe400078e3cff */
[----:B------:R-:W3:Y:S04]  /*102a0*/  LDL R15, [R1+0x7bc] ;  /* 0x0007bc00010f7983 */ /* 0x000ee80000100800 */
[----:B------:R3:W-:Y:S02]  /*102b0*/  STS.U16 [R14+UR6+0x4980], R3 ;  /* 0x004980030e007988 */ /* 0x0007e40008000406 */
[----:B---3--:R-:W-:-:S05]  /*102c0*/  IADD3 R14, P1, R15, R2, RZ ;  /* 0x000000020f0e7210 */ /* 0x008fca0007f3e0ff */
[----:B------:R-:W-:Y:S02]  /*102d0*/  IMAD.X R15, R27, 0x1, R0, P1 ;  /* 0x000000011b0f7824 */ /* 0x000fe400008e0600 */
[----:B------:R-:W3:Y:S04]  /*102e0*/  LDL.LU R27, [R1+0x34] ;  /* 0x00003400011b7983 */ /* 0x000ee80000300800 */
[----:B------:R0:W4:Y:S02]  /*102f0*/  @!P0 LDG.E.U16 R13, desc[UR10][R14.64] ;  /* 0x0000000a0e0d8981 */ /* 0x000124000c1e1500 */
[----:B0-----:R-:W0:Y:S01]  /*10300*/  S2R R15, SR_TID.X ;  /* 0x00000000000f7919 */ /* 0x001e220000002100 */
[----:B------:R-:W-:Y:S01]  /*10310*/  IADD3 R14, P1, R29, R2, RZ ;  /* 0x000000021d0e7210 */ /* 0x000fe20007f3e0ff */
[----:B------:R-:W-:Y:S01]  /*10320*/  IMAD.SHL.U32 R25, R25, 0x2, RZ ;  /* 0x0000000219197824 */ /* 0x000fe200078e00ff */
[----:B------:R-:W3:Y:S01]  /*10330*/  LDL R29, [R1+0x59c] ;  /* 0x00059c00011d7983 */ /* 0x000ee20000100800 */
[----:B0-----:R-:W-:-:S05]  /*10340*/  LOP3.LUT R15, R15, 0x3f, RZ, 0xc0, !PT ;  /* 0x0000003f0f0f7812 */ /* 0x001fca00078ec0ff */
[----:B------:R-:W-:-:S05]  /*10350*/  IMAD.SHL.U32 R15, R15, 0x2, RZ ;  /* 0x000000020f0f7824 */ /* 0x000fca00078e00ff */
[----:B------:R-:W-:-:S05]  /*10360*/  LOP3.LUT R15, R15, 0x30, RZ, 0x3c, !PT ;  /* 0x000000300f0f7812 */ /* 0x000fca00078e3cff */
[----:B------:R0:W-:Y:S02]  /*10370*/  STS.U16 [R15+UR6+0x4d80], R11 ;  /* 0x004d800b0f007988 */ /* 0x0001e40008000406 */
[----:B0-----:R-:W-:Y:S02]  /*10380*/  IMAD.X R15, R17, 0x1, R0, P1 ;  /* 0x00000001110f7824 */ /* 0x001fe400008e0600 */
[----:B------:R-:W4:Y:S01]  /*10390*/  LDL R17, [R1+0x7a8] ;  /* 0x0007a80001117983 */ /* 0x000f220000100800 */
[----:B------:R-:W-:Y:S02]  /*103a0*/  PRMT R11, RZ, 0x7610, R11 ;  /* 0x00007610ff0b7816 */ /* 0x000fe4000000000b */
[----:B--2---:R-:W-:Y:S02]  /*103b0*/  IADD3 R16, P1, R16, R2, RZ ;  /* 0x0000000210107210 */ /* 0x004fe40007f3e0ff */
[----:B------:R-:W-:Y:S02]  /*103c0*/  LOP3.LUT R25, R25, 0x40, RZ, 0x3c, !PT ;  /* 0x0000004019197812 */ /* 0x000fe400078e3cff */
[----:B------:R0:W2:Y:S04]  /*103d0*/  @!P0 LDG.E.U16 R11, desc[UR10][R14.64] ;  /* 0x0000000a0e0b8981 */ /* 0x0000a8000c1e1500 */
[----:B------:R1:W-:Y:S01]  /*103e0*/  STS.U16 [R25+UR6+0x4200], R26 ;  /* 0x0042001a19007988 */ /* 0x0003e20008000406 */
[----:B0-----:R-:W-:-:S03]  /*103f0*/  PRMT R14, RZ, 0x7610, R14 ;  /* 0x00007610ff0e7816 */ /* 0x001fc6000000000e */
[----:B-1----:R-:W2:Y:S01]  /*10400*/  LDL R26, [R1+0x88c] ;  /* 0x00088c00011a7983 */ /* 0x002ea20000100800 */
[----:B----4-:R-:W-:-:S05]  /*10410*/  IMAD.X R17, R17, 0x1, R0, P1 ;  /* 0x0000000111117824 */ /* 0x010fca00008e0600 */
[----:B------:R0:W4:Y:S04]  /*10420*/  @!P0 LDG.E.U16 R14, desc[UR10][R16.64] ;  /* 0x0000000a100e8981 */ /* 0x000128000c1e1500 */
[----:B------:R-:W3:Y:S04]  /*10430*/  LDL.LU R16, [R1+0x2c] ;  /* 0x00002c0001107983 */ /* 0x000ee80000300800 */
[----:B------:R-:W0:Y:S04]  /*10440*/  LDL R17, [R1+0x79c] ;  /* 0x00079c0001117983 */ /* 0x000e280000100800 */
[----:B---3--:R1:W-:Y:S04]  /*10450*/  STS.U16 [R25+UR6+0x4600], R16 ;  /* 0x0046001019007988 */ /* 0x0083e80008000406 */
[----:B-1----:R-:W3:Y:S01]  /*10460*/  LDL.LU R25, [R1+0x1380] ;  /* 0x0013800001197983 */ /* 0x002ee20000300800 */
[----:B0-----:R-:W-:-:S03]  /*10470*/  IADD3 R16, P1, R17, R2, RZ ;  /* 0x0000000211107210 */ /* 0x001fc60007f3e0ff */
[----:B------:R-:W2:Y:S01]  /*10480*/  LDL R17, [R1+0x674] ;  /* 0x0006740001117983 */ /* 0x000ea20000100800 */
[----:B---3--:R-:W-:Y:S01]  /*10490*/  PRMT R25, RZ, 0x7610, R25 ;  /* 0x00007610ff197816 */ /* 0x008fe20000000019 */
[----:B--2---:R-:W-:-:S05]  /*104a0*/  IMAD.X R17, R17, 0x1, R0, P1 ;  /* 0x0000000111117824 */ /* 0x004fca00008e0600 */
[----:B------:R0:W2:Y:S02]  /*104b0*/  @!P0 LDG.E.U16 R25, desc[UR10][R16.64] ;  /* 0x0000000a10198981 */ /* 0x0000a4000c1e1500 */
[----:B0-----:R-:W0:Y:S02]  /*104c0*/  S2R R17, SR_TID.X ;  /* 0x0000000000117919 */ /* 0x001e240000002100 */
[----:B0-----:R-:W-:-:S05]  /*104d0*/  LOP3.LUT R17, R17, 0x3f, RZ, 0xc0, !PT ;  /* 0x0000003f11117812 */ /* 0x001fca00078ec0ff */
[----:B------:R-:W-:-:S05]  /*104e0*/  IMAD.SHL.U32 R17, R17, 0x2, RZ ;  /* 0x0000000211117824 */ /* 0x000fca00078e00ff */
[----:B------:R-:W-:Y:S01]  /*104f0*/  LOP3.LUT R16, R17, 0x40, RZ, 0x3c, !PT ;  /* 0x0000004011107812 */ /* 0x000fe200078e3cff */
[----:B--2---:R0:W-:Y:S04]  /*10500*/  STL [R1+0x28], R25 ;  /* 0x0000281901007387 */ /* 0x0041e80000100800 */
[----:B0-----:R-:W2:Y:S04]  /*10510*/  LDL.LU R25, [R1+0x137c] ;  /* 0x00137c0001197983 */ /* 0x001ea80000300800 */
[----:B------:R-:W3:Y:S01]  /*10520*/  LDL R17, [R1+0x668] ;  /* 0x0006680001117983 */ /* 0x000ee20000100800 */
[----:B------:R-:W-:-:S03]  /*10530*/  PRMT R15, RZ, 0x7610, R15 ;  /* 0x00007610ff0f7816 */ /* 0x000fc6000000000f */
[----:B--2---:R3:W-:Y:S02]  /*10540*/  STS.U16 [R16+UR6+0x4a00], R25 ;  /* 0x004a001910007988 */ /* 0x0047e40008000406 */
[----:B---3--:R-:W-:-:S05]  /*10550*/  IADD3 R16, P1, R17, R2, RZ ;  /* 0x0000000211107210 */ /* 0x008fca0007f3e0ff */
[----:B------:R-:W-:Y:S02]  /*10560*/  IMAD.X R17, R29, 0x1, R0, P1 ;  /* 0x000000011d117824 */ /* 0x000fe400008e0600 */
[----:B------:R-:W2:Y:S04]  /*10570*/  LDL.LU R29, [R1+0x4c] ;  /* 0x00004c00011d7983 */ /* 0x000ea80000300800 */
[----:B------:R0:W3:Y:S02]  /*10580*/  @!P0 LDG.E.U16 R15, desc[UR10][R16.64] ;  /* 0x0000000a100f8981 */ /* 0x0000e4000c1e1500 */
[----:B0-----:R-:W0:Y:S02]  /*10590*/  S2R R17, SR_TID.X ;  /* 0x0000000000117919 */ /* 0x001e240000002100 */
[----:B0-----:R-:W-:-:S05]  /*105a0*/  LOP3.LUT R17, R17, 0x3f, RZ, 0xc0, !PT ;  /* 0x0000003f11117812 */ /* 0x001fca00078ec0ff */
[----:B------:R-:W-:-:S05]  /*105b0*/  IMAD.SHL.U32 R17, R17, 0x2, RZ ;  /* 0x0000000211117824 */ /* 0x000fca00078e00ff */
[----:B------:R-:W-:-:S05]  /*105c0*/  LOP3.LUT R17, R17, 0x40, RZ, 0x3c, !PT ;  /* 0x0000004011117812 */ /* 0x000fca00078e3cff */
[----:B------:R0:W-:Y:S04]  /*105d0*/  STS.U16 [R17+UR6+0x4e00], R12 ;  /* 0x004e000c11007988 */ /* 0x0001e80008000406 */
[----:B0-----:R-:W4:Y:S01]  /*105e0*/  LDL R17, [R1+0x788] ;  /* 0x0007880001117983 */ /* 0x001f220000100800 */
[----:B------:R-:W-:Y:S02]  /*105f0*/  IADD3 R16, P1, R26, R2, RZ ;  /* 0x000000021a107210 */ /* 0x000fe40007f3e0ff */
[----:B------:R-:W-:Y:S01]  /*10600*/  PRMT R12, RZ, 0x7610, R12 ;  /* 0x00007610ff0c7816 */ /* 0x000fe2000000000c */
[----:B------:R-:W2:Y:S02]  /*10610*/  LDL R26, [R1+0x768] ;  /* 0x00076800011a7983 */ /* 0x000ea40000100800 */
[----:B----4-:R-:W-:-:S05]  /*10620*/  IMAD.X R17, R17, 0x1, R0, P1 ;  /* 0x0000000111117824 */ /* 0x010fca00008e0600 */
[----:B------:R0:W4:Y:S04]  /*10630*/  @!P0 LDG.E.U16 R12, desc[UR10][R16.64] ;  /* 0x0000000a100c8981 */ /* 0x000128000c1e1500 */
[----:B------:R-:W0:Y:S02]  /*10640*/  LDL R17, [R1+0x77c] ;  /* 0x00077c0001117983 */ /* 0x000e240000100800 */
[----:B0-----:R-:W-:Y:S02]  /*10650*/  IADD3 R16, P1, R17, R2, RZ ;  /* 0x0000000211107210 */ /* 0x001fe40007f3e0ff */
[----:B------:R-:W3:Y:S01]  /*10660*/  LDL R17, [R1+0x654] ;  /* 0x0006540001117983 */ /* 0x000ee20000100800 */
[----:B------:R-:W-:Y:S02]  /*10670*/  LOP3.LUT R22, R22, 0x50, RZ, 0x3c, !PT ;  /* 0x0000005016167812 */ /* 0x000fe400078e3cff */
[----:B------:R-:W-:-:S03]  /*10680*/  PRMT R28, RZ, 0x7610, R28 ;  /* 0x00007610ff1c7816 */ /* 0x000fc6000000001c */
[----:B------:R0:W-:Y:S04]  /*10690*/  STS.U16 [R22+UR6+0x4280], R27 ;  /* 0x0042801b16007988 */ /* 0x0001e80008000406 */
[----:B0-----:R-:W4:Y:S01]  /*106a0*/  LDL R27, [R1+0x75c] ;  /* 0x00075c00011b7983 */ /* 0x001f220000100800 */
[----:B---3--:R-:W-:-:S05]  /*106b0*/  IMAD.X R17, R17, 0x1, R0, P1 ;  /* 0x0000000111117824 */ /* 0x008fca00008e0600 */
[----:B------:R0:W3:Y:S04]  /*106c0*/  @!P0 LDG.E.U16 R28, desc[UR10][R16.64] ;  /* 0x0000000a101c8981 */ /* 0x0000e8000c1e1500 */
[----:B------:R-:W2:Y:S04]  /*106d0*/  LDL.LU R16, [R1+0x30] ;  /* 0x0000300001107983 */ /* 0x000ea80000300800 */
[----:B------:R-:W0:Y:S04]  /*106e0*/  LDL R17, [R1+0x648] ;  /* 0x0006480001117983 */ /* 0x000e280000100800 */
[----:B--2---:R0:W-:Y:S02]  /*106f0*/  STS.U16 [R22+UR6+0x4680], R16 ;  /* 0x0046801016007988 */ /* 0x0041e40008000406 */
[----:B0-----:R-:W-:-:S02]  /*10700*/  IADD3 R16, P1, R17, R2, RZ ;  /* 0x0000000211107210 */ /* 0x001fc40007f3e0ff */
[----:B------:R-:W2:Y:S01]  /*10710*/  LDL R17, [R1+0x58c] ;  /* 0x00058c0001117983 */ /* 0x000ea20000100800 */
[----:B------:R-:W-:Y:S02]  /*10720*/  PRMT R24, RZ, 0x7610, R24 ;  /* 0x00007610ff187816 */ /* 0x000fe40000000018 */
[----:B--2---:R-:W-:-:S05]  /*10730*/  IMAD.X R17, R17, 0x1, R0, P1 ;  /* 0x0000000111117824 */ /* 0x004fca00008e0600 */
[----:B------:R-:W2:Y:S04]  /*10740*/  @!P0 LDG.E.U16 R24, desc[UR10][R16.64] ;  /* 0x0000000a10188981 */ /* 0x000ea8000c1e1500 */
[----:B--2---:R0:W-:Y:S04]  /*10750*/  STL [R1+0x48], R24 ;  /* 0x0000481801007387 */ /* 0x0041e80000100800 */
[----:B0-----:R-:W2:Y:S04]  /*10760*/  LDL.LU R24, [R1+0x1378] ;  /* 0x0013780001187983 */ /* 0x001ea80000300800 */
[----:B------:R-:W4:Y:S04]  /*10770*/  LDL.LU R16, [R1+0x24] ;  /* 0x0000240001107983 */ /* 0x000f280000300800 */
[----:B------:R-:W3:Y:S04]  /*10780*/  LDL R17, [R1+0x87c] ;  /* 0x00087c0001117983 */ /* 0x000ee80000100800 */
[----:B----4-:R0:W-:Y:S04]  /*10790*/  STS.U16 [R22+UR6+0x4a80], R16 ;  /* 0x004a801016007988 */ /* 0x0101e80008000406 */
[----:B0-----:R-:W4:Y:S01]  /*107a0*/  LDL.LU R22, [R1+0x1374] ;  /* 0x0013740001167983 */ /* 0x001f220000300800 */
[----:B---3--:R-:W-:-:S05]  /*107b0*/  IADD3 R16, P1, R17, R2, RZ ;  /* 0x0000000211107210 */ /* 0x008fca0007f3e0ff */
[----:B------:R-:W-:Y:S01]  /*107c0*/  IMAD.X R17, R26, 0x1, R0, P1 ;  /* 0x000000011a117824 */ /* 0x000fe200008e0600 */
[----:B----4-:R-:W-:-:S06]  /*107d0*/  PRMT R22, RZ, 0x7610, R22 ;  /* 0x00007610ff167816 */ /* 0x010fcc0000000016 */
[----:B------:R0:W3:Y:S02]  /*107e0*/  @!P0 LDG.E.U16 R22, desc[UR10][R16.64] ;  /* 0x0000000a10168981 */ /* 0x0000e4000c1e1500 */
[----:B0-----:R-:W0:Y:S02]  /*107f0*/  S2R R17, SR_TID.X ;  /* 0x0000000000117919 */ /* 0x001e240000002100 */
[----:B---3--:R1:W-:Y:S04]  /*10800*/  STL [R1+0x44], R22 ;  /* 0x0000441601007387 */ /* 0x0083e80000100800 */
[----:B-1----:R-:W3:Y:S01]  /*10810*/  LDL.LU R22, [R1+0x1370] ;  /* 0x0013700001167983 */ /* 0x002ee20000300800 */
[----:B0-----:R-:W-:-:S05]  /*10820*/  LOP3.LUT R17, R17, 0x3f, RZ, 0xc0, !PT ;  /* 0x0000003f11117812 */ /* 0x001fca00078ec0ff */
[----:B------:R-:W-:-:S05]  /*10830*/  IMAD.SHL.U32 R17, R17, 0x2, RZ ;  /* 0x0000000211117824 */ /* 0x000fca00078e00ff */
[----:B------:R-:W-:-:S05]  /*10840*/  LOP3.LUT R17, R17, 0x50, RZ, 0x3c, !PT ;  /* 0x0000005011117812 */ /* 0x000fca00078e3cff */
[----:B---3--:R0:W-:Y:S04]  /*10850*/  STS.U16 [R17+UR6+0x4e80], R22 ;  /* 0x004e801611007988 */ /* 0x0081e80008000406 */
[----:B0-----:R-:W3:Y:S01]  /*10860*/  LDL R17, [R1+0x634] ;  /* 0x0006340001117983 */ /* 0x001ee20000100800 */
[----:B------:R-:W-:Y:S02]  /*10870*/  IADD3 R16, P1, R27, R2, RZ ;  /* 0x000000021b107210 */ /* 0x000fe40007f3e0ff */
[----:B--2---:R-:W-:Y:S01]  /*10880*/  PRMT R24, RZ, 0x7610, R24 ;  /* 0x00007610ff187816 */ /* 0x004fe20000000018 */
[----:B------:R-:W2:Y:S02]  /*10890*/  LDL R27, [R1+0x614] ;  /* 0x00061400011b7983 */ /* 0x000ea40000100800 */
[----:B---3--:R-:W-:-:S05]  /*108a0*/  IMAD.X R17, R17, 0x1, R0, P1 ;  /* 0x0000000111117824 */ /* 0x008fca00008e0600 */
[----:B------:R-:W3:Y:S01]  /*108b0*/  @!P0 LDG.E.U16 R24, desc[UR10][R16.64] ;  /* 0x0000000a10188981 */ /* 0x000ee2000c1e1500 */
[----:B------:R-:W0:Y:S03]  /*108c0*/  S2R R26, SR_TID.X ;  /* 0x00000000001a7919 */ /* 0x000e260000002100 */
[----:B---3--:R1:W-:Y:S04]  /*108d0*/  STL [R1+0x30], R24 ;  /* 0x0000301801007387 */ /* 0x0083e80000100800 */
[----:B-1----:R-:W3:Y:S04]  /*108e0*/  LDL.LU R24, [R1+0x136c] ;  /* 0x00136c0001187983 */ /* 0x002ee80000300800 */
[----:B------:R-:W4:Y:S01]  /*108f0*/  LDL R17, [R1+0x628] ;  /* 0x0006280001117983 */ /* 0x000f220000100800 */
[----:B0-----:R-:W-:-:S05]  /*10900*/  LOP3.LUT R26, R26, 0x3f, RZ, 0xc0, !PT ;  /* 0x0000003f1a1a7812 */ /* 0x001fca00078ec0ff */
[----:B------:R-:W-:-:S05]  /*10910*/  IMAD.SHL.U32 R26, R26, 0x2, RZ ;  /* 0x000000021a1a7824 */ /* 0x000fca00078e00ff */
[----:B------:R-:W-:-:S05]  /*10920*/  LOP3.LUT R26, R26, 0x60, RZ, 0x3c, !PT ;  /* 0x000000601a1a7812 */ /* 0x000fca00078e3cff */
[----:B------:R0:W-:Y:S04]  /*10930*/  STS.U16 [R26+UR6+0x4300], R29 ;  /* 0x0043001d1a007988 */ /* 0x0001e80008000406 */
[----:B0-----:R-:W2:Y:S01]  /*10940*/  LDL.LU R29, [R1+0x960] ;  /* 0x00096000011d7983 */ /* 0x001ea20000300800 */
[----:B----4-:R-:W-:-:S03]  /*10950*/  IADD3 R16, P1, R17, R2, RZ ;  /* 0x0000000211107210 */ /* 0x010fc60007f3e0ff */
[----:B------:R-:W4:Y:S01]  /*10960*/  LDL R17, [R1+0x57c] ;  /* 0x00057c0001117983 */ /* 0x000f220000100800 */
[----:B---3--:R-:W-:Y:S01]  /*10970*/  PRMT R24, RZ, 0x7610, R24 ;  /* 0x00007610ff187816 */ /* 0x008fe20000000018 */
[----:B----4-:R-:W-:-:S05]  /*10980*/  IMAD.X R17, R17, 0x1, R0, P1 ;  /* 0x0000000111117824 */ /* 0x010fca00008e0600 */
[----:B------:R-:W3:Y:S04]  /*10990*/  @!P0 LDG.E.U16 R24, desc[UR10][R16.64] ;  /* 0x0000000a10188981 */ /* 0x000ee8000c1e1500 */
[----:B---3--:R0:W-:Y:S04]  /*109a0*/  STL [R1+0x2c], R24 ;  /* 0x00002c1801007387 */ /* 0x0081e80000100800 */
[----:B0-----:R-:W3:Y:S04]  /*109b0*/  LDL.LU R24, [R1+0x1368] ;  /* 0x0013680001187983 */ /* 0x001ee80000300800 */
[----:B------:R-:W4:Y:S04]  /*109c0*/  LDL.LU R16, [R1+0x40] ;  /* 0x0000400001107983 */ /* 0x000f280000300800 */
[----:B------:R-:W2:Y:S04]  /*109d0*/  LDL R17, [R1+0x86c] ;  /* 0x00086c0001117983 */ /* 0x000ea80000100800 */
[----:B----4-:R2:W-:Y:S02]  /*109e0*/  STS.U16 [R26+UR6+0x4700], R16 ;  /* 0x004700101a007988 */ /* 0x0105e40008000406 */
[----:B--2---:R-:W-:-:S02]  /*109f0*/  IADD3 R16, P1, R17, R2, RZ ;  /* 0x0000000211107210 */ /* 0x004fc40007f3e0ff */
[----:B------:R-:W2:Y:S01]  /*10a00*/  LDL R17, [R1+0x748] ;  /* 0x0007480001117983 */ /* 0x000ea20000100800 */
[----:B---3--:R-:W-:Y:S02]  /*10a10*/  PRMT R24, RZ, 0x7610, R24 ;  /* 0x00007610ff187816 */ /* 0x008fe40000000018 */
[----:B--2---:R-:W-:-:S05]  /*10a20*/  IMAD.X R17, R17, 0x1, R0, P1 ;  /* 0x0000000111117824 */ /* 0x004fca00008e0600 */
[----:B------:R-:W2:Y:S04]  /*10a30*/  @!P0 LDG.E.U16 R24, desc[UR10][R16.64] ;  /* 0x0000000a10188981 */ /* 0x000ea8000c1e1500 */
[----:B--2---:R0:W-:Y:S04]  /*10a40*/  STL [R1+0x24], R24 ;  /* 0x0000241801007387 */ /* 0x0041e80000100800 */
[----:B0-----:R-:W2:Y:S04]  /*10a50*/  LDL.LU R24, [R1+0x1364] ;  /* 0x0013640001187983 */ /* 0x001ea80000300800 */
[----:B------:R-:W3:Y:S04]  /*10a60*/  LDL.LU R16, [R1+0x3c] ;  /* 0x00003c0001107983 */ /* 0x000ee80000300800 */
[----:B------:R-:W4:Y:S04]  /*10a70*/  LDL R17, [R1+0x73c] ;  /* 0x00073c0001117983 */ /* 0x000f280000100800 */
[----:B---3--:R0:W-:Y:S04]  /*10a80*/  STS.U16 [R26+UR6+0x4b00], R16 ;  /* 0x004b00101a007988 */ /* 0x0081e80008000406 */
[----:B0-----:R-:W3:Y:S01]  /*10a90*/  LDL.LU R26, [R1+0x1360] ;  /* 0x00136000011a7983 */ /* 0x001ee20000300800 */
[----:B----4-:R-:W-:-:S05]  /*10aa0*/  IADD3 R16, P1, R17, R2, RZ ;  /* 0x0000000211107210 */ /* 0x010fca0007f3e0ff */
[----:B------:R-:W-:Y:S01]  /*10ab0*/  IMAD.X R17, R27, 0x1, R0, P1 ;  /* 0x000000011b117824 */ /* 0x000fe200008e0600 */
[----:B---3--:R-:W-:-:S06]  /*10ac0*/  PRMT R26, RZ, 0x7610, R26 ;  /* 0x00007610ff1a7816 */ /* 0x008fcc000000001a */
[----:B------:R0:W3:Y:S02]  /*10ad0*/  @!P0 LDG.E.U16 R26, desc[UR10][R16.64] ;  /* 0x0000000a101a8981 */ /* 0x0000e4000c1e1500 */
[----:B0-----:R-:W0:Y:S02]  /*10ae0*/  S2R R17, SR_TID.X ;  /* 0x0000000000117919 */ /* 0x001e240000002100 */
[----:B0-----:R-:W-:-:S05]  /*10af0*/  LOP3.LUT R17, R17, 0x3f, RZ, 0xc0, !PT ;  /* 0x0000003f11117812 */ /* 0x001fca00078ec0ff */
[----:B------:R-:W-:-:S05]  /*10b00*/  IMAD.SHL.U32 R17, R17, 0x2, RZ ;  /* 0x0000000211117824 */ /* 0x000fca00078e00ff */
[----:B------:R-:W-:Y:S01]  /*10b10*/  LOP3.LUT R16, R17, 0x60, RZ, 0x3c, !PT ;  /* 0x0000006011107812 */ /* 0x000fe200078e3cff */
[----:B---3--:R0:W-:Y:S04]  /*10b20*/  STL [R1+0x3c], R26 ;  /* 0x00003c1a01007387 */ /* 0x0081e80000100800 */
[----:B0-----:R-:W3:Y:S04]  /*10b30*/  LDL.LU R26, [R1+0x135c] ;  /* 0x00135c00011a7983 */ /* 0x001ee80000300800 */
[----:B------:R-:W4:Y:S04]  /*10b40*/  LDL.LU R17, [R1] ;  /* 0x0000000001117983 */ /* 0x000f280000300800 */
[----:B----4-:R0:W-:Y:S04]  /*10b50*/  STS.U16 [R16+UR6+0x4f00], R17 ;  /* 0x004f001110007988 */ /* 0x0101e80008000406 */
[----:B0-----:R-:W4:Y:S01]  /*10b60*/  LDL R17, [R1+0x94c] ;  /* 0x00094c0001117983 */ /* 0x001f220000100800 */
[----:B------:R-:W-:-:S02]  /*10b70*/  IADD3 R16, P1, R29, R2, RZ ;  /* 0x000000021d107210 */ /* 0x000fc40007f3e0ff */
[----:B---3--:R-:W-:-:S03]  /*10b80*/  PRMT R26, RZ, 0x7610, R26 ;  /* 0x00007610ff1a7816 */ /* 0x008fc6000000001a */
[----:B----4-:R-:W-:-:S05]  /*10b90*/  IMAD.X R17, R17, 0x1, R0, P1 ;  /* 0x0000000111117824 */ /* 0x010fca00008e0600 */
[----:B------:R-:W3:Y:S04]  /*10ba0*/  @!P0 LDG.E.U16 R26, desc[UR10][R16.64] ;  /* 0x0000000a101a8981 */ /* 0x000ee8000c1e1500 */
[----:B------:R-:W-:Y:S01]  /*10bb0*/  STL [R1+0x9e0], R29 ;  /* 0x0009e01d01007387 */ /* 0x000fe20000100800 */
[----:B------:R-:W0:Y:S03]  /*10bc0*/  S2R R27, SR_TID.X ;  /* 0x00000000001b7919 */ /* 0x000e260000002100 */
[----:B---3--:R1:W-:Y:S04]  /*10bd0*/  STL [R1+0x40], R26 ;  /* 0x0000401a01007387 */ /* 0x0083e80000100800 */
[----:B-1----:R-:W3:Y:S04]  /*10be0*/  LDL.LU R26, [R1+0x1358] ;  /* 0x00135800011a7983 */ /* 0x002ee80000300800 */
[----:B------:R-:W4:Y:S04]  /*10bf0*/  LDL.LU R16, [R1+0x58] ;  /* 0x0000580001107983 */ /* 0x000f280000300800 */
[----:B------:R-:W2:Y:S01]  /*10c00*/  LDL R17, [R1+0x938] ;  /* 0x0009380001117983 */ /* 0x000ea20000100800 */
[----:B0-----:R-:W-:-:S05]  /*10c10*/  LOP3.LUT R27, R27, 0x3f, RZ, 0xc0, !PT ;  /* 0x0000003f1b1b7812 */ /* 0x001fca00078ec0ff */
[----:B------:R-:W-:-:S05]  /*10c20*/  IMAD.SHL.U32 R27, R27, 0x2, RZ ;  /* 0x000000021b1b7824 */ /* 0x000fca00078e00ff */
[----:B------:R-:W-:-:S05]  /*10c30*/  LOP3.LUT R27, R27, 0x70, RZ, 0x3c, !PT ;  /* 0x000000701b1b7812 */ /* 0x000fca00078e3cff */
[----:B----4-:R2:W-:Y:S02]  /*10c40*/  STS.U16 [R27+UR6+0x4380], R16 ;  /* 0x004380101b007988 */ /* 0x0105e40008000406 */
[----:B--2---:R-:W-:Y:S02]  /*10c50*/  IADD3 R16, P1, R17, R2, RZ ;  /* 0x0000000211107210 */ /* 0x004fe40007f3e0ff */
        /* <DEDUP_REMOVED lines=8> */
[----:B---3--:R4:W-:Y:S02]  /*10ce0*/  STS.U16 [R27+UR6+0x4780], R16 ;  /* 0x004780101b007988 */ /* 0x0089e40008000406 */
[----:B----4-:R-:W-:-:S02]  /*10cf0*/  IADD3 R16, P1, R17, R2, RZ ;  /* 0x0000000211107210 */ /* 0x010fc40007f3e0ff */
[----:B------:R-:W3:Y:S01]  /*10d00*/  LDL R17, [R1+0x90c] ;  /* 0x00090c0001117983 */ /* 0x000ee20000100800 */
[----:B--2---:R-:W-:Y:S02]  /*10d10*/  PRMT R26, RZ, 0x7610, R26 ;  /* 0x00007610ff1a7816 */ /* 0x004fe4000000001a */
[----:B---3--:R-:W-:-:S05]  /*10d20*/  IMAD.X R17, R17, 0x1, R0, P1 ;  /* 0x0000000111117824 */ /* 0x008fca00008e0600 */
        /* <DEDUP_REMOVED lines=8> */
[----:B------:R-:W-:Y:S02]  /*10db0*/  PRMT R29, RZ, 0x7610, R29 ;  /* 0x00007610ff1d7816 */ /* 0x000fe4000000001d */
[----:B---3--:R-:W-:-:S05]  /*10dc0*/  IMAD.X R17, R17, 0x1, R0, P1 ;  /* 0x0000000111117824 */ /* 0x008fca00008e0600 */
[----:B------:R-:W3:Y:S04]  /*10dd0*/  @!P0 LDG.E.U16 R29, desc[UR10][R16.64] ;  /* 0x0000000a101d8981 */ /* 0x000ee8000c1e1500 */
[----:B------:R-:W4:Y:S04]  /*10de0*/  LDL.LU R16, [R1+0x38] ;  /* 0x0000380001107983 */ /* 0x000f280000300800 */
[----:B------:R-:W2:Y:S04]  /*10df0*/  LDL R17, [R1+0x608] ;  /* 0x0006080001117983 */ /* 0x000ea80000100800 */
[----:B---3--:R-:W-:Y:S04]  /*10e00*/  STL [R1+0x54], R29 ;  /* 0x0000541d01007387 */ /* 0x008fe80000100800 */
[----:B----4-:R0:W-:Y:S04]  /*10e10*/  STS.U16 [R27+UR6+0x4f80], R16 ;  /* 0x004f80101b007988 */ /* 0x0101e80008000406 */
[----:B0-----:R-:W3:Y:S01]  /*10e20*/  LDL.LU R27, [R1+0x134c] ;  /* 0x00134c00011b7983 */ /* 0x001ee20000300800 */
[----:B--2---:R-:W-:-:S03]  /*10e30*/  IADD3 R16, P1, R17, R2, RZ ;  /* 0x0000000211107210 */ /* 0x004fc60007f3e0ff */
[----:B------:R-:W2:Y:S01]  /*10e40*/  LDL R17, [R1+0x568] ;  /* 0x0005680001117983 */ /* 0x000ea20000100800 */
[----:B---3--:R-:W-:Y:S01]  /*10e50*/  PRMT R27, RZ, 0x7610, R27 ;  /* 0x00007610ff1b7816 */ /* 0x008fe2000000001b */
[----:B--2---:R-:W-:-:S05]  /*10e60*/  IMAD.X R17, R17, 0x1, R0, P1 ;  /* 0x0000000111117824 */ /* 0x004fca00008e0600 */
[----:B------:R-:W2:Y:S01]  /*10e70*/  @!P0 LDG.E.U16 R27, desc[UR10][R16.64] ;  /* 0x0000000a101b8981 */ /* 0x000ea2000c1e1500 */
[----:B------:R-:W0:Y:S03]  /*10e80*/  S2R R29, SR_TID.X ;  /* 0x00000000001d7919 */ /* 0x000e260000002100 */
[----:B--2---:R1:W-:Y:S04]  /*10e90*/  STL [R1+0x38], R27 ;  /* 0x0000381b01007387 */ /* 0x0043e80000100800 */
[----:B-1----:R-:W2:Y:S04]  /*10ea0*/  LDL.LU R27, [R1+0x1348] ;  /* 0x00134800011b7983 */ /* 0x002ea80000300800 */
[----:B------:R-:W3:Y:S04]  /*10eb0*/  LDL.LU R16, [R1+0x20] ;  /* 0x0000200001107983 */ /* 0x000ee80000300800 */
[----:B------:R-:W4:Y:S01]  /*10ec0*/  LDL R17, [R1+0x8f0] ;  /* 0x0008f00001117983 */ /* 0x000f220000100800 */
[----:B0-----:R-:W-:-:S05]  /*10ed0*/  LOP3.LUT R29, R29, 0x3f, RZ, 0xc0, !PT ;  /* 0x0000003f1d1d7812 */ /* 0x001fca00078ec0ff */
[----:B------:R-:W-:-:S05]  /*10ee0*/  IMAD.SHL.U32 R29, R29, 0x2, RZ ;  /* 0x000000021d1d7824 */ /* 0x000fca00078e00ff */
[----:B---3--:R4:W-:Y:S02]  /*10ef0*/  STS.U16 [R29+UR6], R16 ;  /* 0x000000101d007988 */ /* 0x0089e40008000406 */
[----:B----4-:R-:W-:Y:S02]  /*10f00*/  IADD3 R16, P1, R17, R2, RZ ;  /* 0x0000000211107210 */ /* 0x010fe40007f3e0ff */
        /* <DEDUP_REMOVED lines=74> */
[----:B--2---:R0:W-:Y:S04]  /*113b0*/  STL [R1], R27 ;  /* 0x0000001b01007387 */ /* 0x0041e80000100800 */
[----:B0-----:R-:W2:Y:S04]  /*113c0*/  LDL.LU R27, [R1+0x1328] ;  /* 0x00132800011b7983 */ /* 0x001ea80000300800 */
[----:B------:R-:W3:Y:S02]  /*113d0*/  LDL R17, [R1+0x6d0] ;  /* 0x0006d00001117983 */ /* 0x000ee40000100800 */
[----:B---3--:R-:W-:-:S02]  /*113e0*/  IADD3 R16, P1, R17, R2, RZ ;  /* 0x0000000211107210 */ /* 0x008fc40007f3e0ff */
[----:B------:R-:W3:Y:S04]  /*113f0*/  LDL R17, [R1+0x5d0] ;  /* 0x0005d00001117983 */ /* 0x000ee80000100800 */
[----:B--2---:R0:W-:Y:S02]  /*11400*/  STS.U16 [R29+UR6+0x1000], R27 ;  /* 0x0010001b1d007988 */ /* 0x0041e40008000406 */
[----:B0-----:R-:W-:Y:S01]  /*11410*/  PRMT R27, RZ, 0x7610, R27 ;  /* 0x00007610ff1b7816 */ /* 0x001fe2000000001b */
[----:B---3--:R-:W-:-:S05]  /*11420*/  IMAD.X R17, R17, 0x1, R0, P1 ;  /* 0x0000000111117824 */ /* 0x008fca00008e0600 */
[----:B------:R-:W2:Y:S04]  /*11430*/  @!P0 LDG.E.U16 R27, desc[UR10][R16.64] ;  /* 0x0000000a101b8981 */ /* 0x000ea8000c1e1500 */
[----:B------:R-:W3:Y:S04]  /*11440*/  LDL R17, [R1+0x8c0] ;  /* 0x0008c00001117983 */ /* 0x000ee80000100800 */
[----:B--2---:R-:W-:Y:S04]  /*11450*/  STL [R1+0x12f0], R27 ;  /* 0x0012f01b01007387 */ /* 0x004fe80000100800 */
[----:B------:R-:W-:Y:S04]  /*11460*/  STL [R1+0x12f4], R27 ;  /* 0x0012f41b01007387 */ /* 0x000fe80000100800 */
[----:B------:R-:W-:Y:S01]  /*11470*/  STL [R1+0x1320], R26 ;  /* 0x0013201a01007387 */ /* 0x000fe20000100800 */
[----:B---3--:R-:W-:-:S03]  /*11480*/  IADD3 R16, P1, R17, R2, RZ ;  /* 0x0000000211107210 */ /* 0x008fc60007f3e0ff */
[----:B------:R-:W-:Y:S04]  /*11490*/  STL [R1+0x1324], R26 ;  /* 0x0013241a01007387 */ /* 0x000fe80000100800 */
[----:B------:R-:W2:Y:S01]  /*114a0*/  LDL R17, [R1+0x7f0] ;  /* 0x0007f00001117983 */ /* 0x000ea20000100800 */
[----:B------:R-:W-:Y:S01]  /*114b0*/  PRMT R25, RZ, 0x7610, R25 ;  /* 0x00007610ff197816 */ /* 0x000fe20000000019 */
[----:B--2---:R-:W-:-:S05]  /*114c0*/  IMAD.X R17, R17, 0x1, R0, P1 ;  /* 0x0000000111117824 */ /* 0x004fca00008e0600 */
[----:B------:R-:W2:Y:S04]  /*114d0*/  @!P0 LDG.E.U16 R25, desc[UR10][R16.64] ;  /* 0x0000000a10198981 */ /* 0x000ea8000c1e1500 */
[----:B------:R-:W3:Y:S04]  /*114e0*/  LDL R17, [R1+0x7e4] ;  /* 0x0007e40001117983 */ /* 0x000ee80000100800 */
[----:B--2---:R-:W-:Y:S04]  /*114f0*/  STL [R1+0x12ec], R25 ;  /* 0x0012ec1901007387 */ /* 0x004fe80000100800 */
[----:B------:R-:W-:Y:S04]  /*11500*/  STL [R1+0x12f8], R25 ;  /* 0x0012f81901007387 */ /* 0x000fe80000100800 */
[----:B------:R-:W-:Y:S04]  /*11510*/  STL [R1+0x12fc], R25 ;  /* 0x0012fc1901007387 */ /* 0x000fe80000100800 */
[----:B------:R-:W-:Y:S04]  /*11520*/  STL [R1+0x1300], R25 ;  /* 0x0013001901007387 */ /* 0x000fe80000100800 */
[----:B------:R-:W-:Y:S04]  /*11530*/  STL [R1+0x1304], R25 ;  /* 0x0013041901007387 */ /* 0x000fe80000100800 */
[----:B------:R-:W-:Y:S04]  /*11540*/  STL [R1+0x1308], R25 ;  /* 0x0013081901007387 */ /* 0x000fe80000100800 */
[----:B------:R-:W-:Y:S01]  /*11550*/  STL [R1+0x130c], R25 ;  /* 0x00130c1901007387 */ /* 0x000fe20000100800 */
[----:B---3--:R-:W-:-:S03]  /*11560*/  IADD3 R16, P1, R17, R2, RZ ;  /* 0x0000000211107210 */ /* 0x008fc60007f3e0ff */
[----:B------:R-:W-:Y:S04]  /*11570*/  STL [R1+0x1310], R25 ;  /* 0x0013101901007387 */ /* 0x000fe80000100800 */
[----:B------:R-:W-:Y:S04]  /*11580*/  STL [R1+0x1314], R25 ;  /* 0x0013141901007387 */ /* 0x000fe80000100800 */
[----:B------:R-:W-:Y:S04]  /*11590*/  STL [R1+0x1318], R25 ;  /* 0x0013181901007387 */ /* 0x000fe80000100800 */
[----:B------:R-:W-:Y:S04]  /*115a0*/  STL [R1+0x131c], R25 ;  /* 0x00131c1901007387 */ /* 0x000fe80000100800 */
[----:B------:R-:W2:Y:S01]  /*115b0*/  LDL R17, [R1+0x6bc] ;  /* 0x0006bc0001117983 */ /* 0x000ea20000100800 */
[----:B------:R-:W-:Y:S01]  /*115c0*/  PRMT R23, RZ, 0x7610, R23 ;  /* 0x00007610ff177816 */ /* 0x000fe20000000017 */
[----:B--2---:R-:W-:-:S05]  /*115d0*/  IMAD.X R17, R17, 0x1, R0, P1 ;  /* 0x0000000111117824 */ /* 0x004fca00008e0600 */
[----:B------:R-:W2:Y:S04]  /*115e0*/  @!P0 LDG.E.U16 R23, desc[UR10][R16.64] ;  /* 0x0000000a10178981 */ /* 0x000ea8000c1e1500 */
[----:B------:R-:W3:Y:S04]  /*115f0*/  LDL R17, [R1+0x6b0] ;  /* 0x0006b00001117983 */ /* 0x000ee80000100800 */
[----:B--2---:R-:W-:Y:S01]  /*11600*/  STL [R1+0x12e8], R23 ;  /* 0x0012e81701007387 */ /* 0x004fe20000100800 */
[----:B---3--:R-:W-:-:S03]  /*11610*/  IADD3 R16, P1, R17, R2, RZ ;  /* 0x0000000211107210 */ /* 0x008fc60007f3e0ff */
        /* <DEDUP_REMOVED lines=19> */
[----:B------:R-:W-:Y:S04]  /*11750*/  STS.U16 [R29+UR6+0x1200], R26 ;  /* 0x0012001a1d007988 */ /* 0x000fe80008000406 */
[----:B------:R-:W-:Y:S04]  /*11760*/  STS.U16 [R29+UR6+0x1400], R24 ;  /* 0x001400181d007988 */ /* 0x000fe80008000406 */
[----:B------:R-:W-:Y:S04]  /*11770*/  STS.U16 [R29+UR6+0x1600], R19 ;  /* 0x001600131d007988 */ /* 0x000fe80008000406 */
[----:B------:R-:W-:Y:S04]  /*11780*/  STS.U16 [R29+UR6+0x1800], R18 ;  /* 0x001800121d007988 */ /* 0x000fe80008000406 */
[----:B------:R-:W-:Y:S04]  /*11790*/  STS.U16 [R29+UR6+0x1a00], R10 ;  /* 0x001a000a1d007988 */ /* 0x000fe80008000406 */
[----:B------:R0:W-:Y:S04]  /*117a0*/  STS.U16 [R29+UR6+0x1c00], R9 ;  /* 0x001c00091d007988 */ /* 0x0001e80008000406 */
[----:B--2---:R-:W-:Y:S04]  /*117b0*/  STL [R1+0x12dc], R4 ;  /* 0x0012dc0401007387 */ /* 0x004fe80000100800 */
[----:B0-----:R-:W2:Y:S01]  /*117c0*/  LDL R9, [R1+0x8a0] ;  /* 0x0008a00001097983 */ /* 0x001ea20000100800 */
[----:B---3--:R-:W-:-:S03]  /*117d0*/  IADD3 R16, P1, R17, R2, RZ ;  /* 0x0000000211107210 */ /* 0x008fc60007f3e0ff */
[----:B------:R-:W3:Y:S04]  /*117e0*/  LDL R17, [R1+0x5b0] ;  /* 0x0005b00001117983 */ /* 0x000ee80000100800 */
[----:B------:R2:W-:Y:S01]  /*117f0*/  STS.U16 [R29+UR6+0x1e00], R8 ;  /* 0x001e00081d007988 */ /* 0x0005e20008000406 */
[----:B------:R-:W-:Y:S01]  /*11800*/  PRMT R3, RZ, 0x7610, R3 ;  /* 0x00007610ff037816 */ /* 0x000fe20000000003 */
[----:B---3--:R-:W-:Y:S01]  /*11810*/  IMAD.X R17, R17, 0x1, R0, P1 ;  /* 0x0000000111117824 */ /* 0x008fe200008e0600 */
[----:B--2---:R-:W-:Y:S02]  /*11820*/  IADD3 R8, P1, R9, R2, RZ ;  /* 0x0000000209087210 */ /* 0x004fe40007f3e0ff */
[----:B------:R-:W2:Y:S04]  /*11830*/  LDL R9, [R1+0x7b0] ;  /* 0x0007b00001097983 */ /* 0x000ea80000100800 */
[----:B------:R0:W3:Y:S02]  /*11840*/  @!P0 LDG.E.U16 R3, desc[UR10][R16.64] ;  /* 0x0000000a10038981 */ /* 0x0000e4000c1e1500 */
[----:B0-----:R-:W-:Y:S01]  /*11850*/  PRMT R16, RZ, 0x7610, R16 ;  /* 0x00007610ff107816 */ /* 0x001fe20000000010 */
[----:B--2---:R-:W-:-:S05]  /*11860*/  IMAD.X R9, R9, 0x1, R0, P1 ;  /* 0x0000000109097824 */ /* 0x004fca00008e0600 */
[----:B------:R-:W2:Y:S04]  /*11870*/  @!P0 LDG.E.U16 R16, desc[UR10][R8.64] ;  /* 0x0000000a08108981 */ /* 0x000ea8000c1e1500 */
[----:B------:R-:W4:Y:S04]  /*11880*/  LDL R9, [R1+0x7a4] ;  /* 0x0007a40001097983 */ /* 0x000f280000100800 */
[----:B--2---:R-:W-:Y:S01]  /*11890*/  STL [R1+0x12d8], R16 ;  /* 0x0012d81001007387 */ /* 0x004fe20000100800 */
[----:B----4-:R-:W-:-:S03]  /*118a0*/  IADD3 R8, P1, R9, R2, RZ ;  /* 0x0000000209087210 */ /* 0x010fc60007f3e0ff */
[----:B------:R-:W2:Y:S01]  /*118b0*/  LDL R9, [R1+0x67c] ;  /* 0x00067c0001097983 */ /* 0x000ea20000100800 */
[----:B------:R-:W-:-:S03]  /*118c0*/  PRMT R17, RZ, 0x7610, R17 ;  /* 0x00007610ff117816 */ /* 0x000fc60000000011 */
[----:B------:R0:W-:Y:S04]  /*118d0*/  STS.U16 [R29+UR6+0x2000], R7 ;  /* 0x002000071d007988 */ /* 0x0001e80008000406 */
[----:B0-----:R-:W4:Y:S01]  /*118e0*/  LDL R7, [R1+0x670] ;  /* 0x0006700001077983 */ /* 0x001f220000100800 */
[----:B--2---:R-:W-:-:S05]  /*118f0*/  IMAD.X R9, R9, 0x1, R0, P1 ;  /* 0x0000000109097824 */ /* 0x004fca00008e0600 */
[----:B------:R-:W2:Y:S04]  /*11900*/  @!P0 LDG.E.U16 R17, desc[UR10][R8.64] ;  /* 0x0000000a08118981 */ /* 0x000ea8000c1e1500 */
[----:B------:R4:W-:Y:S02]  /*11910*/  STS.U16 [R29+UR6+0x2200], R6 ;  /* 0x002200061d007988 */ /* 0x0009e40008000406 */
[----:B----4-:R-:W-:Y:S02]  /*11920*/  IADD3 R6, P1, R7, R2, RZ ;  /* 0x0000000207067210 */ /* 0x010fe40007f3e0ff */
[----:B--2---:R-:W-:Y:S04]  /*11930*/  STL [R1+0x12d4], R17 ;  /* 0x0012d41101007387 */ /* 0x004fe80000100800 */
[----:B------:R-:W2:Y:S01]  /*11940*/  LDL R7, [R1+0x5a0] ;  /* 0x0005a00001077983 */ /* 0x000ea20000100800 */
[----:B------:R-:W-:Y:S01]  /*11950*/  PRMT R18, RZ, 0x7610, R18 ;  /* 0x00007610ff127816 */ /* 0x000fe20000000012 */
[----:B--2---:R-:W-:-:S05]  /*11960*/  IMAD.X R7, R7, 0x1, R0, P1 ;  /* 0x0000000107077824 */ /* 0x004fca00008e0600 */
[----:B------:R-:W2:Y:S04]  /*11970*/  @!P0 LDG.E.U16 R18, desc[UR10][R6.64] ;  /* 0x0000000a06128981 */ /* 0x000ea8000c1e1500 */
[----:B------:R-:W4:Y:S04]  /*11980*/  LDL R7, [R1+0x890] ;  /* 0x0008900001077983 */ /* 0x000f280000100800 */
[----:B--2---:R-:W-:Y:S01]  /*11990*/  STL [R1+0x12d0], R18 ;  /* 0x0012d01201007387 */ /* 0x004fe20000100800 */
[----:B----4-:R-:W-:-:S03]  /*119a0*/  IADD3 R6, P1, R7, R2, RZ ;  /* 0x0000000207067210 */ /* 0x010fc60007f3e0ff */
        /* <DEDUP_REMOVED lines=12> */
[----:B------:R-:W-:Y:S04]  /*11a70*/  STS.U16 [R29+UR6+0x2400], R5 ;  /* 0x002400051d007988 */ /* 0x000fe80008000406 */
[----:B------:R0:W-:Y:S04]  /*11a80*/  STS.U16 [R29+UR6+0x2600], R13 ;  /* 0x0026000d1d007988 */ /* 0x0001e80008000406 */
[----:B0-----:R-:W3:Y:S04]  /*11a90*/  LDL R13, [R1+0x880] ;  /* 0x00088000010d7983 */ /* 0x001ee80000100800 */
[----:B--2---:R-:W-:Y:S01]  /*11aa0*/  STL [R1+0x12c8], R20 ;  /* 0x0012c81401007387 */ /* 0x004fe20000100800 */
[----:B----4-:R-:W-:-:S03]  /*11ab0*/  IADD3 R6, P1, R7, R2, RZ ;  /* 0x0000000207067210 */ /* 0x010fc60007f3e0ff */
[----:B------:R-:W2:Y:S04]  /*11ac0*/  LDL R7, [R1+0x590] ;  /* 0x0005900001077983 */ /* 0x000ea80000100800 */
[----:B------:R0:W-:Y:S02]  /*11ad0*/  STS.U16 [R29+UR6+0x2800], R11 ;  /* 0x0028000b1d007988 */ /* 0x0001e40008000406 */
[----:B0-----:R-:W-:Y:S01]  /*11ae0*/  PRMT R11, RZ, 0x7610, R11 ;  /* 0x00007610ff0b7816 */ /* 0x001fe2000000000b */
[----:B--2---:R-:W-:-:S05]  /*11af0*/  IMAD.X R7, R7, 0x1, R0, P1 ;  /* 0x0000000107077824 */ /* 0x004fca00008e0600 */
[----:B------:R-:W2:Y:S04]  /*11b00*/  @!P0 LDG.E.U16 R11, desc[UR10][R6.64] ;  /* 0x0000000a060b8981 */ /* 0x000ea8000c1e1500 */
[----:B--2---:R-:W-:Y:S04]  /*11b10*/  STL [R1+0x12c4], R11 ;  /* 0x0012c40b01007387 */ /* 0x004fe80000100800 */
[----:B------:R-:W2:Y:S01]  /*11b20*/  LDL R7, [R1+0x770] ;  /* 0x0007700001077983 */ /* 0x000ea20000100800 */
[----:B---3--:R-:W-:Y:S02]  /*11b30*/  IADD3 R6, P1, R13, R2, RZ ;  /* 0x000000020d067210 */ /* 0x008fe40007f3e0ff */
[----:B------:R-:W-:Y:S01]  /*11b40*/  PRMT R10, RZ, 0x7610, R10 ;  /* 0x00007610ff0a7816 */ /* 0x000fe2000000000a */
[----:B------:R-:W3:Y:S02]  /*11b50*/  LDL R13, [R1+0x870] ;  /* 0x00087000010d7983 */ /* 0x000ee40000100800 */
[----:B--2---:R-:W-:-:S05]  /*11b60*/  IMAD.X R7, R7, 0x1, R0, P1 ;  /* 0x0000000107077824 */ /* 0x004fca00008e0600 */
[----:B------:R-:W2:Y:S04]  /*11b70*/  @!P0 LDG.E.U16 R10, desc[UR10][R6.64] ;  /* 0x0000000a060a8981 */ /* 0x000ea8000c1e1500 */
[----:B------:R-:W4:Y:S04]  /*11b80*/  LDL.LU R6, [R1+0x28] ;  /* 0x0000280001067983 */ /* 0x000f280000300800 */
[----:B------:R-:W3:Y:S04]  /*11b90*/  LDL R7, [R1+0x764] ;  /* 0x0007640001077983 */ /* 0x000ee80000100800 */
[----:B------:R-:W-:Y:S04]  /*11ba0*/  STS.U16 [R29+UR6+0x2a00], R14 ;  /* 0x002a000e1d007988 */ /* 0x000fe80008000406 */
[----:B--2---:R-:W-:Y:S04]  /*11bb0*/  STL [R1+0x12c0], R10 ;  /* 0x0012c00a01007387 */ /* 0x004fe80000100800 */
[----:B----4-:R3:W-:Y:S02]  /*11bc0*/  STS.U16 [R29+UR6+0x2c00], R6 ;  /* 0x002c00061d007988 */ /* 0x0107e40008000406 */
[----:B---3--:R-:W-:-:S02]  /*11bd0*/  IADD3 R6, P1, R7, R2, RZ ;  /* 0x0000000207067210 */ /* 0x008fc40007f3e0ff */
[----:B------:R-:W2:Y:S01]  /*11be0*/  LDL R7, [R1+0x63c] ;  /* 0x00063c0001077983 */ /* 0x000ea20000100800 */
[----:B------:R-:W-:Y:S02]  /*11bf0*/  PRMT R9, RZ, 0x7610, R9 ;  /* 0x00007610ff097816 */ /* 0x000fe40000000009 */
[----:B--2---:R-:W-:-:S05]  /*11c00*/  IMAD.X R7, R7, 0x1, R0, P1 ;  /* 0x0000000107077824 */ /* 0x004fca00008e0600 */
[----:B------:R-:W2:Y:S04]  /*11c10*/  @!P0 LDG.E.U16 R9, desc[UR10][R6.64] ;  /* 0x0000000a06098981 */ /* 0x000ea8000c1e1500 */
[----:B------:R-:W3:Y:S04]  /*11c20*/  LDL R7, [R1+0x630] ;  /* 0x0006300001077983 */ /* 0x000ee80000100800 */
[----:B--2---:R-:W-:Y:S01]  /*11c30*/  STL [R1+0x12bc], R9 ;  /* 0x0012bc0901007387 */ /* 0x004fe20000100800 */
[----:B---3--:R-:W-:-:S03]  /*11c40*/  IADD3 R6, P1, R7, R2, RZ ;  /* 0x0000000207067210 */ /* 0x008fc60007f3e0ff */
[----:B------:R-:W2:Y:S04]  /*11c50*/  LDL R7, [R1+0x580] ;  /* 0x0005800001077983 */ /* 0x000ea80000100800 */
[----:B------:R-:W-:Y:S04]  /*11c60*/  STS.U16 [R29+UR6+0x2e00], R15 ;  /* 0x002e000f1d007988 */ /* 0x000fe80008000406 */
[----:B------:R0:W-:Y:S01]  /*11c70*/  STS.U16 [R29+UR6+0x3000], R12 ;  /* 0x0030000c1d007988 */ /* 0x0001e20008000406 */
[----:B--2---:R-:W-:Y:S01]  /*11c80*/  IMAD.X R7, R7, 0x1, R0, P1 ;  /* 0x0000000107077824 */ /* 0x004fe200008e0600 */
[----:B0-----:R-:W-:-:S02]  /*11c90*/  IADD3 R12, P1, R13, R2, RZ ;  /* 0x000000020d0c7210 */ /* 0x001fc40007f3e0ff */
[----:B------:R-:W2:Y:S01]  /*11ca0*/  LDL R13, [R1+0x750] ;  /* 0x00075000010d7983 */ /* 0x000ea20000100800 */
[----:B------:R-:W-:-:S06]  /*11cb0*/  PRMT R8, RZ, 0x7610, R8 ;  /* 0x00007610ff087816 */ /* 0x000fcc0000000008 */
[----:B------:R0:W3:Y:S02]  /*11cc0*/  @!P0 LDG.E.U16 R8, desc[UR10][R6.64] ;  /* 0x0000000a06088981 */ /* 0x0000e4000c1e1500 */
[----:B0-----:R-:W-:Y:S01]  /*11cd0*/  PRMT R7, RZ, 0x7610, R7 ;  /* 0x00007610ff077816 */ /* 0x001fe20000000007 */
[----:B--2---:R-:W-:-:S05]  /*11ce0*/  IMAD.X R13, R13, 0x1, R0, P1 ;  /* 0x000000010d0d7824 */ /* 0x004fca00008e0600 */
[----:B------:R-:W2:Y:S04]  /*11cf0*/  @!P0 LDG.E.U16 R7, desc[UR10][R12.64] ;  /* 0x0000000a0c078981 */ /* 0x000ea8000c1e1500 */
[----:B------:R-:W4:Y:S04]  /*11d00*/  LDL R13, [R1+0x744] ;  /* 0x00074400010d7983 */ /* 0x000f280000100800 */
[----:B------:R0:W-:Y:S04]  /*11d10*/  STS.U16 [R29+UR6+0x3200], R28 ;  /* 0x0032001c1d007988 */ /* 0x0001e80008000406 */
[----:B--2---:R-:W-:Y:S04]  /*11d20*/  STL [R1+0x12b8], R7 ;  /* 0x0012b80701007387 */ /* 0x004fe80000100800 */
[----:B0-----:R-:W2:Y:S01]  /*11d30*/  LDL.LU R28, [R1+0x940] ;  /* 0x00094000011c7983 */ /* 0x001ea20000300800 */
[----:B----4-:R-:W-:-:S03]  /*11d40*/  IADD3 R12, P1, R13, R2, RZ ;  /* 0x000000020d0c7210 */ /* 0x010fc60007f3e0ff */
[----:B------:R-:W4:Y:S01]  /*11d50*/  LDL R13, [R1+0x61c] ;  /* 0x00061c00010d7983 */ /* 0x000f220000100800 */
[----:B------:R-:W-:Y:S01]  /*11d60*/  PRMT R6, RZ, 0x7610, R6 ;  /* 0x00007610ff067816 */ /* 0x000fe20000000006 */
[----:B----4-:R-:W-:-:S05]  /*11d70*/  IMAD.X R13, R13, 0x1, R0, P1 ;  /* 0x000000010d0d7824 */ /* 0x010fca00008e0600 */
[----:B------:R-:W4:Y:S04]  /*11d80*/  @!P0 LDG.E.U16 R6, desc[UR10][R12.64] ;  /* 0x0000000a0c068981 */ /* 0x000f28000c1e1500 */
[----:B------:R-:W3:Y:S04]  /*11d90*/  LDL.LU R12, [R1+0x48] ;  /* 0x00004800010c7983 */ /* 0x000ee80000300800 */
[----:B------:R-:W2:Y:S04]  /*11da0*/  LDL R13, [R1+0x610] ;  /* 0x00061000010d7983 */ /* 0x000ea80000100800 */
[----:B----4-:R-:W-:Y:S04]  /*11db0*/  STL [R1+0x12b4], R6 ;  /* 0x0012b40601007387 */ /* 0x010fe80000100800 */
[----:B---3--:R2:W-:Y:S02]  /*11dc0*/  STS.U16 [R29+UR6+0x3400], R12 ;  /* 0x0034000c1d007988 */ /* 0x0085e40008000406 */
[----:B--2---:R-:W-:-:S02]  /*11dd0*/  IADD3 R12, P1, R13, R2, RZ ;  /* 0x000000020d0c7210 */ /* 0x004fc40007f3e0ff */
[----:B------:R-:W2:Y:S01]  /*11de0*/  LDL R13, [R1+0x570] ;  /* 0x00057000010d7983 */ /* 0x000ea20000100800 */
[----:B------:R-:W-:Y:S02]  /*11df0*/  PRMT R5, RZ, 0x7610, R5 ;  /* 0x00007610ff057816 */ /* 0x000fe40000000005 */
[----:B--2---:R-:W-:-:S05]  /*11e00*/  IMAD.X R13, R13, 0x1, R0, P1 ;  /* 0x000000010d0d7824 */ /* 0x004fca00008e0600 */
[----:B------:R-:W2:Y:S04]  /*11e10*/  @!P0 LDG.E.U16 R5, desc[UR10][R12.64] ;  /* 0x0000000a0c058981 */ /* 0x000ea8000c1e1500 */
[----:B------:R-:W3:Y:S04]  /*11e20*/  LDL.LU R12, [R1+0x44] ;  /* 0x00004400010c7983 */ /* 0x000ee80000300800 */
[----:B------:R-:W4:Y:S04]  /*11e30*/  LDL R13, [R1+0x954] ;  /* 0x00095400010d7983 */ /* 0x000f280000100800 */
[----:B--2---:R-:W-:Y:S04]  /*11e40*/  STL [R1+0x12b0], R5 ;  /* 0x0012b00501007387 */ /* 0x004fe80000100800 */
[----:B---3--:R4:W-:Y:S02]  /*11e50*/  STS.U16 [R29+UR6+0x3600], R12 ;  /* 0x0036000c1d007988 */ /* 0x0089e40008000406 */
[----:B----4-:R-:W-:-:S02]  /*11e60*/  IADD3 R12, P1, R13, R2, RZ ;  /* 0x000000020d0c7210 */ /* 0x010fc40007f3e0ff */
[----:B------:R-:W2:Y:S01]  /*11e70*/  LDL R13, [R1+0x944] ;  /* 0x00094400010d7983 */ /* 0x000ea20000100800 */
[----:B------:R-:W-:Y:S02]  /*11e80*/  PRMT R27, RZ, 0x7610, R27 ;  /* 0x00007610ff1b7816 */ /* 0x000fe4000000001b */
[----:B--2---:R-:W-:-:S05]  /*11e90*/  IMAD.X R13, R13, 0x1, R0, P1 ;  /* 0x000000010d0d7824 */ /* 0x004fca00008e0600 */
[----:B------:R-:W2:Y:S04]  /*11ea0*/  @!P0 LDG.E.U16 R27, desc[UR10][R12.64] ;  /* 0x0000000a0c1b8981 */ /* 0x000ea8000c1e1500 */
[----:B------:R-:W3:Y:S04]  /*11eb0*/  LDL.LU R13, [R1+0x30] ;  /* 0x00003000010d7983 */ /* 0x000ee80000300800 */
[----:B--2---:R0:W-:Y:S04]  /*11ec0*/  STL [R1+0x84], R27 ;  /* 0x0000841b01007387 */ /* 0x0041e80000100800 */
[----:B---3--:R1:W-:Y:S01]  /*11ed0*/  STS.U16 [R29+UR6+0x3800], R13 ;  /* 0x0038000d1d007988 */ /* 0x0083e20008000406 */
[----:B------:R-:W-:-:S02]  /*11ee0*/  IADD3 R12, P1, R28, R2, RZ ;  /* 0x000000021c0c7210 */ /* 0x000fc40007f3e0ff */
[----:B------:R-:W-:Y:S01]  /*11ef0*/  PRMT R26, RZ, 0x7610, R26 ;  /* 0x00007610ff1a7816 */ /* 0x000fe2000000001a */
[----:B0-----:R-:W2:Y:S04]  /*11f00*/  LDL R27, [R1+0x60c] ;  /* 0x00060c00011b7983 */ /* 0x001ea80000100800 */
[----:B-1----:R-:W3:Y:S02]  /*11f10*/  LDL R13, [R1+0x92c] ;  /* 0x00092c00010d7983 */ /* 0x002ee40000100800 */
[----:B---3--:R-:W-:-:S05]  /*11f20*/  IMAD.X R13, R13, 0x1, R0, P1 ;  /* 0x000000010d0d7824 */ /* 0x008fca00008e0600 */
[----:B------:R-:W3:Y:S04]  /*11f30*/  @!P0 LDG.E.U16 R26, desc[UR10][R12.64] ;  /* 0x0000000a0c1a8981 */ /* 0x000ee8000c1e1500 */
[----:B------:R-:W-:Y:S04]  /*11f40*/  STL [R1+0x9e4], R28 ;  /* 0x0009e41c01007387 */ /* 0x000fe80000100800 */
[----:B------:R-:W-:Y:S04]  /*11f50*/  STL [R1+0x12a4], R28 ;  /* 0x0012a41c01007387 */ /* 0x000fe80000100800 */
[----:B------:R-:W-:Y:S04]  /*11f60*/  STL [R1+0x12a8], R28 ;  /* 0x0012a81c01007387 */ /* 0x000fe80000100800 */
[----:B------:R-:W-:Y:S04]  /*11f70*/  STL [R1+0x12ac], R28 ;  /* 0x0012ac1c01007387 */ /* 0x000fe80000100800 */
        /* <DEDUP_REMOVED lines=13> */
[----:B------:R-:W4:Y:S01]  /*12050*/  LDL R13, [R1+0x860] ;  /* 0x00086000010d7983 */ /* 0x000f220000100800 */
[----:B------:R-:W-:-:S03]  /*12060*/  PRMT R15, RZ, 0x7610, R15 ;  /* 0x00007610ff0f7816 */ /* 0x000fc6000000000f */
[----:B---3--:R4:W-:Y:S02]  /*12070*/  STS.U16 [R29+UR6+0x3c00], R12 ;  /* 0x003c000c1d007988 */ /* 0x0089e40008000406 */
[----:B----4-:R-:W-:-:S05]  /*12080*/  IADD3 R12, P1, R13, R2, RZ ;  /* 0x000000020d0c7210 */ /* 0x010fca0007f3e0ff */
[----:B------:R-:W-:-:S05]  /*12090*/  IMAD.X R13, R27, 0x1, R0, P1 ;  /* 0x000000011b0d7824 */ /* 0x000fca00008e0600 */
[----:B------:R0:W3:Y:S04]  /*120a0*/  @!P0 LDG.E.U16 R15, desc[UR10][R12.64] ;  /* 0x0000000a0c0f8981 */ /* 0x0000e8000c1e1500 */
[----:B------:R-:W4:Y:S04]  /*120b0*/  LDL.LU R12, [R1+0x3c] ;  /* 0x00003c00010c7983 */ /* 0x000f280000300800 */
[----:B------:R-:W0:Y:S04]  /*120c0*/  LDL R13, [R1+0x8f4] ;  /* 0x0008f400010d7983 */ /* 0x000e280000100800 */
[----:B----4-:R0:W-:Y:S02]  /*120d0*/  STS.U16 [R29+UR6+0x3e00], R12 ;  /* 0x003e000c1d007988 */ /* 0x0101e40008000406 */
[----:B0-----:R-:W-:-:S02]  /*120e0*/  IADD3 R12, P1, R13, R2, RZ ;  /* 0x000000020d0c7210 */ /* 0x001fc40007f3e0ff */
[----:B------:R-:W4:Y:S01]  /*120f0*/  LDL R13, [R1+0x734] ;  /* 0x00073400010d7983 */ /* 0x000f220000100800 */
[----:B------:R-:W-:Y:S01]  /*12100*/  PRMT R14, RZ, 0x7610, R14 ;  /* 0x00007610ff0e7816 */ /* 0x000fe2000000000e */
[----:B------:R-:W0:Y:S01]  /*12110*/  S2R R27, SR_TID.X ;  /* 0x00000000001b7919 */ /* 0x000e220000002100 */
[----:B----4-:R-:W-:-:S05]  /*12120*/  IMAD.X R13, R13, 0x1, R0, P1 ;  /* 0x000000010d0d7824 */ /* 0x010fca00008e0600 */
[----:B------:R1:W4:Y:S04]  /*12130*/  @!P0 LDG.E.U16 R14, desc[UR10][R12.64] ;  /* 0x0000000a0c0e8981 */ /* 0x000328000c1e1500 */
[----:B------:R-:W2:Y:S04]  /*12140*/  LDL.LU R12, [R1+0x40] ;  /* 0x00004000010c7983 */ /* 0x000ea80000300800 */
[----:B------:R-:W1:Y:S01]  /*12150*/  LDL R13, [R1+0x84c] ;  /* 0x00084c00010d7983 */ /* 0x000e620000100800 */
[----:B0-----:R-:W-:-:S05]  /*12160*/  LOP3.LUT R27, R27, 0x3f, RZ, 0xc0, !PT ;  /* 0x0000003f1b1b7812 */ /* 0x001fca00078ec0ff */
[----:B------:R-:W-:-:S05]  /*12170*/  IMAD.SHL.U32 R27, R27, 0x2, RZ ;  /* 0x000000021b1b7824 */ /* 0x000fca00078e00ff */
[----:B------:R-:W-:-:S05]  /*12180*/  LOP3.LUT R27, R27, 0x10, RZ, 0x3c, !PT ;  /* 0x000000101b1b7812 */ /* 0x000fca00078e3cff */
[----:B--2---:R1:W-:Y:S02]  /*12190*/  STS.U16 [R27+UR6+0x80], R12 ;  /* 0x0000800c1b007988 */ /* 0x0043e40008000406 */
[----:B-1----:R-:W-:Y:S02]  /*121a0*/  IADD3 R12, P1, R13, R2, RZ ;  /* 0x000000020d0c7210 */ /* 0x002fe40007f3e0ff */
[----:B------:R-:W2:Y:S01]  /*121b0*/  LDL R13, [R1+0x600] ;  /* 0x00060000010d7983 */ /* 0x000ea20000100800 */
[----:B------:R-:W-:Y:S02]  /*121c0*/  PRMT R24, RZ, 0x7610, R24 ;  /* 0x00007610ff187816 */ /* 0x000fe40000000018 */
[----:B--2---:R-:W-:-:S05]  /*121d0*/  IMAD.X R13, R13, 0x1, R0, P1 ;  /* 0x000000010d0d7824 */ /* 0x004fca00008e0600 */
[----:B------:R0:W2:Y:S04]  /*121e0*/  @!P0 LDG.E.U16 R24, desc[UR10][R12.64] ;  /* 0x0000000a0c188981 */ /* 0x0000a8000c1e1500 */
[----:B------:R-:W3:Y:S04]  /*121f0*/  LDL.LU R12, [R1+0x4c] ;  /* 0x00004c00010c7983 */ /* 0x000ee80000300800 */
[----:B------:R-:W0:Y:S04]  /*12200*/  LDL R13, [R1+0x718] ;  /* 0x00071800010d7983 */ /* 0x000e280000100800 */
[----:B---3--:R0:W-:Y:S02]  /*12210*/  STS.U16 [R27+UR6+0x280], R12 ;  /* 0x0002800c1b007988 */ /* 0x0081e40008000406 */
[----:B0-----:R-:W-:-:S02]  /*12220*/  IADD3 R12, P1, R13, R2, RZ ;  /* 0x000000020d0c7210 */ /* 0x001fc40007f3e0ff */
[----:B------:R-:W3:Y:S01]  /*12230*/  LDL R13, [R1+0x5f4] ;  /* 0x0005f400010d7983 */ /* 0x000ee20000100800 */
[----:B------:R-:W-:Y:S02]  /*12240*/  PRMT R26, RZ, 0x7610, R26 ;  /* 0x00007610ff1a7816 */ /* 0x000fe4000000001a */
[----:B---3--:R-:W-:-:S05]  /*12250*/  IMAD.X R13, R13, 0x1, R0, P1 ;  /* 0x000000010d0d7824 */ /* 0x008fca00008e0600 */
[----:B------:R0:W3:Y:S04]  /*12260*/  @!P0 LDG.E.U16 R26, desc[UR10][R12.64] ;  /* 0x0000000a0c1a8981 */ /* 0x0000e8000c1e1500 */
[----:B------:R-:W4:Y:S04]  /*12270*/  LDL.LU R12, [R1+0x50] ;  /* 0x00005000010c7983 */ /* 0x000f280000300800 */
[----:B------:R-:W0:Y:S04]  /*12280*/  LDL R13, [R1+0x8e4] ;  /* 0x0008e400010d7983 */ /* 0x000e280000100800 */
[----:B----4-:R0:W-:Y:S02]  /*12290*/  STS.U16 [R27+UR6+0x480], R12 ;  /* 0x0004800c1b007988 */ /* 0x0101e40008000406 */
[----:B0-----:R-:W-:-:S02]  /*122a0*/  IADD3 R12, P1, R13, R2, RZ ;  /* 0x000000020d0c7210 */ /* 0x001fc40007f3e0ff */
[----:B------:R-:W4:Y:S01]  /*122b0*/  LDL R13, [R1+0x838] ;  /* 0x00083800010d7983 */ /* 0x000f220000100800 */
[----:B------:R-:W-:Y:S02]  /*122c0*/  PRMT R25, RZ, 0x7610, R25 ;  /* 0x00007610ff197816 */ /* 0x000fe40000000019 */
[----:B----4-:R-:W-:-:S05]  /*122d0*/  IMAD.X R13, R13, 0x1, R0, P1 ;  /* 0x000000010d0d7824 */ /* 0x010fca00008e0600 */
[----:B------:R-:W4:Y:S04]  /*122e0*/  @!P0 LDG.E.U16 R25, desc[UR10][R12.64] ;  /* 0x0000000a0c198981 */ /* 0x000f28000c1e1500 */
[----:B----4-:R0:W-:Y:S04]  /*122f0*/  STL [R1+0x2c], R25 ;  /* 0x00002c1901007387 */ /* 0x0101e80000100800 */
[----:B0-----:R-:W4:Y:S04]  /*12300*/  LDL.LU R25, [R1+0x131c] ;  /* 0x00131c0001197983 */ /* 0x001f280000300800 */
[----:B------:R-:W2:Y:S04]  /*12310*/  LDL.LU R12, [R1+0x54] ;  /* 0x00005400010c7983 */ /* 0x000ea80000300800 */
[----:B------:R-:W3:Y:S04]  /*12320*/  LDL R13, [R1+0x82c] ;  /* 0x00082c00010d7983 */ /* 0x000ee80000100800 */
[----:B--2---:R3:W-:Y:S02]  /*12330*/  STS.U16 [R27+UR6+0x680], R12 ;  /* 0x0006800c1b007988 */ /* 0x0047e40008000406 */
[----:B---3--:R-:W-:-:S02]  /*12340*/  IADD3 R12, P1, R13, R2, RZ ;  /* 0x000000020d0c7210 */ /* 0x008fc40007f3e0ff */
[----:B------:R-:W2:Y:S01]  /*12350*/  LDL R13, [R1+0x704] ;  /* 0x00070400010d7983 */ /* 0x000ea20000100800 */
[----:B----4-:R-:W-:Y:S02]  /*12360*/  PRMT R25, RZ, 0x7610, R25 ;  /* 0x00007610ff197816 */ /* 0x010fe40000000019 */
        /* <DEDUP_REMOVED lines=84> */
[----:B------:R-:W3:Y:S04]  /*128b0*/  LDL.LU R12, [R1] ;  /* 0x00000000010c7983 */ /* 0x000ee80000300800 */
[----:B------:R-:W4:Y:S04]  /*128c0*/  LDL R13, [R1+0x7cc] ;  /* 0x0007cc00010d7983 */ /* 0x000f280000100800 */
[----:B---3--:R0:W-:Y:S04]  /*128d0*/  STS.U16 [R27+UR6+0x1880], R12 ;  /* 0x0018800c1b007988 */ /* 0x0081e80008000406 */
[----:B0-----:R-:W3:Y:S01]  /*128e0*/  LDL.LU R27, [R1+0x12f4] ;  /* 0x0012f400011b7983 */ /* 0x001ee20000300800 */
[----:B----4-:R-:W-:-:S03]  /*128f0*/  IADD3 R12, P1, R13, R2, RZ ;  /* 0x000000020d0c7210 */ /* 0x010fc60007f3e0ff */
[----:B------:R-:W4:Y:S01]  /*12900*/  LDL R13, [R1+0x6a4] ;  /* 0x0006a400010d7983 */ /* 0x000f220000100800 */
[----:B---3--:R-:W-:Y:S01]  /*12910*/  PRMT R27, RZ, 0x7610, R27 ;  /* 0x00007610ff1b7816 */ /* 0x008fe2000000001b */
[----:B----4-:R-:W-:-:S05]  /*12920*/  IMAD.X R13, R13, 0x1, R0, P1 ;  /* 0x000000010d0d7824 */ /* 0x010fca00008e0600 */
[----:B------:R0:W3:Y:S02]  /*12930*/  @!P0 LDG.E.U16 R27, desc[UR10][R12.64] ;  /* 0x0000000a0c1b8981 */ /* 0x0000e4000c1e1500 */
[----:B0-----:R-:W0:Y:S02]  /*12940*/  S2R R13, SR_TID.X ;  /* 0x00000000000d7919 */ /* 0x001e240000002100 */
[----:B0-----:R-:W-:-:S05]  /*12950*/  LOP3.LUT R13, R13, 0x3f, RZ, 0xc0, !PT ;  /* 0x0000003f0d0d7812 */ /* 0x001fca00078ec0ff */
[----:B------:R-:W-:-:S05]  /*12960*/  IMAD.SHL.U32 R13, R13, 0x2, RZ ;  /* 0x000000020d0d7824 */ /* 0x000fca00078e00ff */
[----:B------:R-:W-:Y:S01]  /*12970*/  LOP3.LUT R12, R13, 0x10, RZ, 0x3c, !PT ;  /* 0x000000100d0c7812 */ /* 0x000fe200078e3cff */
[----:B---3--:R0:W-:Y:S04]  /*12980*/  STL [R1+0x58], R27 ;  /* 0x0000581b01007387 */ /* 0x0081e80000100800 */
[----:B0-----:R-:W3:Y:S04]  /*12990*/  LDL.LU R27, [R1+0x12f0] ;  /* 0x0012f000011b7983 */ /* 0x001ee80000300800 */
[----:B------:R-:W4:Y:S04]  /*129a0*/  LDL R13, [R1+0x698] ;  /* 0x00069800010d7983 */ /* 0x000f280000100800 */
[----:B---3--:R4:W-:Y:S02]  /*129b0*/  STS.U16 [R12+UR6+0x1a80], R27 ;  /* 0x001a801b0c007988 */ /* 0x0089e40008000406 */
[----:B----4-:R-:W-:-:S02]  /*129c0*/  IADD3 R12, P1, R13, R2, RZ ;  /* 0x000000020d0c7210 */ /* 0x010fc40007f3e0ff */
[----:B------:R-:W3:Y:S01]  /*129d0*/  LDL R13, [R1+0x5b4] ;  /* 0x0005b400010d7983 */ /* 0x000ee20000100800 */
[----:B--2---:R-:W-:Y:S02]  /*129e0*/  PRMT R25, RZ, 0x7610, R25 ;  /* 0x00007610ff197816 */ /* 0x004fe40000000019 */
[----:B---3--:R-:W-:-:S05]  /*129f0*/  IMAD.X R13, R13, 0x1, R0, P1 ;  /* 0x000000010d0d7824 */ /* 0x008fca00008e0600 */
[----:B------:R0:W2:Y:S02]  /*12a00*/  @!P0 LDG.E.U16 R25, desc[UR10][R12.64] ;  /* 0x0000000a0c198981 */ /* 0x0000a4000c1e1500 */
[----:B0-----:R-:W0:Y:S02]  /*12a10*/  S2R R13, SR_TID.X ;  /* 0x00000000000d7919 */ /* 0x001e240000002100 */
[----:B0-----:R-:W-:-:S05]  /*12a20*/  LOP3.LUT R13, R13, 0x3f, RZ, 0xc0, !PT ;  /* 0x0000003f0d0d7812 */ /* 0x001fca00078ec0ff */
[----:B------:R-:W-:-:S05]  /*12a30*/  IMAD.SHL.U32 R13, R13, 0x2, RZ ;  /* 0x000000020d0d7824 */ /* 0x000fca00078e00ff */
[----:B------:R-:W-:Y:S01]  /*12a40*/  LOP3.LUT R12, R13, 0x10, RZ, 0x3c, !PT ;  /* 0x000000100d0c7812 */ /* 0x000fe200078e3cff */
[----:B--2---:R0:W-:Y:S04]  /*12a50*/  STL [R1+0x54], R25 ;  /* 0x0000541901007387 */ /* 0x0041e80000100800 */
[----:B0-----:R-:W2:Y:S04]  /*12a60*/  LDL.LU R25, [R1+0x12ec] ;  /* 0x0012ec0001197983 */ /* 0x001ea80000300800 */
[----:B------:R-:W3:Y:S04]  /*12a70*/  LDL R13, [R1+0x8a4] ;  /* 0x0008a400010d7983 */ /* 0x000ee80000100800 */
[----:B--2---:R3:W-:Y:S02]  /*12a80*/  STS.U16 [R12+UR6+0x1c80], R25 ;  /* 0x001c80190c007988 */ /* 0x0047e40008000406 */
[----:B---3--:R-:W-:-:S02]  /*12a90*/  IADD3 R12, P1, R13, R2, RZ ;  /* 0x000000020d0c7210 */ /* 0x008fc40007f3e0ff */
[----:B------:R-:W2:Y:S01]  /*12aa0*/  LDL R13, [R1+0x7b8] ;  /* 0x0007b800010d7983 */ /* 0x000ea20000100800 */
[----:B------:R-:W-:Y:S02]  /*12ab0*/  PRMT R23, RZ, 0x7610, R23 ;  /* 0x00007610ff177816 */ /* 0x000fe40000000017 */
        /* <DEDUP_REMOVED lines=51> */
[----:B------:R-:W-:Y:S01]  /*12df0*/  PRMT R22, RZ, 0x7610, R22 ;  /* 0x00007610ff167816 */ /* 0x000fe20000000016 */
[----:B------:R-:W0:Y:S01]  /*12e00*/  S2R R4, SR_TID.X ;  /* 0x0000000000047919 */ /* 0x000e220000002100 */
[----:B--2---:R-:W-:-:S05]  /*12e10*/  IMAD.X R13, R13, 0x1, R0, P1 ;  /* 0x000000010d0d7824 */ /* 0x004fca00008e0600 */
[----:B------:R1:W2:Y:S04]  /*12e20*/  @!P0 LDG.E.U16 R22, desc[UR10][R12.64] ;  /* 0x0000000a0c168981 */ /* 0x0002a8000c1e1500 */
[----:B------:R-:W3:Y:S01]  /*12e30*/  LDL R13, [R1+0x658] ;  /* 0x00065800010d7983 */ /* 0x000ee20000100800 */
[----:B0-----:R-:W-:-:S05]  /*12e40*/  LOP3.LUT R4, R4, 0x3f, RZ, 0xc0, !PT ;  /* 0x0000003f04047812 */ /* 0x001fca00078ec0ff */
[----:B------:R-:W-:-:S05]  /*12e50*/  IMAD.SHL.U32 R4, R4, 0x2, RZ ;  /* 0x0000000204047824 */ /* 0x000fca00078e00ff */
[----:B-1----:R-:W-:-:S05]  /*12e60*/  LOP3.LUT R12, R4, 0x10, RZ, 0x3c, !PT ;  /* 0x00000010040c7812 */ /* 0x002fca00078e3cff */
[----:B------:R3:W-:Y:S02]  /*12e70*/  STS.U16 [R12+UR6+0x2680], R3 ;  /* 0x002680030c007988 */ /* 0x0007e40008000406 */
[----:B---3--:R-:W-:Y:S02]  /*12e80*/  IADD3 R12, P1, R13, R2, RZ ;  /* 0x000000020d0c7210 */ /* 0x008fe40007f3e0ff */
[----:B------:R-:W3:Y:S01]  /*12e90*/  LDL R13, [R1+0x594] ;  /* 0x00059400010d7983 */ /* 0x000ee20000100800 */
[----:B------:R-:W-:Y:S02]  /*12ea0*/  PRMT R16, RZ, 0x7610, R16 ;  /* 0x00007610ff107816 */ /* 0x000fe40000000010 */
        /* <DEDUP_REMOVED lines=9> */
[----:B---3--:R4:W-:Y:S02]  /*12f40*/  STS.U16 [R12+UR6+0x2880], R16 ;  /* 0x002880100c007988 */ /* 0x0089e40008000406 */
[----:B----4-:R-:W-:Y:S02]  /*12f50*/  IADD3 R12, P1, R13, R2, RZ ;  /* 0x000000020d0c7210 */ /* 0x010fe40007f3e0ff */
        /* <DEDUP_REMOVED lines=23> */
[----:B------:R-:W-:Y:S02]  /*130d0*/  LOP3.LUT R12, R4, 0x10, RZ, 0x3c, !PT ;  /* 0x00000010040c7812 */ /* 0x000fe400078e3cff */
[----:B------:R-:W-:Y:S01]  /*130e0*/  PRMT R19, RZ, 0x7610, R19 ;  /* 0x00007610ff137816 */ /* 0x000fe20000000013 */
[----:B------:R-:W2:Y:S04]  /*130f0*/  LDL R4, [R1+0x618] ;  /* 0x0006180001047983 */ /* 0x000ea80000100800 */
[----:B---3--:R4:W-:Y:S02]  /*13100*/  STS.U16 [R12+UR6+0x2c80], R18 ;  /* 0x002c80120c007988 */ /* 0x0089e40008000406 */
[----:B----4-:R-:W-:Y:S02]  /*13110*/  IADD3 R12, P1, R13, R2, RZ ;  /* 0x000000020d0c7210 */ /* 0x010fe40007f3e0ff */
[----:B------:R-:W3:Y:S03]  /*13120*/  LDL R13, [R1+0x584] ;  /* 0x00058400010d7983 */ /* 0x000ee60000100800 */
[----:B---3--:R-:W-:-:S05]  /*13130*/  IMAD.X R13, R13, 0x1, R0, P1 ;  /* 0x000000010d0d7824 */ /* 0x008fca00008e0600 */
        /* <DEDUP_REMOVED lines=11> */
[----:B------:R-:W-:Y:S02]  /*131f0*/  PRMT R20, RZ, 0x7610, R20 ;  /* 0x00007610ff147816 */ /* 0x000fe40000000014 */
        /* <DEDUP_REMOVED lines=23> */
[----:B--2---:R-:W-:Y:S02]  /*13370*/  IADD3 R12, P1, R4, R2, RZ ;  /* 0x00000002040c7210 */ /* 0x004fe40007f3e0ff */
[----:B------:R-:W-:Y:S01]  /*13380*/  PRMT R10, RZ, 0x7610, R10 ;  /* 0x00007610ff0a7816 */ /* 0x000fe2000000000a */
[----:B------:R-:W2:Y:S04]  /*13390*/  LDL R11, [R1+0x864] ;  /* 0x00086400010b7983 */ /* 0x000ea80000100800 */
[----:B------:R-:W4:Y:S01]  /*133a0*/  LDL R4, [R1+0x934] ;  /* 0x0009340001047983 */ /* 0x000f220000100800 */
[----:B---3--:R-:W-:-:S05]  /*133b0*/  IMAD.X R13, R13, 0x1, R0, P1 ;  /* 0x000000010d0d7824 */ /* 0x008fca00008e0600 */
[----:B------:R0:W3:Y:S02]  /*133c0*/  @!P0 LDG.E.U16 R10, desc[UR10][R12.64] ;  /* 0x0000000a0c0a8981 */ /* 0x0000e4000c1e1500 */
[----:B0-----:R-:W0:Y:S02]  /*133d0*/  S2R R13, SR_TID.X ;  /* 0x00000000000d7919 */ /* 0x001e240000002100 */
[----:B---3--:R1:W-:Y:S04]  /*133e0*/  STL [R1+0x24], R10 ;  /* 0x0000240a01007387 */ /* 0x0083e80000100800 */
[----:B-1----:R-:W3:Y:S01]  /*133f0*/  LDL.LU R10, [R1+0x12c0] ;  /* 0x0012c000010a7983 */ /* 0x002ee20000300800 */
[----:B0-----:R-:W-:-:S05]  /*13400*/  LOP3.LUT R13, R13, 0x3f, RZ, 0xc0, !PT ;  /* 0x0000003f0d0d7812 */ /* 0x001fca00078ec0ff */
[----:B------:R-:W-:Y:S01]  /*13410*/  IMAD.SHL.U32 R12, R13, 0x2, RZ ;  /* 0x000000020d0c7824 */ /* 0x000fe200078e00ff */
[----:B------:R-:W-:Y:S01]  /*13420*/  PRMT R9, RZ, 0x7610, R9 ;  /* 0x00007610ff097816 */ /* 0x000fe20000000009 */
[----:B------:R-:W4:Y:S03]  /*13430*/  LDL R13, [R1+0x958] ;  /* 0x00095800010d7983 */ /* 0x000f260000100800 */
[----:B------:R-:W-:-:S05]  /*13440*/  LOP3.LUT R12, R12, 0x10, RZ, 0x3c, !PT ;  /* 0x000000100c0c7812 */ /* 0x000fca00078e3cff */
[----:B---3--:R2:W-:Y:S02]  /*13450*/  STS.U16 [R12+UR6+0x3480], R10 ;  /* 0x0034800a0c007988 */ /* 0x0085e40008000406 */
[----:B--2---:R-:W-:Y:S02]  /*13460*/  IADD3 R10, P1, R11, R2, RZ ;  /* 0x000000020b0a7210 */ /* 0x004fe40007f3e0ff */
[----:B------:R-:W2:Y:S03]  /*13470*/  LDL R11, [R1+0x738] ;  /* 0x00073800010b7983 */ /* 0x000ea60000100800 */
[----:B--2---:R-:W-:-:S05]  /*13480*/  IMAD.X R11, R11, 0x1, R0, P1 ;  /* 0x000000010b0b7824 */ /* 0x004fca00008e0600 */
[----:B------:R-:W2:Y:S04]  /*13490*/  @!P0 LDG.E.U16 R9, desc[UR10][R10.64] ;  /* 0x0000000a0a098981 */ /* 0x000ea8000c1e1500 */
[----:B--2---:R0:W-:Y:S04]  /*134a0*/  STL [R1+0x20], R9 ;  /* 0x0000200901007387 */ /* 0x0041e80000100800 */
[----:B0-----:R-:W2:Y:S04]  /*134b0*/  LDL.LU R9, [R1+0x12bc] ;  /* 0x0012bc0001097983 */ /* 0x001ea80000300800 */
[----:B------:R-:W3:Y:S01]  /*134c0*/  LDL R11, [R1+0x948] ;  /* 0x00094800010b7983 */ /* 0x000ee20000100800 */
[----:B----4-:R-:W-:-:S03]  /*134d0*/  IADD3 R10, P1, R13, R2, RZ ;  /* 0x000000020d0a7210 */ /* 0x010fc60007f3e0ff */
[----:B------:R-:W4:Y:S04]  /*134e0*/  LDL R13, [R1+0x858] ;  /* 0x00085800010d7983 */ /* 0x000f280000100800 */
[----:B--2---:R0:W-:Y:S01]  /*134f0*/  STS.U16 [R12+UR6+0x3680], R9 ;  /* 0x003680090c007988 */ /* 0x0041e20008000406 */
[----:B---3--:R-:W-:Y:S01]  /*13500*/  IMAD.X R11, R11, 0x1, R0, P1 ;  /* 0x000000010b0b7824 */ /* 0x008fe200008e0600 */
[----:B0-----:R-:W-:-:S06]  /*13510*/  PRMT R9, RZ, 0x7610, R9 ;  /* 0x00007610ff097816 */ /* 0x001fcc0000000009 */
[----:B------:R-:W2:Y:S04]  /*13520*/  @!P0 LDG.E.U16 R9, desc[UR10][R10.64] ;  /* 0x0000000a0a098981 */ /* 0x000ea8000c1e1500 */
[----:B------:R-:W-:Y:S04]  /*13530*/  STS.U16 [R12+UR6+0x3880], R8 ;  /* 0x003880080c007988 */ /* 0x000fe80008000406 */
[----:B--2---:R0:W-:Y:S04]  /*13540*/  STL [R1+0x1c], R9 ;  /* 0x00001c0901007387 */ /* 0x0041e80000100800 */
[----:B0-----:R-:W2:Y:S01]  /*13550*/  LDL R9, [R1+0x920] ;  /* 0x0009200001097983 */ /* 0x001ea20000100800 */
[----:B------:R-:W-:-:S02]  /*13560*/  IADD3 R8, P1, R4, R2, RZ ;  /* 0x0000000204087210 */ /* 0x000fc40007f3e0ff */
[----:B------:R-:W-:Y:S01]  /*13570*/  PRMT R7, RZ, 0x7610, R7 ;  /* 0x00007610ff077816 */ /* 0x000fe20000000007 */
[----:B------:R-:W3:Y:S02]  /*13580*/  LDL R4, [R1+0x850] ;  /* 0x0008500001047983 */ /* 0x000ee40000100800 */
[----:B--2---:R-:W-:-:S05]  /*13590*/  IMAD.X R9, R9, 0x1, R0, P1 ;  /* 0x0000000109097824 */ /* 0x004fca00008e0600 */
[----:B------:R-:W2:Y:S04]  /*135a0*/  @!P0 LDG.E.U16 R7, desc[UR10][R8.64] ;  /* 0x0000000a08078981 */ /* 0x000ea8000c1e1500 */
[----:B--2---:R0:W-:Y:S04]  /*135b0*/  STL [R1+0x18], R7 ;  /* 0x0000180701007387 */ /* 0x0041e80000100800 */
[----:B0-----:R-:W2:Y:S04]  /*135c0*/  LDL.LU R7, [R1+0x12b8] ;  /* 0x0012b80001077983 */ /* 0x001ea80000300800 */
[----:B------:R-:W4:Y:S02]  /*135d0*/  LDL R9, [R1+0x910] ;  /* 0x0009100001097983 */ /* 0x000f240000100800 */
[----:B----4-:R-:W-:-:S02]  /*135e0*/  IADD3 R8, P1, R9, R2, RZ ;  /* 0x0000000209087210 */ /* 0x010fc40007f3e0ff */
[----:B------:R-:W4:Y:S01]  /*135f0*/  LDL R9, [R1+0x8f8] ;  /* 0x0008f80001097983 */ /* 0x000f220000100800 */
[----:B------:R-:W-:Y:S02]  /*13600*/  PRMT R6, RZ, 0x7610, R6 ;  /* 0x00007610ff067816 */ /* 0x000fe40000000006 */
[----:B----4-:R-:W-:-:S05]  /*13610*/  IMAD.X R9, R9, 0x1, R0, P1 ;  /* 0x0000000109097824 */ /* 0x010fca00008e0600 */
[----:B------:R-:W4:Y:S04]  /*13620*/  @!P0 LDG.E.U16 R6, desc[UR10][R8.64] ;  /* 0x0000000a08068981 */ /* 0x000f28000c1e1500 */
[----:B--2---:R0:W-:Y:S04]  /*13630*/  STS.U16 [R12+UR6+0x3a80], R7 ;  /* 0x003a80070c007988 */ /* 0x0041e80008000406 */
[----:B0-----:R-:W2:Y:S04]  /*13640*/  LDL R7, [R1+0x900] ;  /* 0x0009000001077983 */ /* 0x001ea80000100800 */
[----:B----4-:R0:W-:Y:S04]  /*13650*/  STL [R1+0x14], R6 ;  /* 0x0000140601007387 */ /* 0x0101e80000100800 */
[----:B0-----:R-:W4:Y:S01]  /*13660*/  LDL.LU R6, [R1+0x12b4] ;  /* 0x0012b40001067983 */ /* 0x001f220000300800 */
[----:B------:R-:W-:-:S03]  /*13670*/  PRMT R5, RZ, 0x7610, R5 ;  /* 0x00007610ff057816 */ /* 0x000fc60000000005 */
[----:B----4-:R2:W-:Y:S02]  /*13680*/  STS.U16 [R12+UR6+0x3c80], R6 ;  /* 0x003c80060c007988 */ /* 0x0105e40008000406 */
[----:B--2---:R-:W-:-:S05]  /*13690*/  IADD3 R6, P1, R7, R2, RZ ;  /* 0x0000000207067210 */ /* 0x004fca0007f3e0ff */
[----:B------:R-:W-:-:S05]  /*136a0*/  IMAD.X R7, R13, 0x1, R0, P1 ;  /* 0x000000010d077824 */ /* 0x000fca00008e0600 */
[----:B------:R-:W2:Y:S04]  /*136b0*/  @!P0 LDG.E.U16 R5, desc[UR10][R6.64] ;  /* 0x0000000a06058981 */ /* 0x000ea8000c1e1500 */
[----:B--2---:R0:W-:Y:S04]  /*136c0*/  STL [R1+0x10], R5 ;  /* 0x0000100501007387 */ /* 0x0041e80000100800 */
[----:B0-----:R-:W2:Y:S01]  /*136d0*/  LDL.LU R5, [R1+0x12b0] ;  /* 0x0012b00001057983 */ /* 0x001ea20000300800 */
[----:B---3--:R-:W-:-:S03]  /*136e0*/  IADD3 R4, P1, R4, R2, RZ ;  /* 0x0000000204047210 */ /* 0x008fc60007f3e0ff */
[----:B--2---:R0:W-:Y:S04]  /*136f0*/  STS.U16 [R12+UR6+0x3e80], R5 ;  /* 0x003e80050c007988 */ /* 0x0041e80008000406 */
[----:B0-----:R-:W2:Y:S01]  /*13700*/  LDL R5, [R1+0x604] ;  /* 0x0006040001057983 */ /* 0x001ea20000100800 */
[----:B------:R-:W-:-:S03]  /*13710*/  PRMT R28, RZ, 0x7610, R28 ;  /* 0x00007610ff1c7816 */ /* 0x000fc6000000001c */
[----:B------:R-:W3:Y:S01]  /*13720*/  LDL R12, [R1+0x834] ;  /* 0x00083400010c7983 */ /* 0x000ee20000100800 */
[----:B--2---:R-:W-:-:S05]  /*13730*/  IMAD.X R5, R5, 0x1, R0, P1 ;  /* 0x0000000105057824 */ /* 0x004fca00008e0600 */
[----:B------:R-:W2:Y:S01]  /*13740*/  @!P0 LDG.E.U16 R28, desc[UR10][R4.64] ;  /* 0x0000000a041c8981 */ /* 0x000ea2000c1e1500 */
[----:B------:R-:W0:Y:S03]  /*13750*/  S2R R13, SR_TID.X ;  /* 0x00000000000d7919 */ /* 0x000e260000002100 */
[----:B--2---:R1:W-:Y:S04]  /*13760*/  STL [R1+0xc], R28 ;  /* 0x00000c1c01007387 */ /* 0x0043e80000100800 */
[----:B-1----:R-:W2:Y:S04]  /*13770*/  LDL.LU R28, [R1+0x12ac] ;  /* 0x0012ac00011c7983 */ /* 0x002ea80000300800 */
[----:B------:R-:W4:Y:S04]  /*13780*/  LDL.LU R4, [R1+0x84] ;  /* 0x0000840001047983 */ /* 0x000f280000300800 */
[----:B------:R-:W3:Y:S01]  /*13790*/  LDL R5, [R1+0x720] ;  /* 0x0007200001057983 */ /* 0x000ee20000100800 */
[----:B0-----:R-:W-:-:S05]  /*137a0*/  LOP3.LUT R13, R13, 0x3f, RZ, 0xc0, !PT ;  /* 0x0000003f0d0d7812 */ /* 0x001fca00078ec0ff */
[----:B------:R-:W-:-:S05]  /*137b0*/  IMAD.SHL.U32 R13, R13, 0x2, RZ ;  /* 0x000000020d0d7824 */ /* 0x000fca00078e00ff */
[----:B------:R-:W-:-:S05]  /*137c0*/  LOP3.LUT R13, R13, 0x20, RZ, 0x3c, !PT ;  /* 0x000000200d0d7812 */ /* 0x000fca00078e3cff */
[----:B----4-:R3:W-:Y:S02]  /*137d0*/  STS.U16 [R13+UR6+0x100], R4 ;  /* 0x000100040d007988 */ /* 0x0107e40008000406 */
[----:B---3--:R-:W-:Y:S02]  /*137e0*/  IADD3 R4, P1, R5, R2, RZ ;  /* 0x0000000205047210 */ /* 0x008fe40007f3e0ff */
        /* <DEDUP_REMOVED lines=16> */
[----:B------:R-:W3:Y:S01]  /*138f0*/  LDL.LU R5, [R1+0x80] ;  /* 0x0000800001057983 */ /* 0x000ee20000300800 */
[----:B------:R-:W-:-:S03]  /*13900*/  IADD3 R4, P1, R12, R2, RZ ;  /* 0x000000020c047210 */ /* 0x000fc60007f3e0ff */
[----:B------:R-:W4:Y:S04]  /*13910*/  LDL R12, [R1+0x820] ;  /* 0x00082000010c7983 */ /* 0x000f280000100800 */
[----:B---3--:R0:W-:Y:S04]  /*13920*/  STS.U16 [R13+UR6+0x500], R5 ;  /* 0x000500050d007988 */ /* 0x0081e80008000406 */
[----:B0-----:R-:W3:Y:S01]  /*13930*/  LDL R5, [R1+0x70c] ;  /* 0x00070c0001057983 */ /* 0x001ee20000100800 */
[----:B--2---:R-:W-:Y:S01]  /*13940*/  PRMT R28, RZ, 0x7610, R28 ;  /* 0x00007610ff1c7816 */ /* 0x004fe2000000001c */
[----:B---3--:R-:W-:-:S05]  /*13950*/  IMAD.X R5, R5, 0x1, R0, P1 ;  /* 0x0000000105057824 */ /* 0x008fca00008e0600 */
[----:B------:R-:W2:Y:S04]  /*13960*/  @!P0 LDG.E.U16 R28, desc[UR10][R4.64] ;  /* 0x0000000a041c8981 */ /* 0x000ea8000c1e1500 */
[----:B------:R-:W3:Y:S04]  /*13970*/  LDL R5, [R1+0x700] ;  /* 0x0007000001057983 */ /* 0x000ee80000100800 */
[----:B--2---:R0:W-:Y:S04]  /*13980*/  STL [R1+0x1278], R28 ;  /* 0x0012781c01007387 */ /* 0x0041e80000100800 */
[----:B0-----:R-:W2:Y:S01]  /*13990*/  LDL R28, [R1+0x5e8] ;  /* 0x0005e800011c7983 */ /* 0x001ea20000100800 */
[----:B---3--:R-:W-:-:S02]  /*139a0*/  IADD3 R4, P1, R5, R2, RZ ;  /* 0x0000000205047210 */ /* 0x008fc40007f3e0ff */
[----:B------:R-:W-:Y:S01]  /*139b0*/  PRMT R27, RZ, 0x7610, R27 ;  /* 0x00007610ff1b7816 */ /* 0x000fe2000000001b */
[----:B------:R0:W-:Y:S04]  /*139c0*/  STS.U16 [R13+UR6+0x700], R15 ;  /* 0x0007000f0d007988 */ /* 0x0001e80008000406 */
[----:B0-----:R-:W3:Y:S01]  /*139d0*/  LDL R15, [R1+0x814] ;  /* 0x00081400010f7983 */ /* 0x001ee20000100800 */
[----:B--2---:R-:W-:-:S03]  /*139e0*/  IMAD.X R5, R28, 0x1, R0, P1 ;  /* 0x000000011c057824 */ /* 0x004fc600008e0600 */
[----:B------:R-:W2:Y:S04]  /*139f0*/  LDL R28, [R1+0x6ec] ;  /* 0x0006ec00011c7983 */ /* 0x000ea80000100800 */
[----:B------:R0:W3:Y:S04]  /*13a00*/  @!P0 LDG.E.U16 R27, desc[UR10][R4.64] ;  /* 0x0000000a041b8981 */ /* 0x0000e8000c1e1500 */
[----:B------:R-:W0:Y:S04]  /*13a10*/  LDL R5, [R1+0x8d8] ;  /* 0x0008d80001057983 */ /* 0x000e280000100800 */
[----:B------:R1:W-:Y:S02]  /*13a20*/  STS.U16 [R13+UR6+0x900], R14 ;  /* 0x0009000e0d007988 */ /* 0x0003e40008000406 */
[----:B-1----:R-:W1:Y:S01]  /*13a30*/  S2R R13, SR_TID.X ;  /* 0x00000000000d7919 */ /* 0x002e620000002100 */
[----:B------:R-:W-:-:S02]  /*13a40*/  PRMT R25, RZ, 0x7610, R25 ;  /* 0x00007610ff197816 */ /* 0x000fc40000000019 */
[----:B------:R-:W-:Y:S02]  /*13a50*/  PRMT R23, RZ, 0x7610, R23 ;  /* 0x00007610ff177816 */ /* 0x000fe40000000017 */
[----:B-1----:R-:W-:-:S05]  /*13a60*/  LOP3.LUT R13, R13, 0x3f, RZ, 0xc0, !PT ;  /* 0x0000003f0d0d7812 */ /* 0x002fca00078ec0ff */
[----:B------:R-:W-:Y:S01]  /*13a70*/  IMAD.SHL.U32 R14, R13, 0x2, RZ ;  /* 0x000000020d0e7824 */ /* 0x000fe200078e00ff */
[----:B0-----:R-:W-:-:S05]  /*13a80*/  IADD3 R4, P1, R5, R2, RZ ;  /* 0x0000000205047210 */ /* 0x001fca0007f3e0ff */
[----:B----4-:R-:W-:-:S05]  /*13a90*/  IMAD.X R5, R12, 0x1, R0, P1 ;  /* 0x000000010c057824 */ /* 0x010fca00008e0600 */
[----:B------:R0:W4:Y:S04]  /*13aa0*/  @!P0 LDG.E.U16 R25, desc[UR10][R4.64] ;  /* 0x0000000a04198981 */ /* 0x000128000c1e1500 */
[----:B---3--:R1:W-:Y:S04]  /*13ab0*/  STL [R1+0x127c], R27 ;  /* 0x00127c1b01007387 */ /* 0x0083e80000100800 */
[----:B------:R-:W3:Y:S01]  /*13ac0*/  LDL R13, [R1+0x5d8] ;  /* 0x0005d800010d7983 */ /* 0x000ee20000100800 */
[----:B0-----:R-:W-:-:S03]  /*13ad0*/  IADD3 R4, P1, R15, R2, RZ ;  /* 0x000000020f047210 */ /* 0x001fc60007f3e0ff */
[----:B-1----:R-:W3:Y:S02]  /*13ae0*/  LDL R27, [R1+0x6e0] ;  /* 0x0006e000011b7983 */ /* 0x002ee40000100800 */
[----:B--2---:R-:W-:Y:S01]  /*13af0*/  IMAD.X R5, R28, 0x1, R0, P1 ;  /* 0x000000011c057824 */ /* 0x004fe200008e0600 */
[----:B------:R-:W-:Y:S01]  /*13b00*/  LOP3.LUT R14, R14, 0x20, RZ, 0x3c, !PT ;  /* 0x000000200e0e7812 */ /* 0x000fe200078e3cff */
[----:B------:R-:W2:Y:S04]  /*13b10*/  LDL.LU R12, [R1+0x7c] ;  /* 0x00007c00010c7983 */ /* 0x000ea80000300800 */
[----:B------:R0:W2:Y:S02]  /*13b20*/  @!P0 LDG.E.U16 R23, desc[UR10][R4.64] ;  /* 0x0000000a04178981 */ /* 0x0000a4000c1e1500 */
[----:B0-----:R-:W0:Y:S02]  /*13b30*/  S2R R5, SR_TID.X ;  /* 0x0000000000057919 */ /* 0x001e240000002100 */
[----:B------:R-:W-:Y:S01]  /*13b40*/  STS.U16 [R14+UR6+0xb00], R24 ;  /* 0x000b00180e007988 */ /* 0x000fe20008000406 */
[----:B------:R-:W-:-:S02]  /*13b50*/  PRMT R21, RZ, 0x7610, R21 ;  /* 0x00007610ff157816 */ /* 0x000fc40000000015 */
[----:B0-----:R-:W-:-:S05]  /*13b60*/  LOP3.LUT R5, R5, 0x3f, RZ, 0xc0, !PT ;  /* 0x0000003f05057812 */ /* 0x001fca00078ec0ff */
[----:B------:R-:W-:-:S05]  /*13b70*/  IMAD.SHL.U32 R5, R5, 0x2, RZ ;  /* 0x0000000205057824 */ /* 0x000fca00078e00ff */
[----:B------:R-:W-:-:S05]  /*13b80*/  LOP3.LUT R5, R5, 0x20, RZ, 0x3c, !PT ;  /* 0x0000002005057812 */ /* 0x000fca00078e3cff */
[----:B------:R-:W-:Y:S04]  /*13b90*/  STS.U16 [R5+UR6+0xd00], R26 ;  /* 0x000d001a05007988 */ /* 0x000fe80008000406 */
[----:B----4-:R0:W-:Y:S04]  /*13ba0*/  STL [R1+0x1280], R25 ;  /* 0x0012801901007387 */ /* 0x0101e80000100800 */
[----:B0-----:R-:W4:Y:S04]  /*13bb0*/  LDL.LU R25, [R1+0x2c] ;  /* 0x00002c0001197983 */ /* 0x001f280000300800 */
[----:B------:R-:W4:Y:S04]  /*13bc0*/  LDL R15, [R1+0x8c8] ;  /* 0x0008c800010f7983 */ /* 0x000f280000100800 */
[----:B------:R-:W4:Y:S01]  /*13bd0*/  LDL R14, [R1+0x800] ;  /* 0x00080000010e7983 */ /* 0x000f220000100800 */
[----:B---3--:R-:W-:-:S03]  /*13be0*/  IADD3 R4, P1, R27, R2, RZ ;  /* 0x000000021b047210 */ /* 0x008fc60007f3e0ff */
[----:B------:R-:W3:Y:S02]  /*13bf0*/  LDL.LU R28, [R1+0x78] ;  /* 0x00007800011c7983 */ /* 0x000ee40000300800 */
[----:B------:R-:W-:Y:S02]  /*13c00*/  IMAD.X R5, R13, 0x1, R0, P1 ;  /* 0x000000010d057824 */ /* 0x000fe400008e0600 */
[----:B--2---:R0:W-:Y:S04]  /*13c10*/  STL [R1+0x1284], R23 ;  /* 0x0012841701007387 */ /* 0x0041e80000100800 */
[----:B------:R-:W2:Y:S04]  /*13c20*/  LDL R13, [R1+0x7f4] ;  /* 0x0007f400010d7983 */ /* 0x000ea80000100800 */
[----:B------:R-:W3:Y:S04]  /*13c30*/  LDL R27, [R1+0x6cc] ;  /* 0x0006cc00011b7983 */ /* 0x000ee80000100800 */
[----:B------:R1:W3:Y:S01]  /*13c40*/  @!P0 LDG.E.U16 R21, desc[UR10][R4.64] ;  /* 0x0000000a04158981 */ /* 0x0002e2000c1e1500 */
[----:B------:R-:W-:-:S02]  /*13c50*/  PRMT R19, RZ, 0x7610, R19 ;  /* 0x00007610ff137816 */ /* 0x000fc40000000013 */
[----:B------:R-:W-:Y:S01]  /*13c60*/  PRMT R17, RZ, 0x7610, R17 ;  /* 0x00007610ff117816 */ /* 0x000fe20000000011 */
[----:B0-----:R-:W3:Y:S01]  /*13c70*/  LDL.LU R23, [R1+0x74] ;  /* 0x0000740001177983 */ /* 0x001ee20000300800 */
[----:B-1----:R-:W0:Y:S02]  /*13c80*/  S2R R5, SR_TID.X ;  /* 0x0000000000057919 */ /* 0x002e240000002100 */
[----:B0-----:R-:W-:-:S05]  /*13c90*/  LOP3.LUT R5, R5, 0x3f, RZ, 0xc0, !PT ;  /* 0x0000003f05057812 */ /* 0x001fca00078ec0ff */
[----:B------:R-:W-:-:S05]  /*13ca0*/  IMAD.SHL.U32 R5, R5, 0x2, RZ ;  /* 0x0000000205057824 */ /* 0x000fca00078e00ff */
[----:B------:R-:W-:-:S05]  /*13cb0*/  LOP3.LUT R5, R5, 0x20, RZ, 0x3c, !PT ;  /* 0x0000002005057812 */ /* 0x000fca00078e3cff */
[----:B----4-:R0:W-:Y:S01]  /*13cc0*/  STS.U16 [R5+UR6+0xf00], R25 ;  /* 0x000f001905007988 */ /* 0x0101e20008000406 */
[----:B------:R-:W-:-:S05]  /*13cd0*/  IADD3 R4, P1, R15, R2, RZ ;  /* 0x000000020f047210 */ /* 0x000fca0007f3e0ff */
[----:B0-----:R-:W-:-:S05]  /*13ce0*/  IMAD.X R5, R14, 0x1, R0, P1 ;  /* 0x000000010e057824 */ /* 0x001fca00008e0600 */
[----:B------:R2:W4:Y:S02]  /*13cf0*/  @!P0 LDG.E.U16 R19, desc[UR10][R4.64] ;  /* 0x0000000a04138981 */ /* 0x000524000c1e1500 */
[----:B--2---:R-:W-:-:S05]  /*13d00*/  IADD3 R4, P1, R13, R2, RZ ;  /* 0x000000020d047210 */ /* 0x004fca0007f3e0ff */
[----:B---3--:R-:W-:Y:S01]  /*13d10*/  IMAD.X R5, R27, 0x1, R0, P1 ;  /* 0x000000011b057824 */ /* 0x008fe200008e0600 */
[----:B------:R-:W-:Y:S04]  /*13d20*/  STL [R1+0x1288], R21 ;  /* 0x0012881501007387 */ /* 0x000fe80000100800 */
[----:B------:R0:W2:Y:S04]  /*13d30*/  @!P0 LDG.E.U16 R17, desc[UR10][R4.64] ;  /* 0x0000000a04118981 */ /* 0x0000a8000c1e1500 */
[----:B------:R-:W0:Y:S04]  /*13d40*/  LDL R15, [R1+0x6c0] ;  /* 0x0006c000010f7983 */ /* 0x000e280000100800 */
[----:B------:R-:W3:Y:S04]  /*13d50*/  LDL R14, [R1+0x5c8] ;  /* 0x0005c800010e7983 */ /* 0x000ee80000100800 */
[----:B------:R-:W3:Y:S01]  /*13d60*/  LDL.LU R25, [R1+0x70] ;  /* 0x0000700001197983 */ /* 0x000ee20000300800 */
[----:B------:R-:W-:-:S03]  /*13d70*/  PRMT R11, RZ, 0x7610, R11 ;  /* 0x00007610ff0b7816 */ /* 0x000fc6000000000b */
[----:B----4-:R1:W-:Y:S04]  /*13d80*/  STL [R1+0x128c], R19 ;  /* 0x00128c1301007387 */ /* 0x0103e80000100800 */
[----:B------:R-:W-:Y:S01]  /*13d90*/  STL [R1+0x1298], R29 ;  /* 0x0012981d01007387 */ /* 0x000fe20000100800 */
[----:B-1----:R-:W-:-:S05]  /*13da0*/  LOP3.LUT R19, R29, 0x20, RZ, 0x3c, !PT ;  /* 0x000000201d137812 */ /* 0x002fca00078e3cff */
[----:B------:R1:W-:Y:S04]  /*13db0*/  STS.U16 [R19+UR6+0x1100], R12 ;  /* 0x0011000c13007988 */ /* 0x0003e80008000406 */
[----:B-1----:R-:W4:Y:S04]  /*13dc0*/  LDL.LU R12, [R1+0x6c] ;  /* 0x00006c00010c7983 */ /* 0x002f280000300800 */
[----:B------:R-:W4:Y:S04]  /*13dd0*/  LDL R21, [R1+0x8b8] ;  /* 0x0008b80001157983 */ /* 0x000f280000100800 */
[----:B------:R-:W4:Y:S01]  /*13de0*/  LDL R13, [R1+0x7e0] ;  /* 0x0007e000010d7983 */ /* 0x000f220000100800 */
[----:B0-----:R-:W-:-:S03]  /*13df0*/  IADD3 R4, P1, R15, R2, RZ ;  /* 0x000000020f047210 */ /* 0x001fc60007f3e0ff */
[----:B--2---:R-:W-:Y:S04]  /*13e00*/  STL [R1+0x1290], R17 ;  /* 0x0012901101007387 */ /* 0x004fe80000100800 */
[----:B------:R-:W2:Y:S04]  /*13e10*/  LDL.LU R27, [R1+0x68] ;  /* 0x00006800011b7983 */ /* 0x000ea80000300800 */
[----:B------:R-:W2:Y:S01]  /*13e20*/  LDL R15, [R1+0x7d4] ;  /* 0x0007d400010f7983 */ /* 0x000ea20000100800 */
[----:B---3--:R-:W-:-:S03]  /*13e30*/  IMAD.X R5, R14, 0x1, R0, P1 ;  /* 0x000000010e057824 */ /* 0x008fc600008e0600 */
[----:B------:R-:W3:Y:S04]  /*13e40*/  LDL R14, [R1+0x6ac] ;  /* 0x0006ac00010e7983 */ /* 0x000ee80000100800 */
[----:B------:R4:W3:Y:S01]  /*13e50*/  @!P0 LDG.E.U16 R11, desc[UR10][R4.64] ;  /* 0x0000000a040b8981 */ /* 0x0008e2000c1e1500 */
[----:B------:R-:W-:Y:S02]  /*13e60*/  PRMT R10, RZ, 0x7610, R10 ;  /* 0x00007610ff0a7816 */ /* 0x000fe4000000000a */
[----:B------:R-:W-:Y:S01]  /*13e70*/  PRMT R9, RZ, 0x7610, R9 ;  /* 0x00007610ff097816 */ /* 0x000fe20000000009 */
[----:B------:R0:W-:Y:S04]  /*13e80*/  STS.U16 [R19+UR6+0x1300], R28 ;  /* 0x0013001c13007988 */ /* 0x0001e80008000406 */
[----:B0-----:R-:W3:Y:S01]  /*13e90*/  LDL.LU R28, [R1+0x64] ;  /* 0x00006400011c7983 */ /* 0x001ee20000300800 */
[----:B----4-:R-:W-:-:S05]  /*13ea0*/  IADD3 R4, P1, R21, R2, RZ ;  /* 0x0000000215047210 */ /* 0x010fca0007f3e0ff */
[----:B------:R-:W-:-:S05]  /*13eb0*/  IMAD.X R5, R13, 0x1, R0, P1 ;  /* 0x000000010d057824 */ /* 0x000fca00008e0600 */
[----:B------:R2:W4:Y:S02]  /*13ec0*/  @!P0 LDG.E.U16 R10, desc[UR10][R4.64] ;  /* 0x0000000a040a8981 */ /* 0x000524000c1e1500 */
[----:B--2---:R-:W-:-:S05]  /*13ed0*/  IADD3 R4, P1, R15, R2, RZ ;  /* 0x000000020f047210 */ /* 0x004fca0007f3e0ff */
[----:B---3--:R-:W-:-:S05]  /*13ee0*/  IMAD.X R5, R14, 0x1, R0, P1 ;  /* 0x000000010e057824 */ /* 0x008fca00008e0600 */
[----:B------:R-:W2:Y:S04]  /*13ef0*/  @!P0 LDG.E.U16 R9, desc[UR10][R4.64] ;  /* 0x0000000a04098981 */ /* 0x000ea8000c1e1500 */
[----:B------:R0:W-:Y:S04]  /*13f00*/  STL [R1+0x1294], R11 ;  /* 0x0012940b01007387 */ /* 0x0001e80000100800 */
[----:B------:R-:W3:Y:S04]  /*13f10*/  LDL R17, [R1+0x6a0] ;  /* 0x0006a00001117983 */ /* 0x000ee80000100800 */
[----:B0-----:R-:W3:Y:S04]  /*13f20*/  LDL R11, [R1+0x5b8] ;  /* 0x0005b800010b7983 */ /* 0x001ee80000100800 */
[----:B------:R-:W3:Y:S04]  /*13f30*/  LDL.LU R13, [R1+0x60] ;  /* 0x00006000010d7983 */ /* 0x000ee80000300800 */
[----:B------:R-:W-:Y:S04]  /*13f40*/  STS.U16 [R19+UR6+0x1500], R23 ;  /* 0x0015001713007988 */ /* 0x000fe80008000406 */
[----:B------:R-:W-:Y:S04]  /*13f50*/  STS.U16 [R19+UR6+0x1700], R25 ;  /* 0x0017001913007988 */ /* 0x000fe80008000406 */
[----:B------:R0:W-:Y:S04]  /*13f60*/  STS.U16 [R19+UR6+0x1900], R12 ;  /* 0x0019000c13007988 */ /* 0x0001e80008000406 */
[----:B----4-:R1:W-:Y:S04]  /*13f70*/  STL [R1+0x129c], R10 ;  /* 0x00129c0a01007387 */ /* 0x0103e80000100800 */
[----:B------:R-:W4:Y:S04]  /*13f80*/  LDL R15, [R1+0x8a8] ;  /* 0x0008a800010f7983 */ /* 0x000f280000100800 */
[----:B------:R-:W4:Y:S04]  /*13f90*/  LDL R14, [R1+0x7c0] ;  /* 0x0007c000010e7983 */ /* 0x000f280000100800 */
[----:B--2---:R2:W-:Y:S04]  /*13fa0*/  STL [R1+0x12a0], R9 ;  /* 0x0012a00901007387 */ /* 0x0045e80000100800 */
[----:B0-----:R-:W4:Y:S04]  /*13fb0*/  LDL R12, [R1+0x7b4] ;  /* 0x0007b400010c7983 */ /* 0x001f280000100800 */
[----:B-1----:R-:W4:Y:S01]  /*13fc0*/  LDL R10, [R1+0x68c] ;  /* 0x00068c00010a7983 */ /* 0x002f220000100800 */
[----:B---3--:R-:W-:-:S03]  /*13fd0*/  IADD3 R4, P1, R17, R2, RZ ;  /* 0x0000000211047210 */ /* 0x008fc60007f3e0ff */
[----:B------:R-:W3:Y:S02]  /*13fe0*/  LDL.LU R29, [R1+0x5c] ;  /* 0x00005c00011d7983 */ /* 0x000ee40000300800 */
[----:B------:R-:W-:Y:S02]  /*13ff0*/  IMAD.X R5, R11, 0x1, R0, P1 ;  /* 0x000000010b057824 */ /* 0x000fe400008e0600 */
[----:B------:R-:W3:Y:S04]  /*14000*/  LDL.LU R23, [R1+0x58] ;  /* 0x0000580001177983 */ /* 0x000ee80000300800 */
[----:B------:R-:W3:Y:S04]  /*14010*/  LDL R11, [R1+0x680] ;  /* 0x00068000010b7983 */ /* 0x000ee80000100800 */
[----:B--2---:R-:W2:Y:S01]  /*14020*/  LDL R9, [R1+0x5a8] ;  /* 0x0005a80001097983 */ /* 0x004ea20000100800 */
[----:B------:R-:W-:-:S06]  /*14030*/  PRMT R8, RZ, 0x7610, R8 ;  /* 0x00007610ff087816 */ /* 0x000fcc0000000008 */
[----:B------:R4:W2:Y:S01]  /*14040*/  @!P0 LDG.E.U16 R8, desc[UR10][R4.64] ;  /* 0x0000000a04088981 */ /* 0x0008a2000c1e1500 */
[----:B------:R-:W-:-:S03]  /*14050*/  PRMT R7, RZ, 0x7610, R7 ;  /* 0x00007610ff077816 */ /* 0x000fc60000000007 */
[----:B------:R-:W-:Y:S04]  /*14060*/  STS.U16 [R19+UR6+0x1b00], R27 ;  /* 0x001b001b13007988 */ /* 0x000fe80008000406 */
[----:B------:R0:W-:Y:S04]  /*14070*/  STS.U16 [R19+UR6+0x1d00], R28 ;  /* 0x001d001c13007988 */ /* 0x0001e80008000406 */
[----:B------:R2:W-:Y:S01]  /*14080*/  STS.U16 [R19+UR6+0x1f00], R13 ;  /* 0x001f000d13007988 */ /* 0x0005e20008000406 */
[----:B----4-:R-:W-:-:S03]  /*14090*/  IADD3 R4, P1, R15, R2, RZ ;  /* 0x000000020f047210 */ /* 0x010fc60007f3e0ff */
[----:B------:R-:W4:Y:S02]  /*140a0*/  LDL.LU R15, [R1+0x54] ;  /* 0x00005400010f7983 */ /* 0x000f240000300800 */
[----:B------:R-:W-:Y:S02]  /*140b0*/  IMAD.X R5, R14, 0x1, R0, P1 ;  /* 0x000000010e057824 */ /* 0x000fe400008e0600 */
[----:B0-----:R-:W4:Y:S04]  /*140c0*/  LDL R28, [R1+0x898] ;  /* 0x00089800011c7983 */ /* 0x001f280000100800 */
[----:B------:R0:W4:Y:S04]  /*140d0*/  @!P0 LDG.E.U16 R7, desc[UR10][R4.64] ;  /* 0x0000000a04078981 */ /* 0x000128000c1e1500 */
[----:B------:R-:W4:Y:S01]  /*140e0*/  LDL R21, [R1+0x7a0] ;  /* 0x0007a00001157983 */ /* 0x000f220000100800 */
[----:B0-----:R-:W-:-:S05]  /*140f0*/  IADD3 R4, P1, R12, R2, RZ ;  /* 0x000000020c047210 */ /* 0x001fca0007f3e0ff */
[----:B------:R-:W-:Y:S02]  /*14100*/  IMAD.X R5, R10, 0x1, R0, P1 ;  /* 0x000000010a057824 */ /* 0x000fe400008e0600 */
[----:B------:R-:W4:Y:S04]  /*14110*/  LDL.LU R10, [R1+0x50] ;  /* 0x00005000010a7983 */ /* 0x000f280000300800 */
[----:B------:R-:W4:Y:S04]  /*14120*/  LDL R17, [R1+0x794] ;  /* 0x0007940001117983 */ /* 0x000f280000100800 */
[----:B------:R-:W4:Y:S01]  /*14130*/  LDL R14, [R1+0x66c] ;  /* 0x00066c00010e7983 */ /* 0x000f220000100800 */
[----:B---3--:R-:W-:-:S03]  /*14140*/  IADD3 R12, P1, R11, R2, RZ ;  /* 0x000000020b0c7210 */ /* 0x008fc60007f3e0ff */
[----:B------:R-:W3:Y:S02]  /*14150*/  LDL R11, [R1+0x660] ;  /* 0x00066000010b7983 */ /* 0x000ee40000100800 */
[----:B--2---:R-:W-:Y:S02]  /*14160*/  IMAD.X R13, R9, 0x1, R0, P1 ;  /* 0x00000001090d7824 */ /* 0x004fe400008e0600 */
[----:B------:R-:W2:Y:S01]  /*14170*/  LDL R9, [R1+0x598] ;  /* 0x0005980001097983 */ /* 0x000ea20000100800 */
[----:B------:R-:W-:Y:S02]  /*14180*/  PRMT R6, RZ, 0x7610, R6 ;  /* 0x00007610ff067816 */ /* 0x000fe40000000006 */
[----:B------:R-:W-:Y:S01]  /*14190*/  PRMT R3, RZ, 0x7610, R3 ;  /* 0x00007610ff037816 */ /* 0x000fe20000000003 */
[----:B------:R0:W-:Y:S04]  /*141a0*/  STS.U16 [R19+UR6+0x2100], R29 ;  /* 0x0021001d13007988 */ /* 0x0001e80008000406 */
[----:B------:R1:W2:Y:S04]  /*141b0*/  @!P0 LDG.E.U16 R6, desc[UR10][R4.64] ;  /* 0x0000000a04068981 */ /* 0x0002a8000c1e1500 */
[----:B------:R-:W2:Y:S04]  /*141c0*/  LDL.LU R25, [R1+0x4c] ;  /* 0x00004c0001197983 */ /* 0x000ea80000300800 */
[----:B------:R0:W-:Y:S01]  /*141d0*/  STS.U16 [R19+UR6+0x2300], R23 ;  /* 0x0023001713007988 */ /* 0x0001e20008000406 */
[----:B-1----:R-:W-:-:S02]  /*141e0*/  PRMT R5, RZ, 0x7610, R5 ;  /* 0x00007610ff057816 */ /* 0x002fc40000000005 */
[----:B------:R-:W-:Y:S01]  /*141f0*/  PRMT R4, RZ, 0x7610, R4 ;  /* 0x00007610ff047816 */ /* 0x000fe20000000004 */
[----:B------:R-:W2:Y:S04]  /*14200*/  LDL.LU R27, [R1+0x48] ;  /* 0x00004800011b7983 */ /* 0x000ea80000300800 */
[----:B------:R4:W2:Y:S02]  /*14210*/  @!P0 LDG.E.U16 R5, desc[UR10][R12.64] ;  /* 0x0000000a0c058981 */ /* 0x0008a4000c1e1500 */
[----:B----4-:R-:W-:Y:S02]  /*14220*/  IADD3 R12, P1, R28, R2, RZ ;  /* 0x000000021c0c7210 */ /* 0x010fe40007f3e0ff */
[----:B------:R2:W-:Y:S04]  /*14230*/  STS.U16 [R19+UR6+0x2500], R15 ;  /* 0x0025000f13007988 */ /* 0x0005e80008000406 */
[----:B------:R-:W4:Y:S01]  /*14240*/  LDL.LU R28, [R1+0x44] ;  /* 0x00004400011c7983 */ /* 0x000f220000300800 */
[----:B------:R-:W-:-:S03]  /*14250*/  IMAD.X R13, R21, 0x1, R0, P1 ;  /* 0x00000001150d7824 */ /* 0x000fc600008e0600 */
[----:B0-----:R-:W4:Y:S04]  /*14260*/  LDL R29, [R1+0x780] ;  /* 0x00078000011d7983 */ /* 0x001f280000100800 */
[----:B------:R0:W4:Y:S04]  /*14270*/  @!P0 LDG.E.U16 R4, desc[UR10][R12.64] ;  /* 0x0000000a0c048981 */ /* 0x000128000c1e1500 */
[----:B------:R-:W4:Y:S04]  /*14280*/  LDL R23, [R1+0x774] ;  /* 0x0007740001177983 */ /* 0x000f280000100800 */
[----:B------:R-:W4:Y:S01]  /*14290*/  LDL R21, [R1+0x64c] ;  /* 0x00064c0001157983 */ /* 0x000f220000100800 */
[----:B0-----:R-:W-:-:S03]  /*142a0*/  IADD3 R12, P1, R17, R2, RZ ;  /* 0x00000002110c7210 */ /* 0x001fc60007f3e0ff */
[----:B------:R-:W4:Y:S02]  /*142b0*/  LDL R17, [R1+0x640] ;  /* 0x0006400001117983 */ /* 0x000f240000100800 */
[----:B------:R-:W-:Y:S01]  /*142c0*/  IMAD.X R13, R14, 0x1, R0, P1 ;  /* 0x000000010e0d7824 */ /* 0x000fe200008e0600 */
[----:B---3--:R-:W-:-:S04]  /*142d0*/  IADD3 R14, P1, R11, R2, RZ ;  /* 0x000000020b0e7210 */ /* 0x008fc80007f3e0ff */
[----:B------:R0:W3:Y:S01]  /*142e0*/  @!P0 LDG.E.U16 R3, desc[UR10][R12.64] ;  /* 0x0000000a0c038981 */ /* 0x0000e2000c1e1500 */
[----:B--2---:R-:W-:-:S03]  /*142f0*/  IMAD.X R15, R9, 0x1, R0, P1 ;  /* 0x00000001090f7824 */ /* 0x004fc600008e0600 */
[----:B------:R-:W2:Y:S04]  /*14300*/  LDL R11, [R1+0x588] ;  /* 0x00058800010b7983 */ /* 0x000ea80000100800 */
[----:B------:R1:W-:Y:S01]  /*14310*/  STS.U16 [R19+UR6+0x2700], R10 ;  /* 0x0027000a13007988 */ /* 0x0003e20008000406 */
[----:B0-----:R-:W-:-:S03]  /*14320*/  PRMT R12, RZ, 0x7610, R12 ;  /* 0x00007610ff0c7816 */ /* 0x001fc6000000000c */
[----:B------:R-:W3:Y:S04]  /*14330*/  LDL R9, [R1+0x760] ;  /* 0x0007600001097983 */ /* 0x000ee80000100800 */
[----:B------:R0:W3:Y:S04]  /*14340*/  @!P0 LDG.E.U16 R12, desc[UR10][R14.64] ;  /* 0x0000000a0e0c8981 */ /* 0x0000e8000c1e1500 */
[----:B-1----:R-:W3:Y:S04]  /*14350*/  LDL R10, [R1+0x878] ;  /* 0x00087800010a7983 */ /* 0x002ee80000100800 */
[----:B------:R-:W0:Y:S01]  /*14360*/  LDL R15, [R1+0x888] ;  /* 0x00088800010f7983 */ /* 0x000e220000100800 */
[----:B------:R-:W-:-:S02]  /*14370*/  PRMT R13, RZ, 0x7610, R13 ;  /* 0x00007610ff0d7816 */ /* 0x000fc4000000000d */
[----:B------:R-:W-:Y:S02]  /*14380*/  PRMT R16, RZ, 0x7610, R16 ;  /* 0x00007610ff107816 */ /* 0x000fe40000000010 */
[----:B------:R-:W-:Y:S02]  /*14390*/  PRMT R18, RZ, 0x7610, R18 ;  /* 0x00007610ff127816 */ /* 0x000fe40000000012 */
[----:B------:R-:W-:Y:S01]  /*143a0*/  PRMT R20, RZ, 0x7610, R20 ;  /* 0x00007610ff147816 */ /* 0x000fe20000000014 */
[----:B------:R1:W-:Y:S04]  /*143b0*/  STS.U16 [R19+UR6+0x2900], R25 ;  /* 0x0029001913007988 */ /* 0x0003e80008000406 */
[----:B------:R1:W-:Y:S04]  /*143c0*/  STS.U16 [R19+UR6+0x2b00], R27 ;  /* 0x002b001b13007988 */ /* 0x0003e80008000406 */
[----:B----4-:R4:W-:Y:S01]  /*143d0*/  STS.U16 [R19+UR6+0x2d00], R28 ;  /* 0x002d001c13007988 */ /* 0x0109e20008000406 */
[----:B0-----:R-:W-:-:S05]  /*143e0*/  IADD3 R14, P1, R15, R2, RZ ;  /* 0x000000020f0e7210 */ /* 0x001fca0007f3e0ff */
[----:B------:R-:W-:-:S05]  /*143f0*/  IMAD.X R15, R29, 0x1, R0, P1 ;  /* 0x000000011d0f7824 */ /* 0x000fca00008e0600 */
[----:B------:R0:W4:Y:S02]  /*14400*/  @!P0 LDG.E.U16 R13, desc[UR10][R14.64] ;  /* 0x0000000a0e0d8981 */ /* 0x000124000c1e1500 */
[----:B0-----:R-:W-:-:S05]  /*14410*/  IADD3 R14, P1, R23, R2, RZ ;  /* 0x00000002170e7210 */ /* 0x001fca0007f3e0ff */
[----:B------:R-:W-:-:S05]  /*14420*/  IMAD.X R15, R21, 0x1, R0, P1 ;  /* 0x00000001150f7824 */ /* 0x000fca00008e0600 */
[----:B------:R0:W4:Y:S02]  /*14430*/  @!P0 LDG.E.U16 R16, desc[UR10][R14.64] ;  /* 0x0000000a0e108981 */ /* 0x000124000c1e1500 */
[----:B0-----:R-:W-:-:S05]  /*14440*/  IADD3 R14, P1, R17, R2, RZ ;  /* 0x00000002110e7210 */ /* 0x001fca0007f3e0ff */
[----:B--2---:R-:W-:-:S05]  /*14450*/  IMAD.X R15, R11, 0x1, R0, P1 ;  /* 0x000000010b0f7824 */ /* 0x004fca00008e0600 */
[----:B------:R3:W2:Y:S02]  /*14460*/  @!P0 LDG.E.U16 R18, desc[UR10][R14.64] ;  /* 0x0000000a0e128981 */ /* 0x0006a4000c1e1500 */
[----:B---3--:R-:W-:-:S05]  /*14470*/  IADD3 R14, P1, R10, R2, RZ ;  /* 0x000000020a0e7210 */ /* 0x008fca0007f3e0ff */
[----:B------:R-:W-:Y:S02]  /*14480*/  IMAD.X R15, R9, 0x1, R0, P1 ;  /* 0x00000001090f7824 */ /* 0x000fe400008e0600 */
[----:B------:R-:W3:Y:S04]  /*14490*/  LDL.LU R9, [R1+0x38] ;  /* 0x0000380001097983 */ /* 0x000ee80000300800 */
[----:B------:R-:W2:Y:S04]  /*144a0*/  LDL.LU R10, [R1+0x34] ;  /* 0x00003400010a7983 */ /* 0x000ea80000300800 */
[----:B------:R-:W2:Y:S04]  /*144b0*/  LDL.LU R29, [R1+0x30] ;  /* 0x00003000011d7983 */ /* 0x000ea80000300800 */
[----:B------:R-:W2:Y:S04]  /*144c0*/  LDL.LU R11, [R1+0x28] ;  /* 0x00002800010b7983 */ /* 0x000ea80000300800 */
[----:B------:R-:W2:Y:S04]  /*144d0*/  LDL.LU R17, [R1+0x24] ;  /* 0x0000240001117983 */ /* 0x000ea80000300800 */
[----:B------:R-:W2:Y:S04]  /*144e0*/  LDL.LU R21, [R1+0x20] ;  /* 0x0000200001157983 */ /* 0x000ea80000300800 */
[----:B------:R-:W2:Y:S04]  /*144f0*/  LDL.LU R23, [R1+0x88] ;  /* 0x0000880001177983 */ /* 0x000ea80000300800 */
[----:B-1----:R-:W2:Y:S04]  /*14500*/  LDL.LU R25, [R1+0x1c] ;  /* 0x00001c0001197983 */ /* 0x002ea80000300800 */
[----:B------:R-:W2:Y:S04]  /*14510*/  LDL.LU R27, [R1+0x18] ;  /* 0x00001800011b7983 */ /* 0x000ea80000300800 */
[----:B----4-:R-:W4:Y:S04]  /*14520*/  LDL.LU R28, [R1+0x14] ;  /* 0x00001400011c7983 */ /* 0x010f280000300800 */
[----:B------:R0:W4:Y:S04]  /*14530*/  @!P0 LDG.E.U16 R20, desc[UR10][R14.64] ;  /* 0x0000000a0e148981 */ /* 0x000128000c1e1500 */
[----:B------:R-:W0:Y:S02]  /*14540*/  LDL R15, [R1+0x754] ;  /* 0x00075400010f7983 */ /* 0x000e240000100800 */
[----:B0-----:R-:W-:-:S02]  /*14550*/  IADD3 R14, P1, R15, R2, RZ ;  /* 0x000000020f0e7210 */ /* 0x001fc40007f3e0ff */
[----:B------:R-:W3:Y:S04]  /*14560*/  LDL R15, [R1+0x62c] ;  /* 0x00062c00010f7983 */ /* 0x000ee80000100800 */
[----:B------:R0:W-:Y:S02]  /*14570*/  STS.U16 [R19+UR6+0x2f00], R22 ;  /* 0x002f001613007988 */ /* 0x0001e40008000406 */
[----:B0-----:R-:W-:Y:S01]  /*14580*/  PRMT R22, RZ, 0x7610, R22 ;  /* 0x00007610ff167816 */ /* 0x001fe20000000016 */
        /* <DEDUP_REMOVED lines=9> */
[----:B------:R0:W2:Y:S04]  /*14620*/  @!P0 LDG.E.U16 R24, desc[UR10][R14.64] ;  /* 0x0000000a0e188981 */ /* 0x0000a8000c1e1500 */
[----:B------:R-:W4:Y:S04]  /*14630*/  LDL.LU R14, [R1+0x3c] ;  /* 0x00003c00010e7983 */ /* 0x000f280000300800 */
[----:B------:R-:W0:Y:S04]  /*14640*/  LDL R15, [R1+0x868] ;  /* 0x00086800010f7983 */ /* 0x000e280000100800 */
[----:B----4-:R0:W-:Y:S02]  /*14650*/  STS.U16 [R19+UR6+0x3300], R14 ;  /* 0x0033000e13007988 */ /* 0x0101e40008000406 */
[----:B0-----:R-:W-:-:S02]  /*14660*/  IADD3 R14, P1, R15, R2, RZ ;  /* 0x000000020f0e7210 */ /* 0x001fc40007f3e0ff */
[----:B------:R-:W4:Y:S01]  /*14670*/  LDL R15, [R1+0x740] ;  /* 0x00074000010f7983 */ /* 0x000f220000100800 */
[----:B------:R-:W-:-:S03]  /*14680*/  PRMT R26, RZ, 0x7610, R26 ;  /* 0x00007610ff1a7816 */ /* 0x000fc6000000001a */
[----:B------:R0:W-:Y:S04]  /*14690*/  STL [R1+0x9e8], R2 ;  /* 0x0009e80201007387 */ /* 0x0001e80000100800 */
[----:B------:R-:W-:Y:S04]  /*146a0*/  STS.U16 [R19+UR6+0x3500], R9 ;  /* 0x0035000913007988 */ /* 0x000fe80008000406 */
[----:B0-----:R-:W3:Y:S04]  /*146b0*/  LDL.LU R2, [R1+0x4] ;  /* 0x0000040001027983 */ /* 0x001ee80000300800 */
[----:B------:R0:W-:Y:S04]  /*146c0*/  STL [R1+0x9ec], R0 ;  /* 0x0009ec0001007387 */ /* 0x0001e80000100800 */
[----:B------:R1:W-:Y:S04]  /*146d0*/  STS.U16 [R19+UR6+0x3700], R10 ;  /* 0x0037000a13007988 */ /* 0x0003e80008000406 */
[----:B------:R2:W-:Y:S01]  /*146e0*/  STS.U16 [R19+UR6+0x3900], R29 ;  /* 0x0039001d13007988 */ /* 0x0005e20008000406 */
[----:B----4-:R-:W-:-:S03]  /*146f0*/  IMAD.X R15, R15, 0x1, R0, P1 ;  /* 0x000000010f0f7824 */ /* 0x010fc600008e0600 */
[----:B0-----:R-:W4:Y:S04]  /*14700*/  LDL.LU R0, [R1+0x8] ;  /* 0x0000080001007983 */ /* 0x001f280000300800 */
[----:B------:R-:W3:Y:S04]  /*14710*/  @!P0 LDG.E.U16 R26, desc[UR10][R14.64] ;  /* 0x0000000a0e1a8981 */ /* 0x000ee8000c1e1500 */
[----:B------:R-:W4:Y:S04]  /*14720*/  LDL.LU R14, [R1+0x10] ;  /* 0x00001000010e7983 */ /* 0x000f280000300800 */
[----:B------:R-:W3:Y:S04]  /*14730*/  LDL.LU R15, [R1+0xc] ;  /* 0x00000c00010f7983 */ /* 0x000ee80000300800 */
[----:B------:R-:W3:Y:S04]  /*14740*/  LDL.LU R9, [R1+0x12a0] ;  /* 0x0012a00001097983 */ /* 0x000ee80000300800 */
[----:B-1----:R-:W3:Y:S04]  /*14750*/  LDL.LU R10, [R1+0x129c] ;  /* 0x00129c00010a7983 */ /* 0x002ee80000300800 */
[----:B--2---:R-:W2:Y:S04]  /*14760*/  LDL.LU R29, [R1+0x1298] ;  /* 0x00129800011d7983 */ /* 0x004ea80000300800 */
[----:B------:R0:W-:Y:S04]  /*14770*/  STS.U16 [R19+UR6+0x3b00], R11 ;  /* 0x003b000b13007988 */ /* 0x0001e80008000406 */
[----:B------:R1:W-:Y:S04]  /*14780*/  STS.U16 [R19+UR6+0x3d00], R17 ;  /* 0x003d001113007988 */ /* 0x0003e80008000406 */
[----:B------:R1:W-:Y:S04]  /*14790*/  STS.U16 [R19+UR6+0x3f00], R21 ;  /* 0x003f001513007988 */ /* 0x0003e80008000406 */
[----:B0-----:R-:W3:Y:S04]  /*147a0*/  LDL.LU R11, [R1+0x1294] ;  /* 0x00129400010b7983 */ /* 0x001ee80000300800 */
[----:B-1----:R-:W3:Y:S04]  /*147b0*/  LDL.LU R17, [R1+0x1290] ;  /* 0x0012900001117983 */ /* 0x002ee80000300800 */
[----:B------:R-:W3:Y:S04]  /*147c0*/  LDL.LU R19, [R1+0x128c] ;  /* 0x00128c0001137983 */ /* 0x000ee80000300800 */
[----:B------:R-:W3:Y:S01]  /*147d0*/  LDL.LU R21, [R1+0x1288] ;  /* 0x0012880001157983 */ /* 0x000ee20000300800 */
[----:B--2---:R-:W-:-:S05]  /*147e0*/  LOP3.LUT R29, R29, 0x30, RZ, 0x3c, !PT ;  /* 0x000000301d1d7812 */ /* 0x004fca00078e3cff */
[----:B------:R0:W-:Y:S04]  /*147f0*/  STS.U16 [R29+UR6+0x3f80], R23 ;  /* 0x003f80171d007988 */ /* 0x0001e80008000406 */
[----:B------:R1:W-:Y:S04]  /*14800*/  STS.U16 [R29+UR6+0x180], R25 ;  /* 0x000180191d007988 */ /* 0x0003e80008000406 */
[----:B------:R2:W-:Y:S04]  /*14810*/  STS.U16 [R29+UR6+0x380], R27 ;  /* 0x0003801b1d007988 */ /* 0x0005e80008000406 */
[----:B0-----:R-:W3:Y:S04]  /*14820*/  LDL.LU R23, [R1+0x1284] ;  /* 0x0012840001177983 */ /* 0x001ee80000300800 */
[----:B-1----:R-:W3:Y:S04]  /*14830*/  LDL.LU R25, [R1+0x1280] ;  /* 0x0012800001197983 */ /* 0x002ee80000300800 */
[----:B--2---:R-:W2:Y:S04]  /*14840*/  LDL.LU R27, [R1+0x127c] ;  /* 0x00127c00011b7983 */ /* 0x004ea80000300800 */
[----:B------:R0:W-:Y:S04]  /*14850*/  STS.U16 [R29+UR6+0x580], R28 ;  /* 0x0005801c1d007988 */ /* 0x0001e80008000406 */
[----:B0-----:R-:W2:Y:S04]  /*14860*/  LDL.LU R28, [R1+0x1278] ;  /* 0x00127800011c7983 */ /* 0x001ea80000300800 */
[----:B----4-:R-:W-:Y:S04]  /*14870*/  STS.U16 [R29+UR6+0x780], R14 ;  /* 0x0007800e1d007988 */ /* 0x010fe80008000406 */
[----:B---3--:R-:W-:Y:S04]  /*14880*/  STS.U16 [R29+UR6+0x980], R15 ;  /* 0x0009800f1d007988 */ /* 0x008fe80008000406 */
[----:B------:R-:W-:Y:S04]  /*14890*/  STS.U16 [R29+UR6+0xb80], R0 ;  /* 0x000b80001d007988 */ /* 0x000fe80008000406 */
[----:B------:R-:W-:Y:S04]  /*148a0*/  STS.U16 [R29+UR6+0xd80], R2 ;  /* 0x000d80021d007988 */ /* 0x000fe80008000406 */
[----:B--2---:R-:W-:Y:S04]  /*148b0*/  STS.U16 [R29+UR6+0xf80], R28 ;  /* 0x000f801c1d007988 */ /* 0x004fe80008000406 */
[----:B------:R-:W-:Y:S04]  /*148c0*/  STS.U16 [R29+UR6+0x1180], R27 ;  /* 0x0011801b1d007988 */ /* 0x000fe80008000406 */
[----:B------:R-:W-:Y:S04]  /*148d0*/  STS.U16 [R29+UR6+0x1380], R25 ;  /* 0x001380191d007988 */ /* 0x000fe80008000406 */
[----:B------:R0:W-:Y:S04]  /*148e0*/  STS.U16 [R29+UR6+0x1580], R23 ;  /* 0x001580171d007988 */ /* 0x0001e80008000406 */
[----:B------:R-:W-:Y:S04]  /*148f0*/  STS.U16 [R29+UR6+0x1780], R21 ;  /* 0x001780151d007988 */ /* 0x000fe80008000406 */
[----:B------:R1:W-:Y:S04]  /*14900*/  STS.U16 [R29+UR6+0x1980], R19 ;  /* 0x001980131d007988 */ /* 0x0003e80008000406 */
[----:B0-----:R-:W2:Y:S04]  /*14910*/  LDL R23, [R1+0x98c] ;  /* 0x00098c0001177983 */ /* 0x001ea80000100800 */
[----:B------:R-:W3:Y:S04]  /*14920*/  LDL R28, [R1+0x158] ;  /* 0x00015800011c7983 */ /* 0x000ee80000100800 */
[----:B-1----:R-:W4:Y:S04]  /*14930*/  LDL R19, [R1+0x564] ;  /* 0x0005640001137983 */ /* 0x002f280000100800 */
[----:B------:R-:W-:Y:S04]  /*14940*/  STS.U16 [R29+UR6+0x1b80], R17 ;  /* 0x001b80111d007988 */ /* 0x000fe80008000406 */
        /* <DEDUP_REMOVED lines=16> */
[----:B------:R-:W-:Y:S01]  /*14a50*/  STS.U16 [R29+UR6+0x3d80], R26 ;  /* 0x003d801a1d007988 */ /* 0x000fe20008000406 */
[----:B------:R-:W-:Y:S06]  /*14a60*/  BAR.SYNC.DEFER_BLOCKING 0x0 ;  /* 0x0000000000007b1d */ /* 0x000fec0000010000 */
[----:B------:R-:W3:Y:S04]  /*14a70*/  LDL R27, [R1+0x988] ;  /* 0x00098800011b7983 */ /* 0x000ee80000100800 */
[----:B------:R-:W3:Y:S04]  /*14a80*/  LDL R21, [R1+0x990] ;  /* 0x0009900001157983 */ /* 0x000ee80000100800 */
[----:B--2---:R-:W-:Y:S04]  /*14a90*/  LDSM.16.MT88.4 R8, [R23+UR6+0x4000] ;  /* 0x004000061708783b */ /* 0x004fe80008004200 */
[----:B----4-:R-:W0:Y:S04]  /*14aa0*/  LDSM.16.MT88.4 R4, [R19+UR6+0x4000] ;  /* 0x004000061304783b */ /* 0x010e280008004200 */
[----:B0-----:R-:W-:Y:S04]  /*14ab0*/  STL.64 [R1+0x10], R4 ;  /* 0x0000100401007387 */ /* 0x001fe80000100a00 */
[----:B------:R-:W-:Y:S04]  /*14ac0*/  STL.64 [R1+0x18], R6 ;  /* 0x0000180601007387 */ /* 0x000fe80000100a00 */
[----:B------:R-:W-:Y:S04]  /*14ad0*/  STL [R1+0x11f8], R19 ;  /* 0x0011f81301007387 */ /* 0x000fe80000100800 */
[----:B---3--:R-:W0:Y:S04]  /*14ae0*/  LDSM.16.M88.4 R16, [R28+UR8] ;  /* 0x000000081c10783b */ /* 0x008e280008000200 */
[----:B------:R-:W-:Y:S04]  /*14af0*/  STL.64 [R1+0x1270], R10 ;  /* 0x0012700a01007387 */ /* 0x000fe80000100a00 */
[----:B0-----:R-:W-:Y:S04]  /*14b00*/  STL.64 [R1+0x28], R18 ;  /* 0x0000281201007387 */ /* 0x001fe80000100a00 */
[----:B------:R0:W-:Y:S04]  /*14b10*/  STL.64 [R1+0x1268], R8 ;  /* 0x0012680801007387 */ /* 0x0001e80000100a00 */
[----:B0-----:R-:W2:Y:S04]  /*14b20*/  LDL.LU.64 R8, [R1+0x550] ;  /* 0x0005500001087983 */ /* 0x001ea80000300a00 */
[----:B------:R-:W2:Y:S01]  /*14b30*/  LDL.LU.64 R10, [R1+0x558] ;  /* 0x00055800010a7983 */ /* 0x000ea20000300a00 */
[----:B------:R-:W-:-:S04]  /*14b40*/  IMAD.MOV.U32 R12, RZ, RZ, R4 ;  /* 0x000000ffff0c7224 */ /* 0x000fc800078e0004 */
[----:B------:R-:W-:Y:S02]  /*14b50*/  IMAD.MOV.U32 R20, RZ, RZ, R12 ;  /* 0x000000ffff147224 */ /* 0x000fe400078e000c */
[----:B------:R-:W0:Y:S04]  /*14b60*/  LDSM.16.MT88.4 R12, [R27+UR6+0x4000] ;  /* 0x004000061b0c783b */ /* 0x000e280008004200 */
[----:B------:R1:W-:Y:S04]  /*14b70*/  STL [R1+0x1224], R23 ;  /* 0x0012241701007387 */ /* 0x0003e80000100800 */
[----:B------:R-:W-:Y:S01]  /*14b80*/  STL [R1+0x1220], R21 ;  /* 0x0012201501007387 */ /* 0x000fe20000100800 */
[----:B------:R-:W-:-:S02]  /*14b90*/  IMAD.MOV.U32 R3, RZ, RZ, R5 ;  /* 0x000000ffff037224 */ /* 0x000fc400078e0005 */
[----:B------:R-:W-:Y:S02]  /*14ba0*/  IMAD.MOV.U32 R2, RZ, RZ, R6 ;  /* 0x000000ffff027224 */ /* 0x000fe400078e0006 */
[----:B------:R-:W-:Y:S02]  /*14bb0*/  IMAD.MOV.U32 R0, RZ, RZ, R7 ;  /* 0x000000ffff007224 */ /* 0x000fe400078e0007 */
[----:B------:R3:W-:Y:S01]  /*14bc0*/  LDSM.16.MT88.4 R4, [R21+UR6+0x4000] ;  /* 0x004000061504783b */ /* 0x0007e20008004200 */
[----:B------:R-:W-:Y:S02]  /*14bd0*/  IMAD.MOV.U32 R22, RZ, RZ, R2 ;  /* 0x000000ffff167224 */ /* 0x000fe400078e0002 */
[----:B-1----:R-:W-:Y:S01]  /*14be0*/  IMAD.MOV.U32 R23, RZ, RZ, R0 ;  /* 0x000000ffff177224 */ /* 0x002fe200078e0000 */
[----:B0-----:R-:W-:Y:S04]  /*14bf0*/  STL.64 [R1+0x1260], R14 ;  /* 0x0012600e01007387 */ /* 0x001fe80000100a00 */
[----:B------:R-:W-:Y:S04]  /*14c00*/  STL.64 [R1+0x1258], R12 ;  /* 0x0012580c01007387 */ /* 0x000fe80000100a00 */
[----:B------:R-:W0:Y:S01]  /*14c10*/  LDSM.16.M88.4 R12, [R28+UR8+0x400] ;  /* 0x000400081c0c783b */ /* 0x000e220008000200 */
[----:B---3--:R-:W-:-:S02]  /*14c20*/  IMAD.MOV.U32 R21, RZ, RZ, R3 ;  /* 0x000000ffff157224 */ /* 0x008fc400078e0003 */
[----:B0-----:R-:W-:Y:S02]  /*14c30*/  IMAD.MOV.U32 R0, RZ, RZ, R15 ;  /* 0x000000ffff007224 */ /* 0x001fe400078e000f */
[----:B------:R-:W-:Y:S01]  /*14c40*/  IMAD.MOV.U32 R2, RZ, RZ, R14 ;  /* 0x000000ffff027224 */ /* 0x000fe200078e000e */
[----:B------:R-:W-:Y:S04]  /*14c50*/  STL.64 [R1+0x30], R12 ;  /* 0x0000300c01007387 */ /* 0x000fe80000100a00 */
[----:B------:R0:W-:Y:S04]  /*14c60*/  STL [R1+0x1174], R0 ;  /* 0x0011740001007387 */ /* 0x0001e80000100800 */
[----:B------:R1:W-:Y:S01]  /*14c70*/  STL [R1+0x1170], R2 ;  /* 0x0011700201007387 */ /* 0x0003e20000100800 */
[----:B0-----:R-:W-:-:S02]  /*14c80*/  IMAD.MOV.U32 R0, RZ, RZ, R17 ;  /* 0x000000ffff007224 */ /* 0x001fc400078e0011 */
[----:B-1----:R-:W-:Y:S01]  /*14c90*/  IMAD.MOV.U32 R2, RZ, RZ, R16 ;  /* 0x000000ffff027224 */ /* 0x002fe200078e0010 */
[----:B--2---:R-:W-:-:S15]  /*14ca0*/  HMMA.16816.F32 R8, R20, R16, R8 ;  /* 0x000000101408723c */ /* 0x004fde0000001808 */
[----:B------:R-:W-:-:S08]  /*14cb0*/  NOP ;  /* 0x0000000000007918 */ /* 0x000fd00000000000 */
[----:B------:R0:W-:Y:S04]  /*14cc0*/  STL.64 [R1+0x80], R8 ;  /* 0x0000800801007387 */ /* 0x0001e80000100a00 */
[----:B------:R1:W-:Y:S04]  /*14cd0*/  STL.64 [R1+0x88], R10 ;  /* 0x0000880a01007387 */ /* 0x0003e80000100a00 */
[----:B0-----:R-:W2:Y:S04]  /*14ce0*/  LDL.LU.64 R8, [R1+0x540] ;  /* 0x0005400001087983 */ /* 0x001ea80000300a00 */
[----:B-1----:R-:W2:Y:S04]  /*14cf0*/  LDL.LU.64 R10, [R1+0x548] ;  /* 0x00054800010a7983 */ /* 0x002ea80000300a00 */
[----:B------:R-:W-:Y:S04]  /*14d00*/  STL.64 [R1+0x1240], R22 ;  /* 0x0012401601007387 */ /* 0x000fe80000100a00 */
[----:B------:R-:W-:Y:S04]  /*14d10*/  STL.64 [R1+0x1238], R20 ;  /* 0x0012381401007387 */ /* 0x000fe80000100a00 */
[----:B------:R-:W3:Y:S04]  /*14d20*/  LDL.LU.64 R12, [R1+0x530] ;  /* 0x00053000010c7983 */ /* 0x000ee80000300a00 */
[----:B------:R-:W3:Y:S04]  /*14d30*/  LDL.LU.64 R14, [R1+0x538] ;  /* 0x00053800010e7983 */ /* 0x000ee80000300a00 */
[----:B------:R-:W4:Y:S04]  /*14d40*/  LDL.LU.64 R16, [R1+0x4f0] ;  /* 0x0004f00001107983 */ /* 0x000f280000300a00 */
[----:B------:R-:W2:Y:S04]  /*14d50*/  LDL.LU.64 R18, [R1+0x4f8] ;  /* 0x0004f80001127983 */ /* 0x000ea80000300a00 */
[----:B--2---:R-:W-:Y:S04]  /*14d60*/  STL.64 [R1+0x1208], R18 ;  /* 0x0012081201007387 */ /* 0x004fe80000100a00 */
[----:B----4-:R0:W-:Y:S04]  /*14d70*/  STL.64 [R1+0x1200], R16 ;  /* 0x0012001001007387 */ /* 0x0101e80000100a00 */
[----:B0-----:R-:W2:Y:S04]  /*14d80*/  LDL.LU.64 R16, [R1+0x500] ;  /* 0x0005000001107983 */ /* 0x001ea80000300a00 */
[----:B------:R-:W4:Y:S01]  /*14d90*/  LDL.LU.64 R18, [R1+0x508] ;  /* 0x0005080001127983 */ /* 0x000f220000300a00 */
[----:B------:R-:W-:-:S02]  /*14da0*/  IMAD.MOV.U32 R20, RZ, RZ, R2 ;  /* 0x000000ffff147224 */ /* 0x000fc400078e0002 */
[----:B------:R-:W-:-:S07]  /*14db0*/  IMAD.MOV.U32 R21, RZ, RZ, R0 ;  /* 0x000000ffff157224 */ /* 0x000fce00078e0000 */
[----:B------:R-:W-:Y:S01]  /*14dc0*/  HMMA.16816.F32 R8, R4, R20, R8 ;  /* 0x000000140408723c */ /* 0x000fe20000001808 */
[----:B----4-:R-:W-:Y:S04]  /*14dd0*/  STL.64 [R1+0x1230], R18 ;  /* 0x0012301201007387 */ /* 0x010fe80000100a00 */
[----:B--2---:R0:W-:Y:S04]  /*14de0*/  STL.64 [R1+0x1228], R16 ;  /* 0x0012281001007387 */ /* 0x0041e80000100a00 */
[----:B0-----:R-:W2:Y:S04]  /*14df0*/  LDL.LU.64 R16, [R1+0x520] ;  /* 0x0005200001107983 */ /* 0x001ea80000300a00 */
[----:B------:R-:W4:Y:S11]  /*14e00*/  LDL.LU.64 R18, [R1+0x528] ;  /* 0x0005280001127983 */ /* 0x000f360000300a00 */
[----:B------:R-:W-:-:S02]  /*14e10*/  IMAD.MOV.U32 R25, RZ, RZ, R10 ;  /* 0x000000ffff197224 */ /* 0x000fc400078e000a */
[----:B------:R-:W-:Y:S02]  /*14e20*/  IMAD.MOV.U32 R24, RZ, RZ, R11 ;  /* 0x000000ffff187224 */ /* 0x000fe400078e000b */
[----:B------:R-:W-:Y:S01]  /*14e30*/  IMAD.MOV.U32 R26, RZ, RZ, R9 ;  /* 0x000000ffff1a7224 */ /* 0x000fe200078e0009 */
[----:B----4-:R-:W-:Y:S04]  /*14e40*/  STL.64 [R1+0x1250], R18 ;  /* 0x0012501201007387 */ /* 0x010fe80000100a00 */
[----:B--2---:R0:W-:Y:S04]  /*14e50*/  STL.64 [R1+0x1248], R16 ;  /* 0x0012481001007387 */ /* 0x0041e80000100a00 */
[----:B0-----:R-:W2:Y:S04]  /*14e60*/  LDL.LU.64 R16, [R1+0x510] ;  /* 0x0005100001107983 */ /* 0x001ea80000300a00 */
[----:B------:R-:W2:Y:S04]  /*14e70*/  LDL.LU.64 R18, [R1+0x518] ;  /* 0x0005180001127983 */ /* 0x000ea80000300a00 */
[----:B------:R0:W-:Y:S04]  /*14e80*/  STL [R1+0x70], R8 ;  /* 0x0000700801007387 */ /* 0x0001e80000100800 */
[----:B------:R-:W3:Y:S04]  /*14e90*/  LDL.LU.64 R10, [R1+0x1270] ;  /* 0x00127000010a7983 */ /* 0x000ee80000300a00 */
[----:B0-----:R-:W3:Y:S04]  /*14ea0*/  LDL.LU.64 R8, [R1+0x1268] ;  /* 0x0012680001087983 */ /* 0x001ee80000300a00 */
[----:B------:R-:W-:Y:S04]  /*14eb0*/  STL.64 [R1+0x1218], R26 ;  /* 0x0012181a01007387 */ /* 0x000fe80000100a00 */
[----:B------:R0:W-:Y:S04]  /*14ec0*/  STL.64 [R1+0x1210], R24 ;  /* 0x0012101801007387 */ /* 0x0001e80000100a00 */
[----:B0-----:R-:W4:Y:S01]  /*14ed0*/  LDL.LU.64 R24, [R1+0x30] ;  /* 0x0000300001187983 */ /* 0x001f220000300a00 */
[----:B---3--:R-:W-:-:S15]  /*14ee0*/  HMMA.16816.F32 R12, R8, R20, R12 ;  /* 0x00000014080c723c */ /* 0x008fde000000180c */
[----:B------:R-:W-:-:S08]  /*14ef0*/  NOP ;  /* 0x0000000000007918 */ /* 0x000fd00000000000 */
[----:B------:R-:W-:Y:S04]  /*14f00*/  STL.64 [R1+0x60], R12 ;  /* 0x0000600c01007387 */ /* 0x000fe80000100a00 */
[----:B------:R0:W-:Y:S04]  /*14f10*/  STL.64 [R1+0x68], R14 ;  /* 0x0000680e01007387 */ /* 0x0001e80000100a00 */
[----:B0-----:R-:W2:Y:S04]  /*14f20*/  LDL.LU.64 R14, [R1+0x1260] ;  /* 0x00126000010e7983 */ /* 0x001ea80000300a00 */
[----:B------:R-:W2:Y:S02]  /*14f30*/  LDL.LU.64 R12, [R1+0x1258] ;  /* 0x00125800010c7983 */ /* 0x000ea40000300a00 */
[----:B--2---:R-:W-:Y:S02]  /*14f40*/  HMMA.16816.F32 R20, R12, R20, R16 ;  /* 0x000000140c14723c */ /* 0x004fe40000001810 */
[----:B------:R-:W4:Y:S04]  /*14f50*/  LDL.LU.64 R18, [R1+0x1250] ;  /* 0x0012500001127983 */ /* 0x000f280000300a00 */
[----:B------:R-:W4:-:S15]  /*14f60*/  LDL.LU.64 R16, [R1+0x1248] ;  /* 0x0012480001107983 */ /* 0x000f1e0000300a00 */
[----:B------:R-:W-:-:S02]  /*14f70*/  NOP ;  /* 0x0000000000007918 */ /* 0x000fc40000000000 */
[----:B------:R-:W-:Y:S04]  /*14f80*/  STL.64 [R1+0x50], R20 ;  /* 0x0000501401007387 */ /* 0x000fe80000100a00 */
[----:B------:R0:W-:Y:S04]  /*14f90*/  STL.64 [R1+0x58], R22 ;  /* 0x0000581601007387 */ /* 0x0001e80000100a00 */
[----:B0-----:R-:W4:Y:S04]  /*14fa0*/  LDL.LU.64 R22, [R1+0x1240] ;  /* 0x0012400001167983 */ /* 0x001f280000300a00 */
[----:B------:R-:W4:Y:S02]  /*14fb0*/  LDL.LU.64 R20, [R1+0x1238] ;  /* 0x0012380001147983 */ /* 0x000f240000300a00 */
[----:B----4-:R-:W-:Y:S02]  /*14fc0*/  HMMA.16816.F32 R20, R20, R24, R16 ;  /* 0x000000181414723c */ /* 0x010fe40000001810 */
[----:B------:R-:W2:Y:S04]  /*14fd0*/  LDL.LU.64 R18, [R1+0x1230] ;  /* 0x0012300001127983 */ /* 0x000ea80000300a00 */
[----:B------:R-:W2:Y:S01]  /*14fe0*/  LDL.LU.64 R16, [R1+0x1228] ;  /* 0x0012280001107983 */ /* 0x000ea20000300a00 */
[----:B------:R-:W-:-:S15]  /*14ff0*/  IMAD.MOV.U32 R3, RZ, RZ, R25 ;  /* 0x000000ffff037224 */ /* 0x000fde00078e0019 */
[----:B------:R-:W-:-:S01]  /*15000*/  NOP ;  /* 0x0000000000007918 */ /* 0x000fc20000000000 */
[----:B------:R0:W-:Y:S04]  /*15010*/  STL.64 [R1+0xc0], R20 ;  /* 0x0000c01401007387 */ /* 0x0001e80000100a00 */
[----:B------:R1:W-:Y:S01]  /*15020*/  STL.64 [R1+0xc8], R22 ;  /* 0x0000c81601007387 */ /* 0x0003e20000100a00 */
[----:B0-----:R-:W-:-:S03]  /*15030*/  IMAD.MOV.U32 R20, RZ, RZ, R24 ;  /* 0x000000ffff147224 */ /* 0x001fc600078e0018 */
[----:B-1----:R-:W3:Y:S04]  /*15040*/  LDL.LU R23, [R1+0x1224] ;  /* 0x0012240001177983 */ /* 0x002ee80000300800 */
[----:B------:R-:W4:Y:S04]  /*15050*/  LDL.LU R21, [R1+0x1220] ;  /* 0x0012200001157983 */ /* 0x000f280000300800 */
[----:B------:R-:W3:Y:S01]  /*15060*/  LDL.LU.64 R26, [R1+0x1218] ;  /* 0x00121800011a7983 */ /* 0x000ee20000300a00 */
[----:B--2---:R-:W-:Y:S03]  /*15070*/  HMMA.16816.F32 R16, R4, R24, R16 ;  /* 0x000000180410723c */ /* 0x004fe60000001810 */
[----:B------:R-:W2:-:S15]  /*15080*/  LDL.LU.64 R24, [R1+0x1210] ;  /* 0x0012100001187983 */ /* 0x000e9e0000300a00 */
[----:B------:R-:W-:-:S05]  /*15090*/  NOP ;  /* 0x0000000000007918 */ /* 0x000fca0000000000 */
[----:B------:R0:W-:Y:S01]  /*150a0*/  STL.64 [R1+0xb0], R16 ;  /* 0x0000b01001007387 */ /* 0x0001e20000100a00 */
[----:B------:R-:W-:Y:S02]  /*150b0*/  IMAD.MOV.U32 R0, RZ, RZ, R18 ;  /* 0x000000ffff007224 */ /* 0x000fe400078e0012 */
[----:B------:R-:W-:Y:S02]  /*150c0*/  IMAD.MOV.U32 R2, RZ, RZ, R19 ;  /* 0x000000ffff027224 */ /* 0x000fe400078e0013 */
[----:B------:R-:W4:Y:S04]  /*150d0*/  LDL.LU.64 R18, [R1+0x1208] ;  /* 0x0012080001127983 */ /* 0x000f280000300a00 */
[----:B0-----:R-:W4:Y:S04]  /*150e0*/  LDL.LU.64 R16, [R1+0x1200] ;  /* 0x0012000001107983 */ /* 0x001f280000300a00 */
[----:B------:R-:W-:Y:S04]  /*150f0*/  STL.64 [R1+0x11f0], R6 ;  /* 0x0011f00601007387 */ /* 0x000fe80000100a00 */
[----:B------:R0:W-:Y:S02]  /*15100*/  STL.64 [R1+0x11e8], R4 ;  /* 0x0011e80401007387 */ /* 0x0001e40000100a00 */
[----:B0-----:R-:W-:-:S02]  /*15110*/  IMAD.MOV.U32 R4, RZ, RZ, R20 ;  /* 0x000000ffff047224 */ /* 0x001fc400078e0014 */
[----:B------:R-:W-:Y:S01]  /*15120*/  IMAD.MOV.U32 R5, RZ, RZ, R3 ;  /* 0x000000ffff057224 */ /* 0x000fe200078e0003 */
[----:B------:R-:W-:Y:S04]  /*15130*/  STL [R1+0x1184], R0 ;  /* 0x0011840001007387 */ /* 0x000fe80000100800 */
[----:B------:R-:W-:Y:S02]  /*15140*/  STL [R1+0x1180], R2 ;  /* 0x0011800201007387 */ /* 0x000fe40000100800 */
[----:B----4-:R-:W-:-:S15]  /*15150*/  HMMA.16816.F32 R16, R8, R4, R16 ;  /* 0x000000040810723c */ /* 0x010fde0000001810 */
[----:B------:R-:W-:-:S08]  /*15160*/  NOP ;  /* 0x0000000000007918 */ /* 0x000fd00000000000 */
[----:B------:R-:W-:Y:S04]  /*15170*/  STL.64 [R1+0xa0], R16 ;  /* 0x0000a01001007387 */ /* 0x000fe80000100a00 */
[----:B------:R0:W-:Y:S04]  /*15180*/  STL.64 [R1+0xa8], R18 ;  /* 0x0000a81201007387 */ /* 0x0001e80000100a00 */
[----:B0-----:R-:W4:Y:S04]  /*15190*/  LDL.LU R19, [R1+0x11f8] ;  /* 0x0011f80001137983 */ /* 0x001f280000300800 */
[----:B------:R-:W-:Y:S04]  /*151a0*/  STL.64 [R1+0x11e0], R10 ;  /* 0x0011e00a01007387 */ /* 0x000fe80000100a00 */
[----:B------:R0:W-:Y:S04]  /*151b0*/  STL.64 [R1+0x11d8], R8 ;  /* 0x0011d80801007387 */ /* 0x0001e80000100a00 */
[----:B0-----:R-:W3:Y:S04]  /*151c0*/  LDL.LU.64 R8, [R1+0x4d0] ;  /* 0x0004d00001087983 */ /* 0x001ee80000300a00 */
[----:B------:R-:W3:Y:S02]  /*151d0*/  LDL.LU.64 R10, [R1+0x4d8] ;  /* 0x0004d800010a7983 */ /* 0x000ee40000300a00 */
[----:B---3--:R-:W-:Y:S02]  /*151e0*/  HMMA.16816.F32 R4, R12, R4, R8 ;  /* 0x000000040c04723c */ /* 0x008fe40000001808 */
[----:B----4-:R-:W-:Y:S04]  /*151f0*/  LDSM.16.MT88.4 R8, [R19+UR6+0x4800] ;  /* 0x004800061308783b */ /* 0x010fe80008004200 */
[----:B------:R-:W-:Y:S04]  /*15200*/  LDSM.16.MT88.4 R16, [R21+UR6+0x4800] ;  /* 0x004800061510783b */ /* 0x000fe80008004200 */
[----:B------:R-:W-:-:S13]  /*15210*/  LDSM.16.MT88.4 R20, [R23+UR6+0x4800] ;  /* 0x004800061714783b */ /* 0x000fda0008004200 */
[----:B------:R-:W-:Y:S01]  /*15220*/  STL.64 [R1+0x90], R4 ;  /* 0x0000900401007387 */ /* 0x000fe20000100a00 */
[----:B------:R-:W-:Y:S02]  /*15230*/  IMAD.MOV.U32 R29, RZ, RZ, R6 ;  /* 0x000000ffff1d7224 */ /* 0x000fe400078e0006 */
[----:B------:R-:W-:Y:S02]  /*15240*/  IMAD.MOV.U32 R3, RZ, RZ, R7 ;  /* 0x000000ffff037224 */ /* 0x000fe400078e0007 */
[----:B------:R-:W0:Y:S04]  /*15250*/  LDSM.16.M88.4 R4, [R28+UR8+0x800] ;  /* 0x000800081c04783b */ /* 0x000e280008000200 */
[----:B------:R-:W-:Y:S04]  /*15260*/  STL.64 [R1+0x11d0], R14 ;  /* 0x0011d00e01007387 */ /* 0x000fe80000100a00 */
[----:B------:R-:W-:Y:S04]  /*15270*/  STL.64 [R1+0x11c8], R12 ;  /* 0x0011c80c01007387 */ /* 0x000fe80000100a00 */
[----:B------:R-:W-:Y:S04]  /*15280*/  STL [R1+0x117c], R3 ;  /* 0x00117c0301007387 */ /* 0x000fe80000100800 */
[----:B------:R-:W-:Y:S01]  /*15290*/  STL [R1+0x1178], R29 ;  /* 0x0011781d01007387 */ /* 0x000fe20000100800 */
[----:B0-----:R-:W-:-:S03]  /*152a0*/  IMAD.MOV.U32 R2, RZ, RZ, R4 ;  /* 0x000000ffff027224 */ /* 0x001fc600078e0004 */
[----:B------:R0:W-:Y:S01]  /*152b0*/  STL.64 [R1+0x48], R6 ;  /* 0x0000480601007387 */ /* 0x0001e20000100a00 */
[----:B------:R-:W-:-:S03]  /*152c0*/  IMAD.MOV.U32 R0, RZ, RZ, R5 ;  /* 0x000000ffff007224 */ /* 0x000fc600078e0005 */
[----:B------:R-:W3:Y:S04]  /*152d0*/  LDL.LU.64 R4, [R1+0x4e0] ;  /* 0x0004e00001047983 */ /* 0x000ee80000300a00 */
[----:B0-----:R-:W3:Y:S04]  /*152e0*/  LDL.LU.64 R6, [R1+0x4e8] ;  /* 0x0004e80001067983 */ /* 0x001ee80000300a00 */
[----:B------:R-:W-:Y:S04]  /*152f0*/  STL.64 [R1], R8 ;  /* 0x0000000801007387 */ /* 0x000fe80000100a00 */
[----:B------:R-:W-:Y:S04]  /*15300*/  STL.64 [R1+0x8], R10 ;  /* 0x0000080a01007387 */ /* 0x000fe80000100a00 */
[----:B------:R0:W-:Y:S04]  /*15310*/  STL.64 [R1+0x11a0], R18 ;  /* 0x0011a01201007387 */ /* 0x0001e80000100a00 */
[----:B------:R1:W-:Y:S04]  /*15320*/  STL.64 [R1+0x1198], R16 ;  /* 0x0011981001007387 */ /* 0x0003e80000100a00 */
[----:B0-----:R-:W4:Y:S04]  /*15330*/  LDL.64 R18, [R1+0x8] ;  /* 0x0000080001127983 */ /* 0x001f280000100a00 */
[----:B-1----:R-:W2:Y:S04]  /*15340*/  LDL.64 R16, [R1] ;  /* 0x0000000001107983 */ /* 0x002ea80000100a00 */
[----:B----4-:R-:W-:Y:S04]  /*15350*/  STL.64 [R1+0x11b0], R18 ;  /* 0x0011b01201007387 */ /* 0x010fe80000100a00 */
[----:B--2---:R-:W-:Y:S04]  /*15360*/  STL.64 [R1+0x11a8], R16 ;  /* 0x0011a81001007387 */ /* 0x004fe80000100a00 */
[----:B------:R-:W2:Y:S04]  /*15370*/  LDL.LU.64 R8, [R1+0x4c0] ;  /* 0x0004c00001087983 */ /* 0x000ea80000300a00 */
[----:B------:R-:W2:Y:S04]  /*15380*/  LDL.LU.64 R10, [R1+0x4c8] ;  /* 0x0004c800010a7983 */ /* 0x000ea80000300a00 */
[----:B------:R-:W4:Y:S04]  /*15390*/  LDL.LU.64 R12, [R1+0x4b0] ;  /* 0x0004b000010c7983 */ /* 0x000f280000300a00 */
[----:B------:R-:W4:Y:S04]  /*153a0*/  LDL.LU.64 R14, [R1+0x4b8] ;  /* 0x0004b800010e7983 */ /* 0x000f280000300a00 */
[----:B------:R-:W-:Y:S04]  /*153b0*/  STL.64 [R1+0x1190], R22 ;  /* 0x0011901601007387 */ /* 0x000fe80000100a00 */
[----:B------:R0:W-:Y:S04]  /*153c0*/  STL.64 [R1+0x1188], R20 ;  /* 0x0011881401007387 */ /* 0x0001e80000100a00 */
[----:B0-----:R-:W3:Y:S01]  /*153d0*/  LDL.LU R20, [R1+0x70] ;  /* 0x0000700001147983 */ /* 0x001ee20000300800 */
[----:B------:R-:W-:-:S02]  /*153e0*/  IMAD.MOV.U32 R22, RZ, RZ, R25 ;  /* 0x000000ffff167224 */ /* 0x000fc400078e0019 */
[----:B------:R-:W-:Y:S02]  /*153f0*/  IMAD.MOV.U32 R23, RZ, RZ, R24 ;  /* 0x000000ffff177224 */ /* 0x000fe400078e0018 */
[----:B------:R-:W-:Y:S02]  /*15400*/  IMAD.MOV.U32 R21, RZ, RZ, R26 ;  /* 0x000000ffff157224 */ /* 0x000fe400078e001a */
[----:B------:R-:W-:Y:S01]  /*15410*/  IMAD.MOV.U32 R16, RZ, RZ, R2 ;  /* 0x000000ffff107224 */ /* 0x000fe200078e0002 */
[----:B------:R0:W-:Y:S01]  /*15420*/  STL.64 [R1+0x11c0], R22 ;  /* 0x0011c01601007387 */ /* 0x0001e20000100a00 */
[----:B------:R-:W-:-:S03]  /*15430*/  IMAD.MOV.U32 R17, RZ, RZ, R0 ;  /* 0x000000ffff117224 */ /* 0x000fc600078e0000 */
[----:B------:R-:W1:Y:S04]  /*15440*/  LDSM.16.MT88.4 R24, [R27+UR6+0x4800] ;  /* 0x004800061b18783b */ /* 0x000e680008004200 */
[----:B---3--:R3:W-:Y:S04]  /*15450*/  STL.64 [R1+0x11b8], R20 ;  /* 0x0011b81401007387 */ /* 0x0087e80000100a00 */
[----:B0-----:R-:W2:Y:S04]  /*15460*/  LDL.64 R22, [R1+0x18] ;  /* 0x0000180001167983 */ /* 0x001ea80000100a00 */
[----:B---3--:R-:W2:Y:S02]  /*15470*/  LDL.64 R20, [R1+0x10] ;  /* 0x0000100001147983 */ /* 0x008ea40000100a00 */
[----:B--2---:R-:W-:-:S15]  /*15480*/  HMMA.16816.F32 R4, R20, R16, R4 ;  /* 0x000000101404723c */ /* 0x004fde0000001804 */
[----:B------:R-:W-:-:S08]  /*15490*/  NOP ;  /* 0x0000000000007918 */ /* 0x000fd00000000000 */
[----:B------:R-:W-:Y:S04]  /*154a0*/  STL.64 [R1+0x140], R4 ;  /* 0x0001400401007387 */ /* 0x000fe80000100a00 */
[----:B------:R0:W-:Y:S04]  /*154b0*/  STL.64 [R1+0x148], R6 ;  /* 0x0001480601007387 */ /* 0x0001e80000100a00 */
[----:B0-----:R-:W2:Y:S04]  /*154c0*/  LDL.LU.64 R6, [R1+0x11f0] ;  /* 0x0011f00001067983 */ /* 0x001ea80000300a00 */
[----:B------:R-:W2:Y:S01]  /*154d0*/  LDL.LU.64 R4, [R1+0x11e8] ;  /* 0x0011e80001047983 */ /* 0x000ea20000300a00 */
[----:B------:R-:W-:-:S02]  /*154e0*/  IMAD.MOV.U32 R0, RZ, RZ, R20 ;  /* 0x000000ffff007224 */ /* 0x000fc400078e0014 */
[----:B------:R-:W-:Y:S02]  /*154f0*/  IMAD.MOV.U32 R2, RZ, RZ, R21 ;  /* 0x000000ffff027224 */ /* 0x000fe400078e0015 */
[----:B------:R-:W-:Y:S01]  /*15500*/  IMAD.MOV.U32 R3, RZ, RZ, R22 ;  /* 0x000000ffff037224 */ /* 0x000fe200078e0016 */
[----:B------:R-:W3:Y:S01]  /*15510*/  LDL.LU.64 R20, [R1+0x490] ;  /* 0x0004900001147983 */ /* 0x000ee20000300a00 */
[----:B------:R-:W-:-:S03]  /*15520*/  IMAD.MOV.U32 R29, RZ, RZ, R23 ;  /* 0x000000ffff1d7224 */ /* 0x000fc600078e0017 */
[----:B------:R-:W3:Y:S01]  /*15530*/  LDL.LU.64 R22, [R1+0x498] ;  /* 0x0004980001167983 */ /* 0x000ee20000300a00 */
[----:B--2---:R-:W-:-:S15]  /*15540*/  HMMA.16816.F32 R8, R4, R16, R8 ;  /* 0x000000100408723c */ /* 0x004fde0000001808 */
[----:B------:R-:W-:-:S08]  /*15550*/  NOP ;  /* 0x0000000000007918 */ /* 0x000fd00000000000 */
[----:B------:R-:W-:Y:S04]  /*15560*/  STL.64 [R1+0x130], R8 ;  /* 0x0001300801007387 */ /* 0x000fe80000100a00 */
[----:B------:R0:W-:Y:S04]  /*15570*/  STL.64 [R1+0x138], R10 ;  /* 0x0001380a01007387 */ /* 0x0001e80000100a00 */
[----:B0-----:R-:W4:Y:S04]  /*15580*/  LDL.LU.64 R10, [R1+0x11e0] ;  /* 0x0011e000010a7983 */ /* 0x001f280000300a00 */
[----:B------:R-:W4:Y:S04]  /*15590*/  LDL.LU.64 R8, [R1+0x11d8] ;  /* 0x0011d80001087983 */ /* 0x000f280000300a00 */
[----:B------:R0:W-:Y:S04]  /*155a0*/  STL.64 [R1+0x1168], R6 ;  /* 0x0011680601007387 */ /* 0x0001e80000100a00 */
[----:B------:R-:W-:Y:S04]  /*155b0*/  STL.64 [R1+0x1160], R4 ;  /* 0x0011600401007387 */ /* 0x000fe80000100a00 */
[----:B0-----:R-:W2:Y:S04]  /*155c0*/  LDL.LU R6, [R1+0x28] ;  /* 0x0000280001067983 */ /* 0x001ea80000300800 */
[----:B------:R-:W2:Y:S01]  /*155d0*/  LDL.LU R7, [R1+0x2c] ;  /* 0x00002c0001077983 */ /* 0x000ea20000300800 */
[----:B----4-:R-:W-:-:S15]  /*155e0*/  HMMA.16816.F32 R12, R8, R16, R12 ;  /* 0x00000010080c723c */ /* 0x010fde000000180c */
[----:B------:R-:W-:-:S08]  /*155f0*/  NOP ;  /* 0x0000000000007918 */ /* 0x000fd00000000000 */
[----:B------:R-:W-:Y:S04]  /*15600*/  STL.64 [R1+0x120], R12 ;  /* 0x0001200c01007387 */ /* 0x000fe80000100a00 */
[----:B------:R0:W-:Y:S04]  /*15610*/  STL.64 [R1+0x128], R14 ;  /* 0x0001280e01007387 */ /* 0x0001e80000100a00 */
[----:B0-----:R-:W3:Y:S04]  /*15620*/  LDL.LU.64 R14, [R1+0x11d0] ;  /* 0x0011d000010e7983 */ /* 0x001ee80000300a00 */
[----:B------:R-:W3:Y:S04]  /*15630*/  LDL.LU.64 R12, [R1+0x11c8] ;  /* 0x0011c800010c7983 */ /* 0x000ee80000300a00 */
[----:B------:R-:W-:Y:S04]  /*15640*/  STL.64 [R1+0x1158], R10 ;  /* 0x0011580a01007387 */ /* 0x000fe80000100a00 */
[----:B------:R0:W-:Y:S04]  /*15650*/  STL.64 [R1+0x1150], R8 ;  /* 0x0011500801007387 */ /* 0x0001e80000100a00 */
[----:B0-----:R-:W2:Y:S04]  /*15660*/  LDL.LU R8, [R1+0x80] ;  /* 0x0000800001087983 */ /* 0x001ea80000300800 */
[----:B------:R-:W2:Y:S04]  /*15670*/  LDL.LU R9, [R1+0x84] ;  /* 0x0000840001097983 */ /* 0x000ea80000300800 */
[----:B------:R-:W2:Y:S04]  /*15680*/  LDL.LU R10, [R1+0x88] ;  /* 0x00008800010a7983 */ /* 0x000ea80000300800 */
[----:B------:R-:W2:Y:S01]  /*15690*/  LDL.LU R11, [R1+0x8c] ;  /* 0x00008c00010b7983 */ /* 0x000ea20000300800 */
[----:B---3--:R-:W-:Y:S03]  /*156a0*/  HMMA.16816.F32 R16, R12, R16, R20 ;  /* 0x000000100c10723c */ /* 0x008fe60000001814 */
[----:B------:R-:W3:Y:S04]  /*156b0*/  LDL.LU.64 R22, [R1+0x11c0] ;  /* 0x0011c00001167983 */ /* 0x000ee80000300a00 */
[----:B------:R-:W3:-:S15]  /*156c0*/  LDL.LU.64 R20, [R1+0x11b8] ;  /* 0x0011b80001147983 */ /* 0x000ede0000300a00 */
[----:B------:R-:W-:-:S01]  /*156d0*/  NOP ;  /* 0x0000000000007918 */ /* 0x000fc20000000000 */
[----:B------:R-:W-:Y:S04]  /*156e0*/  STL.64 [R1+0x110], R16 ;  /* 0x0001101001007387 */ /* 0x000fe80000100a00 */
[----:B------:R0:W-:Y:S04]  /*156f0*/  STL.64 [R1+0x118], R18 ;  /* 0x0001181201007387 */ /* 0x0001e80000100a00 */
[----:B0-----:R-:W2:Y:S04]  /*15700*/  LDL.LU.64 R18, [R1+0x11b0] ;  /* 0x0011b00001127983 */ /* 0x001ea80000300a00 */
[----:B------:R-:W2:Y:S04]  /*15710*/  LDL.LU.64 R16, [R1+0x11a8] ;  /* 0x0011a80001107983 */ /* 0x000ea80000300a00 */
[----:B------:R-:W-:Y:S04]  /*15720*/  STL.64 [R1+0x1148], R14 ;  /* 0x0011480e01007387 */ /* 0x000fe80000100a00 */
[----:B------:R0:W-:Y:S04]  /*15730*/  STL.64 [R1+0x1140], R12 ;  /* 0x0011400c01007387 */ /* 0x0001e80000100a00 */
[----:B0-----:R-:W1:Y:S04]  /*15740*/  LDL.LU R12, [R1+0x50] ;  /* 0x00005000010c7983 */ /* 0x001e680000300800 */
[----:B------:R-:W1:Y:S04]  /*15750*/  LDL.LU R13, [R1+0x54] ;  /* 0x00005400010d7983 */ /* 0x000e680000300800 */
[----:B------:R-:W1:Y:S04]  /*15760*/  LDL.LU R14, [R1+0x58] ;  /* 0x00005800010e7983 */ /* 0x000e680000300800 */
[----:B------:R-:W1:Y:S01]  /*15770*/  LDL.LU R15, [R1+0x5c] ;  /* 0x00005c00010f7983 */ /* 0x000e620000300800 */
[----:B--2---:R-:W-:-:S15]  /*15780*/  HMMA.16816.F32 R8, R16, R6, R8 ;  /* 0x000000061008723c */ /* 0x004fde0000001808 */
[----:B------:R-:W-:-:S08]  /*15790*/  NOP ;  /* 0x0000000000007918 */ /* 0x000fd00000000000 */
[----:B------:R0:W-:Y:S04]  /*157a0*/  STL.64 [R1+0x550], R8 ;  /* 0x0005500801007387 */ /* 0x0001e80000100a00 */
[----:B------:R2:W-:Y:S01]  /*157b0*/  STL.64 [R1+0x558], R10 ;  /* 0x0005580a01007387 */ /* 0x0005e20000100a00 */
[----:B0-----:R-:W-:Y:S02]  /*157c0*/  IMAD.MOV.U32 R9, RZ, RZ, R18 ;  /* 0x000000ffff097224 */ /* 0x001fe400078e0012 */
[----:B------:R-:W-:Y:S02]  /*157d0*/  IMAD.MOV.U32 R8, RZ, RZ, R19 ;  /* 0x000000ffff087224 */ /* 0x000fe400078e0013 */
[----:B--2---:R-:W-:Y:S01]  /*157e0*/  IMAD.MOV.U32 R11, RZ, RZ, R16 ;  /* 0x000000ffff0b7224 */ /* 0x004fe200078e0010 */
[----:B------:R-:W3:Y:S01]  /*157f0*/  LDL.LU.64 R18, [R1+0x11a0] ;  /* 0x0011a00001127983 */ /* 0x000ee20000300a00 */
[----:B------:R-:W-:-:S03]  /*15800*/  IMAD.MOV.U32 R10, RZ, RZ, R17 ;  /* 0x000000ffff0a7224 */ /* 0x000fc600078e0011 */
[----:B------:R-:W3:Y:S02]  /*15810*/  LDL.LU.64 R16, [R1+0x1198] ;  /* 0x0011980001107983 */ /* 0x000ee40000300a00 */
[----:B---3--:R-:W-:-:S15]  /*15820*/  HMMA.16816.F32 R20, R16, R6, R20 ;  /* 0x000000061014723c */ /* 0x008fde0000001814 */
[----:B------:R-:W-:-:S08]  /*15830*/  NOP ;  /* 0x0000000000007918 */ /* 0x000fd00000000000 */
[----:B------:R-:W-:Y:S04]  /*15840*/  STL.64 [R1+0x540], R20 ;  /* 0x0005401401007387 */ /* 0x000fe80000100a00 */
[----:B------:R0:W-:Y:S04]  /*15850*/  STL.64 [R1+0x548], R22 ;  /* 0x0005481601007387 */ /* 0x0001e80000100a00 */
[----:B0-----:R-:W2:Y:S04]  /*15860*/  LDL.LU.64 R22, [R1+0x1190] ;  /* 0x0011900001167983 */ /* 0x001ea80000300a00 */
[----:B------:R-:W3:Y:S04]  /*15870*/  LDL.LU.64 R20, [R1+0x1188] ;  /* 0x0011880001147983 */ /* 0x000ee80000300a00 */
[----:B------:R-:W-:Y:S04]  /*15880*/  STL.64 [R1+0x1108], R18 ;  /* 0x0011081201007387 */ /* 0x000fe80000100a00 */
[----:B------:R0:W-:Y:S04]  /*15890*/  STL.64 [R1+0x1100], R16 ;  /* 0x0011001001007387 */ /* 0x0001e80000100a00 */
[----:B0-----:R-:W4:Y:S04]  /*158a0*/  LDL.LU R16, [R1+0x60] ;  /* 0x0000600001107983 */ /* 0x001f280000300800 */
[----:B------:R-:W4:Y:S04]  /*158b0*/  LDL.LU R17, [R1+0x64] ;  /* 0x0000640001117983 */ /* 0x000f280000300800 */
[----:B------:R-:W4:Y:S04]  /*158c0*/  LDL.LU R18, [R1+0x68] ;  /* 0x0000680001127983 */ /* 0x000f280000300800 */
[----:B------:R-:W4:Y:S01]  /*158d0*/  LDL.LU R19, [R1+0x6c] ;  /* 0x00006c0001137983 */ /* 0x000f220000300800 */
[-C--:B-1----:R-:W-:Y:S03]  /*158e0*/  HMMA.16816.F32 R12, R24, R6.reuse, R12 ;  /* 0x00000006180c723c */ /* 0x082fe6000000180c */
[----:B--2---:R-:W-:Y:S04]  /*158f0*/  STL.64 [R1+0x10f8], R22 ;  /* 0x0010f81601007387 */ /* 0x004fe80000100a00 */
[----:B---3--:R-:W-:Y:S01]  /*15900*/  STL.64 [R1+0x10f0], R20 ;  /* 0x0010f01401007387 */ /* 0x008fe20000100a00 */
[----:B----4-:R-:W-:-:S15]  /*15910*/  HMMA.16816.F32 R16, R20, R6, R16 ;  /* 0x000000061410723c */ /* 0x010fde0000001810 */
[----:B------:R-:W-:-:S08]  /*15920*/  NOP ;  /* 0x0000000000007918 */ /* 0x000fd00000000000 */
[----:B------:R0:W-:Y:S04]  /*15930*/  STL.64 [R1+0x530], R16 ;  /* 0x0005301001007387 */ /* 0x0001e80000100a00 */
[----:B------:R1:W-:Y:S04]  /*15940*/  STL.64 [R1+0x538], R18 ;  /* 0x0005381201007387 */ /* 0x0003e80000100a00 */
[----:B------:R-:W2:Y:S04]  /*15950*/  LDL.LU.64 R4, [R1+0x4a0] ;  /* 0x0004a00001047983 */ /* 0x000ea80000300a00 */
[----:B------:R-:W2:Y:S01]  /*15960*/  LDL.LU.64 R6, [R1+0x4a8] ;  /* 0x0004a80001067983 */ /* 0x000ea20000300a00 */
[----:B0-----:R-:W-:-:S03]  /*15970*/  IMAD.MOV.U32 R16, RZ, RZ, R11 ;  /* 0x000000ffff107224 */ /* 0x001fc600078e000b */
[----:B------:R-:W-:Y:S01]  /*15980*/  STL.64 [R1+0x510], R12 ;  /* 0x0005100c01007387 */ /* 0x000fe20000100a00 */
[----:B-1----:R-:W-:Y:S02]  /*15990*/  IMAD.MOV.U32 R18, RZ, RZ, R9 ;  /* 0x000000ffff127224 */ /* 0x002fe400078e0009 */
[----:B------:R-:W-:Y:S01]  /*159a0*/  IMAD.MOV.U32 R19, RZ, RZ, R8 ;  /* 0x000000ffff137224 */ /* 0x000fe200078e0008 */
[----:B------:R-:W-:Y:S01]  /*159b0*/  STL.64 [R1+0x518], R14 ;  /* 0x0005180e01007387 */ /* 0x000fe20000100a00 */
[----:B------:R-:W-:-:S03]  /*159c0*/  IMAD.MOV.U32 R17, RZ, RZ, R10 ;  /* 0x000000ffff117224 */ /* 0x000fc600078e000a */
[----:B------:R-:W-:Y:S04]  /*159d0*/  STL.64 [R1+0x1118], R26 ;  /* 0x0011181a01007387 */ /* 0x000fe80000100a00 */
[----:B------:R0:W-:Y:S04]  /*159e0*/  STL.64 [R1+0x1110], R24 ;  /* 0x0011101801007387 */ /* 0x0001e80000100a00 */
[----:B------:R-:W3:Y:S04]  /*159f0*/  LDL.LU.64 R8, [R1+0x480] ;  /* 0x0004800001087983 */ /* 0x000ee80000300a00 */
[----:B------:R-:W3:Y:S04]  /*15a00*/  LDL.LU.64 R10, [R1+0x488] ;  /* 0x00048800010a7983 */ /* 0x000ee80000300a00 */
[----:B------:R-:W-:Y:S04]  /*15a10*/  STL.64 [R1+0x1128], R18 ;  /* 0x0011281201007387 */ /* 0x000fe80000100a00 */
[----:B------:R-:W-:Y:S04]  /*15a20*/  STL.64 [R1+0x1120], R16 ;  /* 0x0011201001007387 */ /* 0x000fe80000100a00 */
[----:B0-----:R-:W4:Y:S04]  /*15a30*/  LDL.LU R24, [R1+0xc0] ;  /* 0x0000c00001187983 */ /* 0x001f280000300800 */
[----:B------:R-:W4:Y:S04]  /*15a40*/  LDL.LU R25, [R1+0xc4] ;  /* 0x0000c40001197983 */ /* 0x000f280000300800 */
[----:B------:R-:W2:Y:S04]  /*15a50*/  LDL.LU R26, [R1+0xc8] ;  /* 0x0000c800011a7983 */ /* 0x000ea80000300800 */
[----:B------:R-:W2:Y:S04]  /*15a60*/  LDL.LU R27, [R1+0xcc] ;  /* 0x0000cc00011b7983 */ /* 0x000ea80000300800 */
[----:B------:R-:W3:Y:S04]  /*15a70*/  LDL.LU.64 R12, [R1+0x470] ;  /* 0x00047000010c7983 */ /* 0x000ee80000300a00 */
[----:B------:R-:W3:Y:S04]  /*15a80*/  LDL.LU.64 R14, [R1+0x478] ;  /* 0x00047800010e7983 */ /* 0x000ee80000300a00 */
[----:B------:R-:W0:Y:S04]  /*15a90*/  LDSM.16.M88.4 R16, [R28+UR8+0xc00] ;  /* 0x000c00081c10783b */ /* 0x000e280008000200 */
[----:B--2---:R-:W-:Y:S04]  /*15aa0*/  STL.64 [R1+0x1138], R26 ;  /* 0x0011381a01007387 */ /* 0x004fe80000100a00 */
[----:B----4-:R1:W-:Y:S02]  /*15ab0*/  STL.64 [R1+0x1130], R24 ;  /* 0x0011301801007387 */ /* 0x0103e40000100a00 */
[----:B-1----:R-:W-:-:S02]  /*15ac0*/  IMAD.MOV.U32 R24, RZ, RZ, R0 ;  /* 0x000000ffff187224 */ /* 0x002fc400078e0000 */
[----:B------:R-:W2:Y:S01]  /*15ad0*/  LDL.LU R0, [R1+0x1184] ;  /* 0x0011840001007983 */ /* 0x000ea20000300800 */
[----:B------:R-:W-:-:S03]  /*15ae0*/  IMAD.MOV.U32 R25, RZ, RZ, R2 ;  /* 0x000000ffff197224 */ /* 0x000fc600078e0002 */
[----:B------:R-:W4:Y:S01]  /*15af0*/  LDL.LU R2, [R1+0x1180] ;  /* 0x0011800001027983 */ /* 0x000f220000300800 */
[----:B------:R-:W-:Y:S02]  /*15b00*/  IMAD.MOV.U32 R26, RZ, RZ, R3 ;  /* 0x000000ffff1a7224 */ /* 0x000fe400078e0003 */
[----:B------:R-:W-:Y:S01]  /*15b10*/  IMAD.MOV.U32 R27, RZ, RZ, R29 ;  /* 0x000000ffff1b7224 */ /* 0x000fe200078e001d */
[----:B------:R-:W3:Y:S04]  /*15b20*/  LDL.LU R3, [R1+0x117c] ;  /* 0x00117c0001037983 */ /* 0x000ee80000300800 */
[----:B------:R-:W3:Y:S04]  /*15b30*/  LDL.LU R29, [R1+0x1178] ;  /* 0x00117800011d7983 */ /* 0x000ee80000300800 */
[----:B------:R-:W3:Y:S01]  /*15b40*/  LDL.LU R20, [R1+0xb0] ;  /* 0x0000b00001147983 */ /* 0x000ee20000300800 */
[----:B0-----:R-:W-:Y:S03]  /*15b50*/  HMMA.16816.F32 R24, R24, R16, R4 ;  /* 0x000000101818723c */ /* 0x001fe60000001804 */
[----:B------:R-:W3:Y:S01]  /*15b60*/  LDL.LU R21, [R1+0xb4] ;  /* 0x0000b40001157983 */ /* 0x000ee20000300800 */
[----:B--2---:R-:W-:-:S03]  /*15b70*/  IMAD.MOV.U32 R22, RZ, RZ, R0 ;  /* 0x000000ffff167224 */ /* 0x004fc600078e0000 */
[----:B------:R-:W2:Y:S01]  /*15b80*/  LDL.LU R0, [R1+0x1174] ;  /* 0x0011740001007983 */ /* 0x000ea20000300800 */
[----:B----4-:R-:W-:-:S03]  /*15b90*/  IMAD.MOV.U32 R23, RZ, RZ, R2 ;  /* 0x000000ffff177224 */ /* 0x010fc600078e0002 */
[----:B------:R-:W4:Y:S04]  /*15ba0*/  LDL.LU R2, [R1+0x1170] ;  /* 0x0011700001027983 */ /* 0x000f280000300800 */
[----:B------:R-:W-:Y:S04]  /*15bb0*/  STL.64 [R1+0x28], R18 ;  /* 0x0000281201007387 */ /* 0x000fe80000100a00 */
[----:B------:R-:W3:Y:S04]  /*15bc0*/  LDL.LU.64 R6, [R1+0x1168] ;  /* 0x0011680001067983 */ /* 0x000ee80000300a00 */
[----:B------:R-:W3:Y:S04]  /*15bd0*/  LDL.LU.64 R4, [R1+0x1160] ;  /* 0x0011600001047983 */ /* 0x000ee80000300a00 */
[----:B------:R0:W-:Y:S04]  /*15be0*/  STL.64 [R1+0x100], R24 ;  /* 0x0001001801007387 */ /* 0x0001e80000100a00 */
[----:B------:R1:W-:Y:S04]  /*15bf0*/  STL.64 [R1+0x108], R26 ;  /* 0x0001081a01007387 */ /* 0x0003e80000100a00 */
[----:B0-----:R-:W2:Y:S04]  /*15c00*/  LDL.LU.64 R24, [R1+0x450] ;  /* 0x0004500001187983 */ /* 0x001ea80000300a00 */
[----:B-1----:R-:W2:Y:S01]  /*15c10*/  LDL.LU.64 R26, [R1+0x458] ;  /* 0x00045800011a7983 */ /* 0x002ea20000300a00 */
[----:B---3--:R-:W-:-:S15]  /*15c20*/  HMMA.16816.F32 R8, R4, R16, R8 ;  /* 0x000000100408723c */ /* 0x008fde0000001808 */
[----:B------:R-:W-:-:S08]  /*15c30*/  NOP ;  /* 0x0000000000007918 */ /* 0x000fd00000000000 */
[----:B------:R-:W-:Y:S04]  /*15c40*/  STL.64 [R1+0xf0], R8 ;  /* 0x0000f00801007387 */ /* 0x000fe80000100a00 */
[----:B------:R0:W-:Y:S04]  /*15c50*/  STL.64 [R1+0xf8], R10 ;  /* 0x0000f80a01007387 */ /* 0x0001e80000100a00 */
[----:B0-----:R-:W3:Y:S04]  /*15c60*/  LDL.LU.64 R10, [R1+0x1158] ;  /* 0x00115800010a7983 */ /* 0x001ee80000300a00 */
[----:B------:R-:W3:Y:S04]  /*15c70*/  LDL.LU.64 R8, [R1+0x1150] ;  /* 0x0011500001087983 */ /* 0x000ee80000300a00 */
[----:B------:R4:W-:Y:S04]  /*15c80*/  STL.64 [R1+0x10e8], R6 ;  /* 0x0010e80601007387 */ /* 0x0009e80000100a00 */
[----:B------:R-:W-:Y:S01]  /*15c90*/  STL.64 [R1+0x10e0], R4 ;  /* 0x0010e00401007387 */ /* 0x000fe20000100a00 */
[----:B----4-:R-:W-:-:S02]  /*15ca0*/  IMAD.MOV.U32 R6, RZ, RZ, R2 ;  /* 0x000000ffff067224 */ /* 0x010fc400078e0002 */
[----:B--2---:R-:W-:Y:S01]  /*15cb0*/  IMAD.MOV.U32 R7, RZ, RZ, R0 ;  /* 0x000000ffff077224 */ /* 0x004fe200078e0000 */
[----:B---3--:R-:W-:-:S15]  /*15cc0*/  HMMA.16816.F32 R12, R8, R16, R12 ;  /* 0x00000010080c723c */ /* 0x008fde000000180c */
[----:B------:R-:W-:-:S08]  /*15cd0*/  NOP ;  /* 0x0000000000007918 */ /* 0x000fd00000000000 */
[----:B------:R0:W-:Y:S01]  /*15ce0*/  STL.64 [R1+0xe0], R12 ;  /* 0x0000e00c01007387 */ /* 0x0001e20000100a00 */
[----:B------:R-:W-:Y:S02]  /*15cf0*/  IMAD.MOV.U32 R2, RZ, RZ, R14 ;  /* 0x000000ffff027224 */ /* 0x000fe400078e000e */
[----:B------:R-:W-:Y:S02]  /*15d00*/  IMAD.MOV.U32 R0, RZ, RZ, R15 ;  /* 0x000000ffff007224 */ /* 0x000fe400078e000f */
[----:B------:R-:W2:Y:S04]  /*15d10*/  LDL.LU.64 R14, [R1+0x1148] ;  /* 0x00114800010e7983 */ /* 0x000ea80000300a00 */
[----:B0-----:R-:W2:Y:S04]  /*15d20*/  LDL.LU.64 R12, [R1+0x1140] ;  /* 0x00114000010c7983 */ /* 0x001ea80000300a00 */
[----:B------:R-:W-:Y:S04]  /*15d30*/  STL.64 [R1+0x10d8], R10 ;  /* 0x0010d80a01007387 */ /* 0x000fe80000100a00 */
[----:B------:R0:W-:Y:S04]  /*15d40*/  STL.64 [R1+0x10d0], R8 ;  /* 0x0010d00801007387 */ /* 0x0001e80000100a00 */
[----:B0-----:R-:W3:Y:S04]  /*15d50*/  LDL.LU R8, [R1+0x90] ;  /* 0x0000900001087983 */ /* 0x001ee80000300800 */
[----:B------:R-:W3:Y:S01]  /*15d60*/  LDL.LU R9, [R1+0x94] ;  /* 0x0000940001097983 */ /* 0x000ee20000300800 */
[----:B------:R-:W-:-:S03]  /*15d70*/  IMAD.MOV.U32 R10, RZ, RZ, R29 ;  /* 0x000000ffff0a7224 */ /* 0x000fc600078e001d */
[----:B------:R-:W-:Y:S01]  /*15d80*/  STL [R1+0x105c], R0 ;  /* 0x00105c0001007387 */ /* 0x000fe20000100800 */
[----:B------:R-:W-:-:S03]  /*15d90*/  IMAD.MOV.U32 R11, RZ, RZ, R3 ;  /* 0x000000ffff0b7224 */ /* 0x000fc600078e0003 */
[----:B------:R-:W-:Y:S01]  /*15da0*/  STL [R1+0x1058], R2 ;  /* 0x0010580201007387 */ /* 0x000fe20000100800 */
[----:B--2---:R-:W-:Y:S03]  /*15db0*/  HMMA.16816.F32 R16, R12, R16, R24 ;  /* 0x000000100c10723c */ /* 0x004fe60000001818 */
[----:B------:R-:W2:Y:S04]  /*15dc0*/  LDL.LU.64 R26, [R1+0x1138] ;  /* 0x00113800011a7983 */ /* 0x000ea80000300a00 */
[----:B------:R-:W2:-:S15]  /*15dd0*/  LDL.LU.64 R24, [R1+0x1130] ;  /* 0x0011300001187983 */ /* 0x000e9e0000300a00 */
[----:B------:R-:W-:-:S01]  /*15de0*/  NOP ;  /* 0x0000000000007918 */ /* 0x000fc20000000000 */
[----:B------:R0:W-:Y:S01]  /*15df0*/  STL.64 [R1+0xd0], R16 ;  /* 0x0000d01001007387 */ /* 0x0001e20000100a00 */
[----:B------:R-:W-:Y:S02]  /*15e00*/  IMAD.MOV.U32 R29, RZ, RZ, R18 ;  /* 0x000000ffff1d7224 */ /* 0x000fe400078e0012 */
[----:B------:R-:W-:Y:S02]  /*15e10*/  IMAD.MOV.U32 R3, RZ, RZ, R19 ;  /* 0x000000ffff037224 */ /* 0x000fe400078e0013 */
[----:B------:R-:W2:Y:S04]  /*15e20*/  LDL.LU.64 R18, [R1+0x1128] ;  /* 0x0011280001127983 */ /* 0x000ea80000300a00 */
[----:B0-----:R-:W2:Y:S04]  /*15e30*/  LDL.LU.64 R16, [R1+0x1120] ;  /* 0x0011200001107983 */ /* 0x001ea80000300a00 */
[----:B------:R-:W-:Y:S04]  /*15e40*/  STL.64 [R1+0x10c8], R14 ;  /* 0x0010c80e01007387 */ /* 0x000fe80000100a00 */
[----:B------:R0:W-:Y:S04]  /*15e50*/  STL.64 [R1+0x10c0], R12 ;  /* 0x0010c00c01007387 */ /* 0x0001e80000100a00 */
[----:B0-----:R-:W4:Y:S04]  /*15e60*/  LDL.LU R12, [R1+0xa0] ;  /* 0x0000a000010c7983 */ /* 0x001f280000300800 */
[----:B------:R-:W4:Y:S04]  /*15e70*/  LDL.LU R13, [R1+0xa4] ;  /* 0x0000a400010d7983 */ /* 0x000f280000300800 */
[----:B------:R-:W4:Y:S04]  /*15e80*/  LDL.LU R14, [R1+0xa8] ;  /* 0x0000a800010e7983 */ /* 0x000f280000300800 */
[----:B------:R-:W4:Y:S04]  /*15e90*/  LDL.LU R15, [R1+0xac] ;  /* 0x0000ac00010f7983 */ /* 0x000f280000300800 */
[----:B------:R-:W-:Y:S04]  /*15ea0*/  STL [R1+0x1064], R3 ;  /* 0x0010640301007387 */ /* 0x000fe80000100800 */
[----:B------:R-:W-:Y:S01]  /*15eb0*/  STL [R1+0x1060], R29 ;  /* 0x0010601d01007387 */ /* 0x000fe20000100800 */
[----:B--2---:R-:W-:Y:S03]  /*15ec0*/  HMMA.16816.F32 R16, R16, R6, R24 ;  /* 0x000000061010723c */ /* 0x004fe60000001818 */
[----:B------:R-:W3:Y:S04]  /*15ed0*/  LDL.LU.64 R26, [R1+0x1118] ;  /* 0x00111800011a7983 */ /* 0x000ee80000300a00 */
[----:B------:R-:W3:-:S15]  /*15ee0*/  LDL.LU.64 R24, [R1+0x1110] ;  /* 0x0011100001187983 */ /* 0x000ede0000300a00 */
[----:B------:R-:W-:-:S01]  /*15ef0*/  NOP ;  /* 0x0000000000007918 */ /* 0x000fc20000000000 */
[----:B------:R-:W-:Y:S04]  /*15f00*/  STL.64 [R1+0x520], R16 ;  /* 0x0005201001007387 */ /* 0x000fe80000100a00 */
[----:B------:R0:W-:Y:S04]  /*15f10*/  STL.64 [R1+0x528], R18 ;  /* 0x0005281201007387 */ /* 0x0001e80000100a00 */
[----:B0-----:R-:W2:Y:S04]  /*15f20*/  LDL.LU.64 R18, [R1+0x1108] ;  /* 0x0011080001127983 */ /* 0x001ea80000300a00 */
[----:B------:R-:W2:Y:S02]  /*15f30*/  LDL.LU.64 R16, [R1+0x1100] ;  /* 0x0011000001107983 */ /* 0x000ea40000300a00 */
[----:B--2---:R-:W-:-:S15]  /*15f40*/  HMMA.16816.F32 R20, R16, R6, R20 ;  /* 0x000000061014723c */ /* 0x004fde0000001814 */
[----:B------:R-:W-:-:S08]  /*15f50*/  NOP ;  /* 0x0000000000007918 */ /* 0x000fd00000000000 */
[----:B------:R-:W-:Y:S04]  /*15f60*/  STL.64 [R1+0x500], R20 ;  /* 0x0005001401007387 */ /* 0x000fe80000100a00 */
[----:B------:R0:W-:Y:S04]  /*15f70*/  STL.64 [R1+0x508], R22 ;  /* 0x0005081601007387 */ /* 0x0001e80000100a00 */
[----:B0-----:R-:W4:Y:S04]  /*15f80*/  LDL.LU.64 R22, [R1+0x10f8] ;  /* 0x0010f80001167983 */ /* 0x001f280000300a00 */
[----:B------:R-:W4:Y:S01]  /*15f90*/  LDL.LU.64 R20, [R1+0x10f0] ;  /* 0x0010f00001147983 */ /* 0x000f220000300a00 */
[-C--:B---3--:R-:W-:Y:S03]  /*15fa0*/  HMMA.16816.F32 R8, R24, R6.reuse, R8 ;  /* 0x000000061808723c */ /* 0x088fe60000001808 */
[----:B------:R0:W-:Y:S04]  /*15fb0*/  STL.64 [R1+0x1088], R18 ;  /* 0x0010881201007387 */ /* 0x0001e80000100a00 */
[----:B------:R1:W-:Y:S01]  /*15fc0*/  STL.64 [R1+0x1080], R16 ;  /* 0x0010801001007387 */ /* 0x0003e20000100a00 */
[----:B----4-:R-:W-:Y:S06]  /*15fd0*/  HMMA.16816.F32 R12, R20, R6, R12 ;  /* 0x00000006140c723c */ /* 0x010fec000000180c */
[----:B------:R-:W-:Y:S04]  /*15fe0*/  STL.64 [R1+0x1078], R22 ;  /* 0x0010781601007387 */ /* 0x000fe80000100a00 */
[----:B------:R2:W-:-:S13]  /*15ff0*/  STL.64 [R1+0x1070], R20 ;  /* 0x0010701401007387 */ /* 0x0005da0000100a00 */
[----:B------:R-:W-:Y:S04]  /*16000*/  STL.64 [R1+0x4f0], R12 ;  /* 0x0004f00c01007387 */ /* 0x000fe80000100a00 */
[----:B------:R-:W-:Y:S04]  /*16010*/  STL.64 [R1+0x4f8], R14 ;  /* 0x0004f80e01007387 */ /* 0x000fe80000100a00 */
[----:B------:R-:W3:Y:S04]  /*16020*/  LDL.LU.64 R4, [R1+0x460] ;  /* 0x0004600001047983 */ /* 0x000ee80000300a00 */
[----:B------:R-:W3:Y:S04]  /*16030*/  LDL.LU.64 R6, [R1+0x468] ;  /* 0x0004680001067983 */ /* 0x000ee80000300a00 */
[----:B------:R4:W-:Y:S04]  /*16040*/  STL.64 [R1+0x4d0], R8 ;  /* 0x0004d00801007387 */ /* 0x0009e80000100a00 */
[----:B------:R4:W-:Y:S04]  /*16050*/  STL.64 [R1+0x4d8], R10 ;  /* 0x0004d80a01007387 */ /* 0x0009e80000100a00 */
[----:B0-----:R-:W2:Y:S04]  /*16060*/  LDL.64 R18, [R1+0x8] ;  /* 0x0000080001127983 */ /* 0x001ea80000100a00 */
[----:B-1----:R-:W4:Y:S04]  /*16070*/  LDL.64 R16, [R1] ;  /* 0x0000000001107983 */ /* 0x002f280000100a00 */
[----:B--2---:R-:W-:Y:S04]  /*16080*/  STL.64 [R1+0x10a8], R18 ;  /* 0x0010a81201007387 */ /* 0x004fe80000100a00 */
[----:B----4-:R-:W-:Y:S04]  /*16090*/  STL.64 [R1+0x10a0], R16 ;  /* 0x0010a01001007387 */ /* 0x010fe80000100a00 */
[----:B------:R-:W2:Y:S04]  /*160a0*/  LDL.LU R20, [R1+0x130] ;  /* 0x0001300001147983 */ /* 0x000ea80000300800 */
[----:B------:R-:W2:Y:S04]  /*160b0*/  LDL.LU R21, [R1+0x134] ;  /* 0x0001340001157983 */ /* 0x000ea80000300800 */
[----:B------:R-:W4:Y:S04]  /*160c0*/  LDL.LU R22, [R1+0x138] ;  /* 0x0001380001167983 */ /* 0x000f280000300800 */
[----:B------:R-:W4:Y:S04]  /*160d0*/  LDL.LU R23, [R1+0x13c] ;  /* 0x00013c0001177983 */ /* 0x000f280000300800 */
[----:B------:R-:W3:Y:S04]  /*160e0*/  LDL.LU.64 R8, [R1+0x440] ;  /* 0x0004400001087983 */ /* 0x000ee80000300a00 */
[----:B------:R-:W3:Y:S04]  /*160f0*/  LDL.LU.64 R10, [R1+0x448] ;  /* 0x00044800010a7983 */ /* 0x000ee80000300a00 */
[----:B------:R-:W0:Y:S04]  /*16100*/  LDSM.16.M88.4 R16, [R28+UR8+0x1000] ;  /* 0x001000081c10783b */ /* 0x000e280008000200 */
[----:B----4-:R-:W-:Y:S04]  /*16110*/  STL.64 [R1+0x1098], R22 ;  /* 0x0010981601007387 */ /* 0x010fe80000100a00 */
[----:B--2---:R1:W-:Y:S04]  /*16120*/  STL.64 [R1+0x1090], R20 ;  /* 0x0010901401007387 */ /* 0x0043e80000100a00 */
[----:B-1----:R-:W2:Y:S04]  /*16130*/  LDL.LU R20, [R1+0x140] ;  /* 0x0001400001147983 */ /* 0x002ea80000300800 */
[----:B------:R-:W2:Y:S04]  /*16140*/  LDL.LU R21, [R1+0x144] ;  /* 0x0001440001157983 */ /* 0x000ea80000300800 */
[----:B------:R-:W4:Y:S04]  /*16150*/  LDL.LU R22, [R1+0x148] ;  /* 0x0001480001167983 */ /* 0x000f280000300800 */
[----:B------:R-:W4:Y:S04]  /*16160*/  LDL.LU R23, [R1+0x14c] ;  /* 0x00014c0001177983 */ /* 0x000f280000300800 */
[----:B------:R-:W3:Y:S04]  /*16170*/  LDL.LU.64 R12, [R1+0x430] ;  /* 0x00043000010c7983 */ /* 0x000ee80000300a00 */
[----:B------:R-:W3:Y:S04]  /*16180*/  LDL.LU.64 R14, [R1+0x438] ;  /* 0x00043800010e7983 */ /* 0x000ee80000300a00 */
[----:B----4-:R1:W-:Y:S04]  /*16190*/  STL.64 [R1+0x10b8], R22 ;  /* 0x0010b81601007387 */ /* 0x0103e80000100a00 */
[----:B--2---:R2:W-:Y:S04]  /*161a0*/  STL.64 [R1+0x10b0], R20 ;  /* 0x0010b01401007387 */ /* 0x0045e80000100a00 */
[----:B-1----:R-:W3:Y:S04]  /*161b0*/  LDL.64 R22, [R1+0x18] ;  /* 0x0000180001167983 */ /* 0x002ee80000100a00 */
[----:B--2---:R-:W3:Y:S04]  /*161c0*/  LDL.64 R20, [R1+0x10] ;  /* 0x0000100001147983 */ /* 0x004ee80000100a00 */
[----:B------:R-:W-:Y:S04]  /*161d0*/  STL [R1+0x106c], R26 ;  /* 0x00106c1a01007387 */ /* 0x000fe80000100800 */
[----:B------:R-:W-:Y:S04]  /*161e0*/  STL [R1+0x1068], R27 ;  /* 0x0010681b01007387 */ /* 0x000fe80000100800 */
[----:B0-----:R-:W-:Y:S01]  /*161f0*/  STL.64 [R1+0x38], R18 ;  /* 0x0000381201007387 */ /* 0x001fe20000100a00 */
[----:B---3--:R-:W-:-:S15]  /*16200*/  HMMA.16816.F32 R4, R20, R16, R4 ;  /* 0x000000101404723c */ /* 0x008fde0000001804 */
        /* <DEDUP_REMOVED lines=15> */
[----:B0-----:R-:W2:Y:S04]  /*16300*/  LDL.LU.64 R10, [R1+0x10d8] ;  /* 0x0010d800010a7983 */ /* 0x001ea80000300a00 */
[----:B------:R-:W2:Y:S04]  /*16310*/  LDL.LU.64 R8, [R1+0x10d0] ;  /* 0x0010d00001087983 */ /* 0x000ea80000300a00 */
[----:B------:R-:W-:Y:S04]  /*16320*/  STL.64 [R1+0x1040], R6 ;  /* 0x0010400601007387 */ /* 0x000fe80000100a00 */
[----:B------:R0:W-:Y:S04]  /*16330*/  STL.64 [R1+0x1038], R4 ;  /* 0x0010380401007387 */ /* 0x0001e80000100a00 */
[----:B0-----:R-:W4:Y:S04]  /*16340*/  LDL.LU R4, [R1+0x120] ;  /* 0x0001200001047983 */ /* 0x001f280000300800 */
[----:B------:R-:W4:Y:S04]  /*16350*/  LDL.LU R5, [R1+0x124] ;  /* 0x0001240001057983 */ /* 0x000f280000300800 */
[----:B------:R-:W4:Y:S04]  /*16360*/  LDL.LU R6, [R1+0x128] ;  /* 0x0001280001067983 */ /* 0x000f280000300800 */
[----:B------:R-:W4:Y:S01]  /*16370*/  LDL.LU R7, [R1+0x12c] ;  /* 0x00012c0001077983 */ /* 0x000f220000300800 */
[----:B--2---:R-:W-:-:S15]  /*16380*/  HMMA.16816.F32 R12, R8, R16, R12 ;  /* 0x00000010080c723c */ /* 0x004fde000000180c */
[----:B------:R-:W-:-:S08]  /*16390*/  NOP ;  /* 0x0000000000007918 */ /* 0x000fd00000000000 */
[----:B------:R-:W-:Y:S04]  /*163a0*/  STL.64 [R1+0x70], R12 ;  /* 0x0000700c01007387 */ /* 0x000fe80000100a00 */
[----:B------:R0:W-:Y:S04]  /*163b0*/  STL.64 [R1+0x78], R14 ;  /* 0x0000780e01007387 */ /* 0x0001e80000100a00 */
[----:B0-----:R-:W3:Y:S04]  /*163c0*/  LDL.LU.64 R14, [R1+0x10c8] ;  /* 0x0010c800010e7983 */ /* 0x001ee80000300a00 */
[----:B------:R-:W3:Y:S04]  /*163d0*/  LDL.LU.64 R12, [R1+0x10c0] ;  /* 0x0010c000010c7983 */ /* 0x000ee80000300a00 */
[----:B------:R0:W-:Y:S04]  /*163e0*/  STL.64 [R1+0x1030], R10 ;  /* 0x0010300a01007387 */ /* 0x0001e80000100a00 */
[----:B------:R-:W-:Y:S04]  /*163f0*/  STL.64 [R1+0x1028], R8 ;  /* 0x0010280801007387 */ /* 0x000fe80000100a00 */
[----:B0-----:R-:W2:Y:S04]  /*16400*/  LDL.LU R10, [R1+0x48] ;  /* 0x00004800010a7983 */ /* 0x001ea80000300800 */
[----:B------:R-:W2:Y:S01]  /*16410*/  LDL.LU R11, [R1+0x4c] ;  /* 0x00004c00010b7983 */ /* 0x000ea20000300800 */
[----:B---3--:R-:W-:Y:S03]  /*16420*/  HMMA.16816.F32 R16, R12, R16, R20 ;  /* 0x000000100c10723c */ /* 0x008fe60000001814 */
[----:B------:R-:W2:Y:S04]  /*16430*/  LDL.LU.64 R22, [R1+0x10b8] ;  /* 0x0010b80001167983 */ /* 0x000ea80000300a00 */
[----:B------:R-:W2:-:S15]  /*16440*/  LDL.LU.64 R20, [R1+0x10b0] ;  /* 0x0010b00001147983 */ /* 0x000e9e0000300a00 */
[----:B------:R-:W-:-:S01]  /*16450*/  NOP ;  /* 0x0000000000007918 */ /* 0x000fc20000000000 */
[----:B------:R-:W-:Y:S04]  /*16460*/  STL.64 [R1+0x60], R16 ;  /* 0x0000601001007387 */ /* 0x000fe80000100a00 */
[----:B------:R0:W-:Y:S04]  /*16470*/  STL.64 [R1+0x68], R18 ;  /* 0x0000681201007387 */ /* 0x0001e80000100a00 */
[----:B0-----:R-:W2:Y:S04]  /*16480*/  LDL.LU.64 R18, [R1+0x10a8] ;  /* 0x0010a80001127983 */ /* 0x001ea80000300a00 */
[----:B------:R-:W2:Y:S04]  /*16490*/  LDL.LU.64 R16, [R1+0x10a0] ;  /* 0x0010a00001107983 */ /* 0x000ea80000300a00 */
[----:B------:R-:W-:Y:S04]  /*164a0*/  STL.64 [R1+0x1020], R14 ;  /* 0x0010200e01007387 */ /* 0x000fe80000100a00 */
[----:B------:R0:W-:Y:S04]  /*164b0*/  STL.64 [R1+0x1018], R12 ;  /* 0x0010180c01007387 */ /* 0x0001e80000100a00 */
[----:B0-----:R-:W3:Y:S04]  /*164c0*/  LDL.LU R12, [R1+0x110] ;  /* 0x00011000010c7983 */ /* 0x001ee80000300800 */
[----:B------:R-:W3:Y:S04]  /*164d0*/  LDL.LU R13, [R1+0x114] ;  /* 0x00011400010d7983 */ /* 0x000ee80000300800 */
[----:B------:R-:W3:Y:S04]  /*164e0*/  LDL.LU R14, [R1+0x118] ;  /* 0x00011800010e7983 */ /* 0x000ee80000300800 */
[----:B------:R-:W3:Y:S01]  /*164f0*/  LDL.LU R15, [R1+0x11c] ;  /* 0x00011c00010f7983 */ /* 0x000ee20000300800 */
[----:B--2---:R-:W-:Y:S06]  /*16500*/  HMMA.16816.F32 R20, R16, R10, R20 ;  /* 0x0000000a1014723c */ /* 0x004fec0000001814 */
[----:B------:R-:W-:-:S02]  /*16510*/  IMAD.MOV.U32 R9, RZ, RZ, R18 ;  /* 0x000000ffff097224 */ /* 0x000fc400078e0012 */
[----:B------:R-:W-:Y:S02]  /*16520*/  IMAD.MOV.U32 R8, RZ, RZ, R19 ;  /* 0x000000ffff087224 */ /* 0x000fe400078e0013 */
[----:B------:R-:W-:Y:S02]  /*16530*/  IMAD.MOV.U32 R0, RZ, RZ, R16 ;  /* 0x000000ffff007224 */ /* 0x000fe400078e0010 */
[----:B------:R-:W-:-:S11]  /*16540*/  IMAD.MOV.U32 R2, RZ, RZ, R17 ;  /* 0x000000ffff027224 */ /* 0x000fd600078e0011 */
[----:B------:R-:W-:Y:S04]  /*16550*/  STL.64 [R1+0x4e0], R20 ;  /* 0x0004e01401007387 */ /* 0x000fe80000100a00 */
[----:B------:R0:W-:Y:S04]  /*16560*/  STL.64 [R1+0x4e8], R22 ;  /* 0x0004e81601007387 */ /* 0x0001e80000100a00 */
[----:B0-----:R-:W2:Y:S04]  /*16570*/  LDL.LU.64 R22, [R1+0x1098] ;  /* 0x0010980001167983 */ /* 0x001ea80000300a00 */
[----:B------:R-:W2:Y:S04]  /*16580*/  LDL.LU.64 R20, [R1+0x1090] ;  /* 0x0010900001147983 */ /* 0x000ea80000300a00 */
[----:B------:R-:W2:Y:S04]  /*16590*/  LDL.LU.64 R18, [R1+0x1088] ;  /* 0x0010880001127983 */ /* 0x000ea80000300a00 */
[----:B------:R-:W2:Y:S02]  /*165a0*/  LDL.LU.64 R16, [R1+0x1080] ;  /* 0x0010800001107983 */ /* 0x000ea40000300a00 */
[----:B--2---:R-:W-:-:S15]  /*165b0*/  HMMA.16816.F32 R20, R16, R10, R20 ;  /* 0x0000000a1014723c */ /* 0x004fde0000001814 */
[----:B------:R-:W-:-:S08]  /*165c0*/  NOP ;  /* 0x0000000000007918 */ /* 0x000fd00000000000 */
[----:B------:R-:W-:Y:S04]  /*165d0*/  STL.64 [R1+0x4c0], R20 ;  /* 0x0004c01401007387 */ /* 0x000fe80000100a00 */
[----:B------:R0:W-:Y:S04]  /*165e0*/  STL.64 [R1+0x4c8], R22 ;  /* 0x0004c81601007387 */ /* 0x0001e80000100a00 */
[----:B0-----:R-:W4:Y:S04]  /*165f0*/  LDL.LU.64 R22, [R1+0x1078] ;  /* 0x0010780001167983 */ /* 0x001f280000300a00 */
[----:B------:R-:W4:Y:S04]  /*16600*/  LDL.LU.64 R20, [R1+0x1070] ;  /* 0x0010700001147983 */ /* 0x000f280000300a00 */
[----:B------:R-:W-:Y:S04]  /*16610*/  STL.64 [R1+0xfe0], R18 ;  /* 0x000fe01201007387 */ /* 0x000fe80000100a00 */
[----:B------:R4:W-:Y:S02]  /*16620*/  STL.64 [R1+0xfd8], R16 ;  /* 0x000fd81001007387 */ /* 0x0009e40000100a00 */
[----:B----4-:R-:W-:Y:S07]  /*16630*/  HMMA.16816.F32 R16, R20, R10, R4 ;  /* 0x0000000a1410723c */ /* 0x010fee0000001804 */
[----:B------:R-:W-:-:S02]  /*16640*/  IMAD.MOV.U32 R4, RZ, RZ, R26 ;  /* 0x000000ffff047224 */ /* 0x000fc400078e001a */
[----:B------:R-:W3:Y:S01]  /*16650*/  LDL.LU R26, [R1+0x106c] ;  /* 0x00106c00011a7983 */ /* 0x000ee20000300800 */
[----:B------:R-:W-:Y:S02]  /*16660*/  IMAD.MOV.U32 R5, RZ, RZ, R27 ;  /* 0x000000ffff057224 */ /* 0x000fe400078e001b */
[----:B------:R-:W-:Y:S02]  /*16670*/  IMAD.MOV.U32 R6, RZ, RZ, R3 ;  /* 0x000000ffff067224 */ /* 0x000fe400078e0003 */
[----:B------:R-:W-:-:S09]  /*16680*/  IMAD.MOV.U32 R7, RZ, RZ, R29 ;  /* 0x000000ffff077224 */ /* 0x000fd200078e001d */
[----:B------:R0:W-:Y:S04]  /*16690*/  STL.64 [R1+0x4b0], R16 ;  /* 0x0004b01001007387 */ /* 0x0001e80000100a00 */
[----:B------:R1:W-:Y:S04]  /*166a0*/  STL.64 [R1+0x4b8], R18 ;  /* 0x0004b81201007387 */ /* 0x0003e80000100a00 */
[----:B------:R-:W3:Y:S04]  /*166b0*/  LDL.LU R27, [R1+0x1068] ;  /* 0x00106800011b7983 */ /* 0x000ee80000300800 */
[----:B------:R-:W2:Y:S01]  /*166c0*/  LDL.LU R3, [R1+0x1064] ;  /* 0x0010640001037983 */ /* 0x000ea20000300800 */
[----:B0-----:R-:W-:-:S02]  /*166d0*/  IMAD.MOV.U32 R16, RZ, RZ, R0 ;  /* 0x000000ffff107224 */ /* 0x001fc400078e0000 */
[----:B------:R-:W-:Y:S01]  /*166e0*/  IMAD.MOV.U32 R17, RZ, RZ, R2 ;  /* 0x000000ffff117224 */ /* 0x000fe200078e0002 */
[----:B------:R-:W4:Y:S01]  /*166f0*/  LDL.LU R29, [R1+0x1060] ;  /* 0x00106000011d7983 */ /* 0x000f220000300800 */
[----:B-1----:R-:W-:Y:S02]  /*16700*/  IMAD.MOV.U32 R18, RZ, RZ, R9 ;  /* 0x000000ffff127224 */ /* 0x002fe400078e0009 */
[----:B------:R-:W-:Y:S01]  /*16710*/  IMAD.MOV.U32 R19, RZ, RZ, R8 ;  /* 0x000000ffff137224 */ /* 0x000fe200078e0008 */
[----:B------:R-:W-:Y:S04]  /*16720*/  STL.64 [R1+0xff0], R22 ;  /* 0x000ff01601007387 */ /* 0x000fe80000100a00 */
[----:B------:R0:W-:Y:S04]  /*16730*/  STL.64 [R1+0xfe8], R20 ;  /* 0x000fe81401007387 */ /* 0x0001e80000100a00 */
[----:B------:R-:W2:Y:S04]  /*16740*/  LDL.LU R0, [R1+0x105c] ;  /* 0x00105c0001007983 */ /* 0x000ea80000300800 */
[----:B------:R-:W4:Y:S04]  /*16750*/  LDL.LU R2, [R1+0x1058] ;  /* 0x0010580001027983 */ /* 0x000f280000300800 */
[----:B------:R-:W-:Y:S04]  /*16760*/  STL.64 [R1+0x1000], R18 ;  /* 0x0010001201007387 */ /* 0x000fe80000100a00 */
[----:B------:R-:W-:Y:S04]  /*16770*/  STL.64 [R1+0xff8], R16 ;  /* 0x000ff81001007387 */ /* 0x000fe80000100a00 */
[----:B0-----:R-:W2:Y:S04]  /*16780*/  LDL.LU R20, [R1+0x100] ;  /* 0x0001000001147983 */ /* 0x001ea80000300800 */
[----:B------:R-:W2:Y:S04]  /*16790*/  LDL.LU R21, [R1+0x104] ;  /* 0x0001040001157983 */ /* 0x000ea80000300800 */
[----:B------:R-:W4:Y:S04]  /*167a0*/  LDL.LU R22, [R1+0x108] ;  /* 0x0001080001167983 */ /* 0x000f280000300800 */
[----:B------:R-:W4:Y:S04]  /*167b0*/  LDL.LU R23, [R1+0x10c] ;  /* 0x00010c0001177983 */ /* 0x000f280000300800 */
[----:B------:R-:W0:Y:S01]  /*167c0*/  LDSM.16.M88.4 R16, [R28+UR8+0x1400] ;  /* 0x001400081c10783b */ /* 0x000e220008000200 */
[----:B---3--:R-:W-:Y:S03]  /*167d0*/  HMMA.16816.F32 R12, R24, R10, R12 ;  /* 0x0000000a180c723c */ /* 0x008fe6000000180c */
[----:B----4-:R-:W-:Y:S04]  /*167e0*/  STL.64 [R1+0x1010], R22 ;  /* 0x0010101601007387 */ /* 0x010fe80000100a00 */
[----:B--2---:R-:W-:Y:S04]  /*167f0*/  STL.64 [R1+0x1008], R20 ;  /* 0x0010081401007387 */ /* 0x004fe80000100a00 */
[----:B------:R-:W2:Y:S04]  /*16800*/  LDL.LU.64 R8, [R1+0x400] ;  /* 0x0004000001087983 */ /* 0x000ea80000300a00 */
[----:B------:R-:W3:Y:S08]  /*16810*/  LDL.LU.64 R10, [R1+0x408] ;  /* 0x00040800010a7983 */ /* 0x000ef00000300a00 */
[----:B------:R-:W-:Y:S04]  /*16820*/  STL.64 [R1+0x490], R12 ;  /* 0x0004900c01007387 */ /* 0x000fe80000100a00 */
[----:B------:R-:W-:Y:S04]  /*16830*/  STL.64 [R1+0x498], R14 ;  /* 0x0004980e01007387 */ /* 0x000fe80000100a00 */
[----:B---3--:R-:W-:Y:S04]  /*16840*/  STL.64 [R1+0x1050], R10 ;  /* 0x0010500a01007387 */ /* 0x008fe80000100a00 */
[----:B--2---:R1:W-:Y:S04]  /*16850*/  STL.64 [R1+0x1048], R8 ;  /* 0x0010480801007387 */ /* 0x0043e80000100a00 */
[----:B-1----:R-:W2:Y:S04]  /*16860*/  LDL.LU.64 R8, [R1+0x420] ;  /* 0x0004200001087983 */ /* 0x002ea80000300a00 */
[----:B------:R-:W2:Y:S04]  /*16870*/  LDL.LU.64 R10, [R1+0x428] ;  /* 0x00042800010a7983 */ /* 0x000ea80000300a00 */
[----:B------:R-:W3:Y:S04]  /*16880*/  LDL.LU.64 R12, [R1+0x3f0] ;  /* 0x0003f000010c7983 */ /* 0x000ee80000300a00 */
[----:B------:R-:W3:Y:S04]  /*16890*/  LDL.LU.64 R14, [R1+0x3f8] ;  /* 0x0003f800010e7983 */ /* 0x000ee80000300a00 */
[----:B------:R1:W-:Y:S04]  /*168a0*/  STL.64 [R1+0xfd0], R26 ;  /* 0x000fd01a01007387 */ /* 0x0003e80000100a00 */
[----:B------:R4:W-:Y:S01]  /*168b0*/  STL.64 [R1+0xfc8], R24 ;  /* 0x000fc81801007387 */ /* 0x0009e20000100a00 */
[----:B-1----:R-:W-:-:S02]  /*168c0*/  IMAD.MOV.U32 R27, RZ, RZ, R0 ;  /* 0x000000ffff1b7224 */ /* 0x002fc400078e0000 */
[----:B------:R-:W-:Y:S02]  /*168d0*/  IMAD.MOV.U32 R26, RZ, RZ, R2 ;  /* 0x000000ffff1a7224 */ /* 0x000fe400078e0002 */
[----:B0-----:R-:W-:Y:S01]  /*168e0*/  IMAD.MOV.U32 R0, RZ, RZ, R19 ;  /* 0x000000ffff007224 */ /* 0x001fe200078e0013 */
[----:B----4-:R-:W4:Y:S01]  /*168f0*/  LDL.LU R24, [R1+0xe0] ;  /* 0x0000e00001187983 */ /* 0x010f220000300800 */
[----:B------:R-:W-:-:S03]  /*16900*/  IMAD.MOV.U32 R2, RZ, RZ, R18 ;  /* 0x000000ffff027224 */ /* 0x000fc600078e0012 */
[----:B------:R-:W4:Y:S04]  /*16910*/  LDL.LU R25, [R1+0xe4] ;  /* 0x0000e40001197983 */ /* 0x000f280000300800 */
[----:B------:R-:W4:Y:S04]  /*16920*/  LDL.LU.64 R20, [R1+0x3d0] ;  /* 0x0003d00001147983 */ /* 0x000f280000300a00 */
[----:B------:R-:W4:Y:S04]  /*16930*/  LDL.LU.64 R22, [R1+0x3d8] ;  /* 0x0003d80001167983 */ /* 0x000f280000300a00 */
[----:B------:R-:W-:Y:S04]  /*16940*/  STL [R1+0xf5c], R0 ;  /* 0x000f5c0001007387 */ /* 0x000fe80000100800 */
[----:B------:R-:W-:Y:S01]  /*16950*/  STL [R1+0xf58], R2 ;  /* 0x000f580201007387 */ /* 0x000fe20000100800 */
[----:B--2---:R-:W-:Y:S03]  /*16960*/  HMMA.16816.F32 R4, R4, R16, R8 ;  /* 0x000000100404723c */ /* 0x004fe60000001808 */
[----:B------:R-:W2:Y:S04]  /*16970*/  LDL.LU.64 R10, [R1+0x1050] ;  /* 0x00105000010a7983 */ /* 0x000ea80000300a00 */
[----:B------:R-:W2:-:S15]  /*16980*/  LDL.LU.64 R8, [R1+0x1048] ;  /* 0x0010480001087983 */ /* 0x000e9e0000300a00 */
[----:B------:R-:W-:-:S01]  /*16990*/  NOP ;  /* 0x0000000000007918 */ /* 0x000fc20000000000 */
[----:B------:R-:W-:Y:S04]  /*169a0*/  STL.64 [R1+0x140], R4 ;  /* 0x0001400401007387 */ /* 0x000fe80000100a00 */
[----:B------:R0:W-:Y:S04]  /*169b0*/  STL.64 [R1+0x148], R6 ;  /* 0x0001480601007387 */ /* 0x0001e80000100a00 */
[----:B0-----:R-:W2:Y:S04]  /*169c0*/  LDL.LU.64 R6, [R1+0x1040] ;  /* 0x0010400001067983 */ /* 0x001ea80000300a00 */
[----:B------:R-:W2:Y:S02]  /*169d0*/  LDL.LU.64 R4, [R1+0x1038] ;  /* 0x0010380001047983 */ /* 0x000ea40000300a00 */
[----:B--2---:R-:W-:-:S15]  /*169e0*/  HMMA.16816.F32 R8, R4, R16, R8 ;  /* 0x000000100408723c */ /* 0x004fde0000001808 */
[----:B------:R-:W-:-:S08]  /*169f0*/  NOP ;  /* 0x0000000000007918 */ /* 0x000fd00000000000 */
[----:B------:R0:W-:Y:S01]  /*16a00*/  STL.64 [R1+0x130], R8 ;  /* 0x0001300801007387 */ /* 0x0001e20000100a00 */
[----:B------:R-:W-:Y:S02]  /*16a10*/  IMAD.MOV.U32 R0, RZ, RZ, R10 ;  /* 0x000000ffff007224 */ /* 0x000fe400078e000a */
[----:B------:R-:W-:Y:S02]  /*16a20*/  IMAD.MOV.U32 R2, RZ, RZ, R11 ;  /* 0x000000ffff027224 */ /* 0x000fe400078e000b */
[----:B------:R-:W3:Y:S04]  /*16a30*/  LDL.LU.64 R10, [R1+0x1030] ;  /* 0x00103000010a7983 */ /* 0x000ee80000300a00 */
[----:B0-----:R-:W3:Y:S04]  /*16a40*/  LDL.LU.64 R8, [R1+0x1028] ;  /* 0x0010280001087983 */ /* 0x001ee80000300a00 */
[----:B------:R-:W-:Y:S04]  /*16a50*/  STL [R1+0xf74], R2 ;  /* 0x000f740201007387 */ /* 0x000fe80000100800 */
[----:B------:R-:W-:Y:S01]  /*16a60*/  STL [R1+0xf70], R0 ;  /* 0x000f700001007387 */ /* 0x000fe20000100800 */
[----:B---3--:R-:W-:-:S15]  /*16a70*/  HMMA.16816.F32 R12, R8, R16, R12 ;  /* 0x00000010080c723c */ /* 0x008fde000000180c */
        /* <DEDUP_REMOVED lines=9> */
[----:B----4-:R-:W-:Y:S03]  /*16b10*/  HMMA.16816.F32 R16, R12, R16, R20 ;  /* 0x000000100c10723c */ /* 0x010fe60000001814 */
        /* <DEDUP_REMOVED lines=13> */
[----:B--2---:R-:W-:Y:S03]  /*16bf0*/  HMMA.16816.F32 R16, R16, R10, R20 ;  /* 0x0000000a1010723c */ /* 0x004fe60000001814 */
[----:B------:R-:W2:Y:S04]  /*16c00*/  LDL.LU.64 R22, [R1+0xff0] ;  /* 0x000ff00001167983 */ /* 0x000ea80000300a00 */
[----:B------:R-:W2:-:S15]  /*16c10*/  LDL.LU.64 R20, [R1+0xfe8] ;  /* 0x000fe80001147983 */ /* 0x000e9e0000300a00 */
[----:B------:R-:W-:-:S01]  /*16c20*/  NOP ;  /* 0x0000000000007918 */ /* 0x000fc20000000000 */
[----:B------:R-:W-:Y:S04]  /*16c30*/  STL.64 [R1+0x4a0], R16 ;  /* 0x0004a01001007387 */ /* 0x000fe80000100a00 */
[----:B------:R0:W-:Y:S04]  /*16c40*/  STL.64 [R1+0x4a8], R18 ;  /* 0x0004a81201007387 */ /* 0x0001e80000100a00 */
[----:B0-----:R-:W3:Y:S04]  /*16c50*/  LDL.LU.64 R18, [R1+0xfe0] ;  /* 0x000fe00001127983 */ /* 0x001ee80000300a00 */
[----:B------:R-:W3:Y:S02]  /*16c60*/  LDL.LU.64 R16, [R1+0xfd8] ;  /* 0x000fd80001107983 */ /* 0x000ee40000300a00 */
[----:B---3--:R-:W-:-:S15]  /*16c70*/  HMMA.16816.F32 R12, R16, R10, R12 ;  /* 0x0000000a100c723c */ /* 0x008fde000000180c */
[----:B------:R-:W-:-:S08]  /*16c80*/  NOP ;  /* 0x0000000000007918 */ /* 0x000fd00000000000 */
[----:B------:R0:W-:Y:S04]  /*16c90*/  STL.64 [R1+0x480], R12 ;  /* 0x0004800c01007387 */ /* 0x0001e80000100a00 */
[----:B------:R1:W-:Y:S04]  /*16ca0*/  STL.64 [R1+0x488], R14 ;  /* 0x0004880e01007387 */ /* 0x0003e80000100a00 */
[----:B0-----:R-:W3:Y:S04]  /*16cb0*/  LDL.LU.64 R12, [R1+0x3e0] ;  /* 0x0003e000010c7983 */ /* 0x001ee80000300a00 */
[----:B-1----:R-:W3:Y:S04]  /*16cc0*/  LDL.LU.64 R14, [R1+0x3e8] ;  /* 0x0003e800010e7983 */ /* 0x002ee80000300a00 */
[----:B------:R0:W-:Y:S04]  /*16cd0*/  STL.64 [R1+0xf80], R18 ;  /* 0x000f801201007387 */ /* 0x0001e80000100a00 */
[----:B------:R1:W-:Y:S04]  /*16ce0*/  STL.64 [R1+0xf78], R16 ;  /* 0x000f781001007387 */ /* 0x0003e80000100a00 */
[----:B0-----:R-:W4:Y:S04]  /*16cf0*/  LDL.64 R18, [R1+0x8] ;  /* 0x0000080001127983 */ /* 0x001f280000100a00 */
[----:B-1----:R-:W3:Y:S01]  /*16d00*/  LDL.64 R16, [R1] ;  /* 0x0000000001107983 */ /* 0x002ee20000100a00 */
[----:B--2---:R-:W-:Y:S03]  /*16d10*/  HMMA.16816.F32 R24, R20, R10, R24 ;  /* 0x0000000a1418723c */ /* 0x004fe60000001818 */
[----:B----4-:R-:W-:Y:S04]  /*16d20*/  STL.64 [R1+0xf90], R18 ;  /* 0x000f901201007387 */ /* 0x010fe80000100a00 */
[----:B---3--:R0:W-:Y:S04]  /*16d30*/  STL.64 [R1+0xf88], R16 ;  /* 0x000f881001007387 */ /* 0x0081e80000100a00 */
[----:B0-----:R-:W2:Y:S04]  /*16d40*/  LDL.LU R16, [R1+0xd0] ;  /* 0x0000d00001107983 */ /* 0x001ea80000300800 */
[----:B------:R-:W2:Y:S08]  /*16d50*/  LDL.LU R17, [R1+0xd4] ;  /* 0x0000d40001117983 */ /* 0x000eb00000300800 */
[----:B------:R-:W-:Y:S04]  /*16d60*/  STL.64 [R1+0x470], R24 ;  /* 0x0004701801007387 */ /* 0x000fe80000100a00 */
[----:B------:R0:W-:Y:S04]  /*16d70*/  STL.64 [R1+0x478], R26 ;  /* 0x0004781a01007387 */ /* 0x0001e80000100a00 */
[----:B0-----:R-:W2:Y:S04]  /*16d80*/  LDL.LU.64 R26, [R1+0xfd0] ;  /* 0x000fd000011a7983 */ /* 0x001ea80000300a00 */
[----:B------:R-:W2:Y:S01]  /*16d90*/  LDL.LU.64 R24, [R1+0xfc8] ;  /* 0x000fc80001187983 */ /* 0x000ea20000300a00 */
[----:B------:R-:W-:-:S03]  /*16da0*/  IMAD.MOV.U32 R18, RZ, RZ, R29 ;  /* 0x000000ffff127224 */ /* 0x000fc600078e001d */
[----:B------:R0:W-:Y:S01]  /*16db0*/  STL.64 [R1+0xfa0], R22 ;  /* 0x000fa01601007387 */ /* 0x0001e20000100a00 */
[----:B------:R-:W-:-:S03]  /*16dc0*/  IMAD.MOV.U32 R19, RZ, RZ, R3 ;  /* 0x000000ffff137224 */ /* 0x000fc600078e0003 */
[----:B------:R1:W-:Y:S04]  /*16dd0*/  STL.64 [R1+0xf98], R20 ;  /* 0x000f981401007387 */ /* 0x0003e80000100a00 */
[----:B0-----:R-:W3:Y:S04]  /*16de0*/  LDL.64 R22, [R1+0x18] ;  /* 0x0000180001167983 */ /* 0x001ee80000100a00 */
[----:B-1----:R-:W4:Y:S04]  /*16df0*/  LDL.64 R20, [R1+0x10] ;  /* 0x0000100001147983 */ /* 0x002f280000100a00 */
[----:B------:R-:W3:Y:S01]  /*16e00*/  LDL.LU.64 R8, [R1+0x3c0] ;  /* 0x0003c00001087983 */ /* 0x000ee20000300a00 */
[----:B--2---:R-:W-:Y:S03]  /*16e10*/  HMMA.16816.F32 R16, R24, R10, R16 ;  /* 0x0000000a1810723c */ /* 0x004fe60000001810 */
[----:B------:R-:W2:-:S15]  /*16e20*/  LDL.LU.64 R10, [R1+0x3c8] ;  /* 0x0003c800010a7983 */ /* 0x000e9e0000300a00 */
[----:B------:R-:W-:-:S05]  /*16e30*/  NOP ;  /* 0x0000000000007918 */ /* 0x000fca0000000000 */
[----:B------:R-:W-:Y:S04]  /*16e40*/  STL.64 [R1+0x450], R16 ;  /* 0x0004501001007387 */ /* 0x000fe80000100a00 */
[----:B------:R-:W-:Y:S04]  /*16e50*/  STL.64 [R1+0x458], R18 ;  /* 0x0004581201007387 */ /* 0x000fe80000100a00 */
[----:B------:R-:W3:Y:S04]  /*16e60*/  LDSM.16.M88.4 R16, [R28+UR8+0x1800] ;  /* 0x001800081c10783b */ /* 0x000ee80008000200 */
[----:B------:R0:W-:Y:S04]  /*16e70*/  STL.64 [R1+0xf68], R26 ;  /* 0x000f681a01007387 */ /* 0x0001e80000100a00 */
[----:B------:R1:W-:Y:S01]  /*16e80*/  STL.64 [R1+0xf60], R24 ;  /* 0x000f601801007387 */ /* 0x0003e20000100a00 */
[----:B----4-:R-:W-:-:S02]  /*16e90*/  IMAD.MOV.U32 R2, RZ, RZ, R20 ;  /* 0x000000ffff027224 */ /* 0x010fc400078e0014 */
[----:B------:R-:W-:Y:S01]  /*16ea0*/  IMAD.MOV.U32 R0, RZ, RZ, R21 ;  /* 0x000000ffff007224 */ /* 0x000fe200078e0015 */
[----:B0-----:R-:W4:Y:S01]  /*16eb0*/  LDL.LU.64 R26, [R1+0x38] ;  /* 0x00003800011a7983 */ /* 0x001f220000300a00 */
[----:B---3--:R-:W-:Y:S03]  /*16ec0*/  HMMA.16816.F32 R12, R20, R16, R12 ;  /* 0x00000010140c723c */ /* 0x008fe6000000180c */
[----:B------:R-:W-:Y:S03]  /*16ed0*/  STL.64 [R1+0x28], R18 ;  /* 0x0000281201007387 */ /* 0x000fe60000100a00 */
[----:B-1----:R-:W-:Y:S02]  /*16ee0*/  IMAD.MOV.U32 R25, RZ, RZ, R22 ;  /* 0x000000ffff197224 */ /* 0x002fe400078e0016 */
[----:B------:R-:W-:-:S15]  /*16ef0*/  IMAD.MOV.U32 R24, RZ, RZ, R23 ;  /* 0x000000ffff187224 */ /* 0x000fde00078e0017 */
[----:B------:R0:W-:Y:S01]  /*16f00*/  STL.64 [R1+0xd0], R12 ;  /* 0x0000d00c01007387 */ /* 0x0001e20000100a00 */
[----:B------:R-:W-:Y:S02]  /*16f10*/  IMAD.MOV.U32 R29, RZ, RZ, R14 ;  /* 0x000000ffff1d7224 */ /* 0x000fe400078e000e */
[----:B------:R-:W-:Y:S01]  /*16f20*/  IMAD.MOV.U32 R28, RZ, RZ, R15 ;  /* 0x000000ffff1c7224 */ /* 0x000fe200078e000f */
[----:B0-----:R-:W3:Y:S04]  /*16f30*/  LDL.LU.64 R12, [R1+0x3b0] ;  /* 0x0003b000010c7983 */ /* 0x001ee80000300a00 */
[----:B------:R-:W3:Y:S04]  /*16f40*/  LDL.LU.64 R14, [R1+0x3b8] ;  /* 0x0003b800010e7983 */ /* 0x000ee80000300a00 */
[----:B------:R-:W4:Y:S04]  /*16f50*/  LDL.LU.64 R20, [R1+0x390] ;  /* 0x0003900001147983 */ /* 0x000f280000300a00 */
[----:B------:R-:W4:Y:S04]  /*16f60*/  LDL.LU.64 R22, [R1+0x398] ;  /* 0x0003980001167983 */ /* 0x000f280000300a00 */
[----:B------:R0:W-:Y:S04]  /*16f70*/  STL [R1+0xec0], R29 ;  /* 0x000ec01d01007387 */ /* 0x0001e80000100800 */
[----:B0-----:R-:W4:Y:S01]  /*16f80*/  LDL R29, [R1+0x158] ;  /* 0x00015800011d7983 */ /* 0x001f220000100800 */
[----:B--2---:R-:W-:-:S15]  /*16f90*/  HMMA.16816.F32 R8, R4, R16, R8 ;  /* 0x000000100408723c */ /* 0x004fde0000001808 */
[----:B------:R-:W-:-:S08]  /*16fa0*/  NOP ;  /* 0x0000000000007918 */ /* 0x000fd00000000000 */
[----:B------:R-:W-:Y:S01]  /*16fb0*/  STL.64 [R1+0xc0], R8 ;  /* 0x0000c00801007387 */ /* 0x000fe20000100a00 */
[----:B------:R-:W-:-:S03]  /*16fc0*/  IMAD.MOV.U32 R3, RZ, RZ, R11 ;  /* 0x000000ffff037224 */ /* 0x000fc600078e000b */
[----:B------:R0:W-:Y:S04]  /*16fd0*/  STL [R1+0xc8], R10 ;  /* 0x0000c80a01007387 */ /* 0x0001e80000100800 */
        /* <DEDUP_REMOVED lines=8> */
[----:B---3--:R-:W-:-:S15]  /*17060*/  HMMA.16816.F32 R12, R8, R16, R12 ;  /* 0x00000010080c723c */ /* 0x008fde000000180c */
[----:B------:R-:W-:-:S08]  /*17070*/  NOP ;  /* 0x0000000000007918 */ /* 0x000fd00000000000 */
[----:B------:R-:W-:Y:S04]  /*17080*/  STL.64 [R1+0xb0], R12 ;  /* 0x0000b00c01007387 */ /* 0x000fe80000100a00 */
[----:B------:R0:W-:Y:S04]  /*17090*/  STL.64 [R1+0xb8], R14 ;  /* 0x0000b80e01007387 */ /* 0x0001e80000100a00 */
[----:B0-----:R-:W4:Y:S04]  /*170a0*/  LDL.LU.64 R14, [R1+0xfb0] ;  /* 0x000fb000010e7983 */ /* 0x001f280000300a00 */
[----:B------:R-:W4:Y:S04]  /*170b0*/  LDL.LU.64 R12, [R1+0xfa8] ;  /* 0x000fa800010c7983 */ /* 0x000f280000300a00 */
[----:B------:R-:W-:Y:S04]  /*170c0*/  STL.64 [R1+0xf30], R10 ;  /* 0x000f300a01007387 */ /* 0x000fe80000100a00 */
[----:B------:R0:W-:Y:S04]  /*170d0*/  STL.64 [R1+0xf28], R8 ;  /* 0x000f280801007387 */ /* 0x0001e80000100a00 */
[----:B0-----:R-:W3:Y:S04]  /*170e0*/  LDL.LU R8, [R1+0x90] ;  /* 0x0000900001087983 */ /* 0x001ee80000300800 */
[----:B------:R-:W3:Y:S04]  /*170f0*/  LDL.LU R9, [R1+0x94] ;  /* 0x0000940001097983 */ /* 0x000ee80000300800 */
[----:B------:R-:W3:Y:S04]  /*17100*/  LDL.LU R10, [R1+0x98] ;  /* 0x00009800010a7983 */ /* 0x000ee80000300800 */
[----:B------:R-:W3:Y:S01]  /*17110*/  LDL.LU R11, [R1+0x9c] ;  /* 0x00009c00010b7983 */ /* 0x000ee20000300800 */
[----:B----4-:R-:W-:Y:S03]  /*17120*/  HMMA.16816.F32 R16, R12, R16, R20 ;  /* 0x000000100c10723c */ /* 0x010fe60000001814 */
[----:B------:R-:W4:Y:S04]  /*17130*/  LDL.LU.64 R22, [R1+0xfa0] ;  /* 0x000fa00001167983 */ /* 0x000f280000300a00 */
[----:B------:R-:W4:-:S15]  /*17140*/  LDL.LU.64 R20, [R1+0xf98] ;  /* 0x000f980001147983 */ /* 0x000f1e0000300a00 */
[----:B------:R-:W-:-:S01]  /*17150*/  NOP ;  /* 0x0000000000007918 */ /* 0x000fc20000000000 */
[----:B------:R-:W-:Y:S04]  /*17160*/  STL.64 [R1+0xa0], R16 ;  /* 0x0000a01001007387 */ /* 0x000fe80000100a00 */
[----:B------:R0:W-:Y:S04]  /*17170*/  STL.64 [R1+0xa8], R18 ;  /* 0x0000a81201007387 */ /* 0x0001e80000100a00 */
[----:B0-----:R-:W3:Y:S04]  /*17180*/  LDL.LU.64 R18, [R1+0xf90] ;  /* 0x000f900001127983 */ /* 0x001ee80000300a00 */
[----:B------:R-:W3:Y:S04]  /*17190*/  LDL.LU.64 R16, [R1+0xf88] ;  /* 0x000f880001107983 */ /* 0x000ee80000300a00 */
[----:B------:R-:W-:Y:S04]  /*171a0*/  STL.64 [R1+0xf20], R14 ;  /* 0x000f200e01007387 */ /* 0x000fe80000100a00 */
[----:B------:R0:W-:Y:S01]  /*171b0*/  STL.64 [R1+0xf18], R12 ;  /* 0x000f180c01007387 */ /* 0x0001e20000100a00 */
[----:B---3--:R-:W-:Y:S06]  /*171c0*/  HMMA.16816.F32 R8, R16, R26, R8 ;  /* 0x0000001a1008723c */ /* 0x008fec0000001808 */
[----:B0-----:R-:W-:-:S02]  /*171d0*/  IMAD.MOV.U32 R13, RZ, RZ, R16 ;  /* 0x000000ffff0d7224 */ /* 0x001fc400078e0010 */
[----:B------:R-:W-:-:S15]  /*171e0*/  IMAD.MOV.U32 R12, RZ, RZ, R17 ;  /* 0x000000ffff0c7224 */ /* 0x000fde00078e0011 */
[----:B------:R-:W-:Y:S04]  /*171f0*/  STL.64 [R1+0x460], R8 ;  /* 0x0004600801007387 */ /* 0x000fe80000100a00 */
[----:B------:R0:W-:Y:S02]  /*17200*/  STL.64 [R1+0x468], R10 ;  /* 0x0004680a01007387 */ /* 0x0001e40000100a00 */
[----:B0-----:R-:W-:Y:S02]  /*17210*/  IMAD.MOV.U32 R11, RZ, RZ, R18 ;  /* 0x000000ffff0b7224 */ /* 0x001fe400078e0012 */
[----:B------:R-:W-:Y:S02]  /*17220*/  IMAD.MOV.U32 R10, RZ, RZ, R19 ;  /* 0x000000ffff0a7224 */ /* 0x000fe400078e0013 */
[----:B------:R-:W2:Y:S04]  /*17230*/  LDL.LU.64 R18, [R1+0xf80] ;  /* 0x000f800001127983 */ /* 0x000ea80000300a00 */
[----:B------:R-:W2:Y:S02]  /*17240*/  LDL.LU.64 R16, [R1+0xf78] ;  /* 0x000f780001107983 */ /* 0x000ea40000300a00 */
[----:B--2---:R-:W-:-:S15]  /*17250*/  HMMA.16816.F32 R4, R16, R26, R4 ;  /* 0x0000001a1004723c */ /* 0x004fde0000001804 */
[----:B------:R-:W-:-:S08]  /*17260*/  NOP ;  /* 0x0000000000007918 */ /* 0x000fd00000000000 */
[----:B------:R0:W-:Y:S04]  /*17270*/  STL.64 [R1+0x440], R4 ;  /* 0x0004400401007387 */ /* 0x0001e80000100a00 */
[----:B------:R-:W-:Y:S01]  /*17280*/  STL.64 [R1+0x448], R6 ;  /* 0x0004480601007387 */ /* 0x000fe20000100a00 */
[----:B0-----:R-:W-:-:S03]  /*17290*/  IMAD.MOV.U32 R4, RZ, RZ, R2 ;  /* 0x000000ffff047224 */ /* 0x001fc600078e0002 */
[----:B------:R-:W2:Y:S01]  /*172a0*/  LDL.LU R2, [R1+0xf74] ;  /* 0x000f740001027983 */ /* 0x000ea20000300800 */
[----:B------:R-:W-:-:S03]  /*172b0*/  IMAD.MOV.U32 R5, RZ, RZ, R0 ;  /* 0x000000ffff057224 */ /* 0x000fc600078e0000 */
[----:B------:R-:W3:Y:S04]  /*172c0*/  LDL.LU R0, [R1+0xf70] ;  /* 0x000f700001007983 */ /* 0x000ee80000300800 */
[----:B------:R-:W-:Y:S04]  /*172d0*/  STL.64 [R1+0xee0], R18 ;  /* 0x000ee01201007387 */ /* 0x000fe80000100a00 */
[----:B------:R0:W-:Y:S04]  /*172e0*/  STL.64 [R1+0xed8], R16 ;  /* 0x000ed81001007387 */ /* 0x0001e80000100a00 */
[----:B0-----:R-:W4:Y:S04]  /*172f0*/  LDL.LU R16, [R1+0x70] ;  /* 0x0000700001107983 */ /* 0x001f280000300800 */
[----:B------:R-:W4:Y:S04]  /*17300*/  LDL.LU R17, [R1+0x74] ;  /* 0x0000740001117983 */ /* 0x000f280000300800 */
[----:B------:R-:W4:Y:S04]  /*17310*/  LDL.LU R18, [R1+0x78] ;  /* 0x0000780001127983 */ /* 0x000f280000300800 */
[----:B------:R-:W4:Y:S01]  /*17320*/  LDL.LU R19, [R1+0x7c] ;  /* 0x00007c0001137983 */ /* 0x000f220000300800 */
[----:B------:R-:W-:-:S02]  /*17330*/  IMAD.MOV.U32 R9, RZ, RZ, R26 ;  /* 0x000000ffff097224 */ /* 0x000fc400078e001a */
[----:B------:R-:W-:Y:S02]  /*17340*/  IMAD.MOV.U32 R8, RZ, RZ, R27 ;  /* 0x000000ffff087224 */ /* 0x000fe400078e001b */
[----:B------:R-:W-:Y:S02]  /*17350*/  IMAD.MOV.U32 R6, RZ, RZ, R25 ;  /* 0x000000ffff067224 */ /* 0x000fe400078e0019 */
[----:B------:R-:W-:Y:S01]  /*17360*/  IMAD.MOV.U32 R7, RZ, RZ, R24 ;  /* 0x000000ffff077224 */ /* 0x000fe200078e0018 */
[----:B----4-:R-:W-:-:S15]  /*17370*/  HMMA.16816.F32 R16, R20, R26, R16 ;  /* 0x0000001a1410723c */ /* 0x010fde0000001810 */
[----:B------:R-:W-:-:S08]  /*17380*/  NOP ;  /* 0x0000000000007918 */ /* 0x000fd00000000000 */
[----:B------:R0:W-:Y:S04]  /*17390*/  STL.64 [R1+0x430], R16 ;  /* 0x0004301001007387 */ /* 0x0001e80000100a00 */
[----:B------:R1:W-:Y:S04]  /*173a0*/  STL.64 [R1+0x438], R18 ;  /* 0x0004381201007387 */ /* 0x0003e80000100a00 */
[----:B------:R-:W4:Y:S04]  /*173b0*/  LDL.LU.64 R26, [R1+0xf68] ;  /* 0x000f6800011a7983 */ /* 0x000f280000300a00 */
[----:B------:R-:W4:Y:S01]  /*173c0*/  LDL.LU.64 R24, [R1+0xf60] ;  /* 0x000f600001187983 */ /* 0x000f220000300a00 */
[----:B0-----:R-:W-:-:S02]  /*173d0*/  IMAD.MOV.U32 R16, RZ, RZ, R13 ;  /* 0x000000ffff107224 */ /* 0x001fc400078e000d */
[----:B-1----:R-:W-:Y:S02]  /*173e0*/  IMAD.MOV.U32 R18, RZ, RZ, R11 ;  /* 0x000000ffff127224 */ /* 0x002fe400078e000b */
[----:B------:R-:W-:Y:S02]  /*173f0*/  IMAD.MOV.U32 R19, RZ, RZ, R10 ;  /* 0x000000ffff137224 */ /* 0x000fe400078e000a */
[----:B------:R-:W-:-:S03]  /*17400*/  IMAD.MOV.U32 R17, RZ, RZ, R12 ;  /* 0x000000ffff117224 */ /* 0x000fc600078e000c */
[----:B------:R0:W-:Y:S04]  /*17410*/  STL.64 [R1+0xf00], R18 ;  /* 0x000f001201007387 */ /* 0x0001e80000100a00 */
[----:B------:R-:W-:Y:S04]  /*17420*/  STL.64 [R1+0xef8], R16 ;  /* 0x000ef81001007387 */ /* 0x000fe80000100a00 */
[----:B------:R3:W-:Y:S04]  /*17430*/  STL.64 [R1+0xed0], R22 ;  /* 0x000ed01601007387 */ /* 0x0007e80000100a00 */
[----:B------:R1:W-:Y:S01]  /*17440*/  STL.64 [R1+0xec8], R20 ;  /* 0x000ec81401007387 */ /* 0x0003e20000100a00 */
[----:B0-----:R-:W-:-:S02]  /*17450*/  IMAD.MOV.U32 R18, RZ, RZ, R9 ;  /* 0x000000ffff127224 */ /* 0x001fc400078e0009 */
[----:B---3--:R-:W-:Y:S01]  /*17460*/  IMAD.MOV.U32 R22, RZ, RZ, R0 ;  /* 0x000000ffff167224 */ /* 0x008fe200078e0000 */
[----:B-1----:R-:W3:Y:S04]  /*17470*/  LDL.LU R20, [R1+0x130] ;  /* 0x0001300001147983 */ /* 0x002ee80000300800 */
[----:B------:R-:W3:Y:S04]  /*17480*/  LDL.LU R21, [R1+0x134] ;  /* 0x0001340001157983 */ /* 0x000ee80000300800 */
[----:B------:R-:W4:Y:S01]  /*17490*/  LDL.LU R0, [R1+0xf5c] ;  /* 0x000f5c0001007983 */ /* 0x000f220000300800 */
[----:B--2---:R-:W-:-:S02]  /*174a0*/  IMAD.MOV.U32 R23, RZ, RZ, R2 ;  /* 0x000000ffff177224 */ /* 0x004fc400078e0002 */
[----:B------:R-:W-:Y:S01]  /*174b0*/  IMAD.MOV.U32 R19, RZ, RZ, R8 ;  /* 0x000000ffff137224 */ /* 0x000fe200078e0008 */
[----:B------:R-:W2:Y:S04]  /*174c0*/  LDL.LU R2, [R1+0xf58] ;  /* 0x000f580001027983 */ /* 0x000ea80000300800 */
[----:B------:R-:W3:Y:S04]  /*174d0*/  LDL.LU.64 R8, [R1+0x380] ;  /* 0x0003800001087983 */ /* 0x000ee80000300a00 */
[----:B------:R-:W4:Y:S04]  /*174e0*/  LDL.LU.64 R10, [R1+0x388] ;  /* 0x00038800010a7983 */ /* 0x000f280000300a00 */
[----:B----4-:R-:W-:Y:S04]  /*174f0*/  STL.64 [R1+0xf50], R10 ;  /* 0x000f500a01007387 */ /* 0x010fe80000100a00 */
[----:B---3--:R0:W-:Y:S04]  /*17500*/  STL.64 [R1+0xf48], R8 ;  /* 0x000f480801007387 */ /* 0x0081e80000100a00 */
[----:B0-----:R-:W3:Y:S04]  /*17510*/  LDL.LU.64 R8, [R1+0x3a0] ;  /* 0x0003a00001087983 */ /* 0x001ee80000300a00 */
[----:B------:R-:W3:Y:S04]  /*17520*/  LDL.LU.64 R10, [R1+0x3a8] ;  /* 0x0003a800010a7983 */ /* 0x000ee80000300a00 */
[----:B------:R-:W4:Y:S04]  /*17530*/  LDL.LU.64 R12, [R1+0x370] ;  /* 0x00037000010c7983 */ /* 0x000f280000300a00 */
[----:B------:R-:W4:Y:S04]  /*17540*/  LDL.LU.64 R14, [R1+0x378] ;  /* 0x00037800010e7983 */ /* 0x000f280000300a00 */
[----:B------:R-:W-:Y:S04]  /*17550*/  STL.64 [R1+0xef0], R22 ;  /* 0x000ef01601007387 */ /* 0x000fe80000100a00 */
[----:B------:R0:W-:Y:S04]  /*17560*/  STL.64 [R1+0xee8], R20 ;  /* 0x000ee81401007387 */ /* 0x0001e80000100a00 */
[----:B0-----:R-:W2:Y:S04]  /*17570*/  LDL.LU R20, [R1+0x140] ;  /* 0x0001400001147983 */ /* 0x001ea80000300800 */
[----:B------:R-:W2:Y:S04]  /*17580*/  LDL.LU R21, [R1+0x144] ;  /* 0x0001440001157983 */ /* 0x000ea80000300800 */
[----:B------:R-:W3:Y:S04]  /*17590*/  LDL.LU R22, [R1+0x148] ;  /* 0x0001480001167983 */ /* 0x000ee80000300800 */
[----:B------:R-:W3:Y:S04]  /*175a0*/  LDL.LU R23, [R1+0x14c] ;  /* 0x00014c0001177983 */ /* 0x000ee80000300800 */
[----:B---3--:R-:W-:Y:S04]  /*175b0*/  STL.64 [R1+0xf10], R22 ;  /* 0x000f101601007387 */ /* 0x008fe80000100a00 */
[----:B--2---:R0:W-:Y:S04]  /*175c0*/  STL.64 [R1+0xf08], R20 ;  /* 0x000f081401007387 */ /* 0x0041e80000100a00 */
[----:B0-----:R-:W2:Y:S04]  /*175d0*/  LDL.LU R20, [R1+0x60] ;  /* 0x0000600001147983 */ /* 0x001ea80000300800 */
[----:B------:R-:W2:Y:S04]  /*175e0*/  LDL.LU R21, [R1+0x64] ;  /* 0x0000640001157983 */ /* 0x000ea80000300800 */
[----:B------:R-:W2:Y:S04]  /*175f0*/  LDL.LU R22, [R1+0x68] ;  /* 0x0000680001167983 */ /* 0x000ea80000300800 */
[----:B------:R-:W2:Y:S02]  /*17600*/  LDL.LU R23, [R1+0x6c] ;  /* 0x00006c0001177983 */ /* 0x000ea40000300800 */
[----:B--2---:R-:W-:Y:S02]  /*17610*/  HMMA.16816.F32 R16, R24, R18, R20 ;  /* 0x000000121810723c */ /* 0x004fe40000001814 */
[----:B------:R-:W2:Y:S04]  /*17620*/  LDL.LU.64 R20, [R1+0x350] ;  /* 0x0003500001147983 */ /* 0x000ea80000300a00 */
[----:B------:R-:W2:-:S15]  /*17630*/  LDL.LU.64 R22, [R1+0x358] ;  /* 0x0003580001167983 */ /* 0x000e9e0000300a00 */
[----:B------:R-:W-:-:S02]  /*17640*/  NOP ;  /* 0x0000000000007918 */ /* 0x000fc40000000000 */
[----:B------:R-:W-:Y:S04]  /*17650*/  STL.64 [R1+0x410], R16 ;  /* 0x0004101001007387 */ /* 0x000fe80000100a00 */
[----:B------:R-:W-:Y:S04]  /*17660*/  STL.64 [R1+0x418], R18 ;  /* 0x0004181201007387 */ /* 0x000fe80000100a00 */
[----:B------:R-:W0:Y:S02]  /*17670*/  LDSM.16.M88.4 R16, [R29+UR8+0x1c00] ;  /* 0x001c00081d10783b */ /* 0x000e240008000200 */
[----:B0-----:R-:W-:Y:S02]  /*17680*/  HMMA.16816.F32 R4, R4, R16, R8 ;  /* 0x000000100404723c */ /* 0x001fe40000001808 */
[----:B------:R-:W-:Y:S04]  /*17690*/  STL.64 [R1+0x48], R18 ;  /* 0x0000481201007387 */ /* 0x000fe80000100a00 */
[----:B------:R-:W3:Y:S04]  /*176a0*/  LDL.LU.64 R10, [R1+0xf50] ;  /* 0x000f5000010a7983 */ /* 0x000ee80000300a00 */
[----:B------:R-:W3:-:S13]  /*176b0*/  LDL.LU.64 R8, [R1+0xf48] ;  /* 0x000f480001087983 */ /* 0x000eda0000300a00 */
[----:B------:R-:W-:Y:S04]  /*176c0*/  STL.64 [R1+0x90], R4 ;  /* 0x0000900401007387 */ /* 0x000fe80000100a00 */
[----:B------:R0:W-:Y:S04]  /*176d0*/  STL.64 [R1+0x98], R6 ;  /* 0x0000980601007387 */ /* 0x0001e80000100a00 */
[----:B0-----:R-:W3:Y:S04]  /*176e0*/  LDL.LU.64 R6, [R1+0xf40] ;  /* 0x000f400001067983 */ /* 0x001ee80000300a00 */
[----:B------:R-:W3:Y:S02]  /*176f0*/  LDL.LU.64 R4, [R1+0xf38] ;  /* 0x000f380001047983 */ /* 0x000ee40000300a00 */
[----:B---3--:R-:W-:-:S15]  /*17700*/  HMMA.16816.F32 R8, R4, R16, R8 ;  /* 0x000000100408723c */ /* 0x008fde0000001808 */
[----:B------:R-:W-:-:S08]  /*17710*/  NOP ;  /* 0x0000000000007918 */ /* 0x000fd00000000000 */
[----:B------:R-:W-:Y:S04]  /*17720*/  STL.64 [R1+0x80], R8 ;  /* 0x0000800801007387 */ /* 0x000fe80000100a00 */
[----:B------:R0:W-:Y:S04]  /*17730*/  STL.64 [R1+0x88], R10 ;  /* 0x0000880a01007387 */ /* 0x0001e80000100a00 */
[----:B0-----:R-:W4:Y:S04]  /*17740*/  LDL.LU.64 R10, [R1+0xf30] ;  /* 0x000f3000010a7983 */ /* 0x001f280000300a00 */
[----:B------:R-:W4:Y:S04]  /*17750*/  LDL.LU.64 R8, [R1+0xf28] ;  /* 0x000f280001087983 */ /* 0x000f280000300a00 */
[----:B------:R0:W-:Y:S04]  /*17760*/  STL.64 [R1+0xea8], R6 ;  /* 0x000ea80601007387 */ /* 0x0001e80000100a00 */
[----:B------:R-:W-:Y:S01]  /*17770*/  STL.64 [R1+0xea0], R4 ;  /* 0x000ea00401007387 */ /* 0x000fe20000100a00 */
[----:B0-----:R-:W-:-:S02]  /*17780*/  IMAD.MOV.U32 R6, RZ, RZ, R2 ;  /* 0x000000ffff067224 */ /* 0x001fc400078e0002 */
[----:B------:R-:W-:Y:S01]  /*17790*/  IMAD.MOV.U32 R7, RZ, RZ, R0 ;  /* 0x000000ffff077224 */ /* 0x000fe200078e0000 */
[----:B----4-:R-:W-:-:S15]  /*177a0*/  HMMA.16816.F32 R12, R8, R16, R12 ;  /* 0x00000010080c723c */ /* 0x010fde000000180c */
[----:B------:R-:W-:-:S08]  /*177b0*/  NOP ;  /* 0x0000000000007918 */ /* 0x000fd00000000000 */
[----:B------:R0:W-:Y:S01]  /*177c0*/  STL.64 [R1+0x70], R12 ;  /* 0x0000700c01007387 */ /* 0x0001e20000100a00 */
[----:B------:R-:W-:Y:S02]  /*177d0*/  IMAD.MOV.U32 R2, RZ, RZ, R14 ;  /* 0x000000ffff027224 */ /* 0x000fe400078e000e */
[----:B------:R-:W-:Y:S02]  /*177e0*/  IMAD.MOV.U32 R0, RZ, RZ, R15 ;  /* 0x000000ffff007224 */ /* 0x000fe400078e000f */
[----:B------:R-:W2:Y:S04]  /*177f0*/  LDL.LU.64 R14, [R1+0xf20] ;  /* 0x000f2000010e7983 */ /* 0x000ea80000300a00 */
[----:B0-----:R-:W2:Y:S04]  /*17800*/  LDL.LU.64 R12, [R1+0xf18] ;  /* 0x000f1800010c7983 */ /* 0x001ea80000300a00 */
[----:B------:R0:W-:Y:S04]  /*17810*/  STL.64 [R1+0xeb8], R10 ;  /* 0x000eb80a01007387 */ /* 0x0001e80000100a00 */
[----:B------:R1:W-:Y:S04]  /*17820*/  STL.64 [R1+0xeb0], R8 ;  /* 0x000eb00801007387 */ /* 0x0003e80000100a00 */
[----:B0-----:R-:W3:Y:S04]  /*17830*/  LDL.64 R10, [R1+0x18] ;  /* 0x00001800010a7983 */ /* 0x001ee80000100a00 */
[----:B-1----:R-:W4:Y:S04]  /*17840*/  LDL.64 R8, [R1+0x10] ;  /* 0x0000100001087983 */ /* 0x002f280000100a00 */
        /* <DEDUP_REMOVED lines=32> */
[----:B0-----:R-:W2:Y:S04]  /*17a50*/  LDL.LU R16, [R1+0x120] ;  /* 0x0001200001107983 */ /* 0x001ea80000300800 */
[----:B------:R-:W2:Y:S04]  /*17a60*/  LDL.LU R17, [R1+0x124] ;  /* 0x0001240001117983 */ /* 0x000ea80000300800 */
[----:B------:R-:W2:Y:S04]  /*17a70*/  LDL.LU R18, [R1+0x128] ;  /* 0x0001280001127983 */ /* 0x000ea80000300800 */
[----:B------:R-:W2:Y:S01]  /*17a80*/  LDL.LU R19, [R1+0x12c] ;  /* 0x00012c0001137983 */ /* 0x000ea20000300800 */
[-C--:B---3--:R-:W-:Y:S06]  /*17a90*/  HMMA.16816.F32 R12, R24, R6.reuse, R12 ;  /* 0x00000006180c723c */ /* 0x088fec000000180c */
[----:B--2---:R-:W-:Y:S06]  /*17aa0*/  HMMA.16816.F32 R16, R20, R6, R16 ;  /* 0x000000061410723c */ /* 0x004fec0000001810 */
[----:B------:R-:W-:Y:S04]  /*17ab0*/  STL.64 [R1+0xe58], R22 ;  /* 0x000e581601007387 */ /* 0x000fe80000100a00 */
[----:B------:R-:W-:-:S13]  /*17ac0*/  STL.64 [R1+0xe50], R20 ;  /* 0x000e501401007387 */ /* 0x000fda0000100a00 */
[----:B------:R0:W-:Y:S04]  /*17ad0*/  STL.64 [R1+0x3f0], R16 ;  /* 0x0003f01001007387 */ /* 0x0001e80000100a00 */
[----:B------:R1:W-:Y:S04]  /*17ae0*/  STL.64 [R1+0x3f8], R18 ;  /* 0x0003f81201007387 */ /* 0x0003e80000100a00 */
[----:B------:R-:W2:Y:S04]  /*17af0*/  LDL.LU.64 R4, [R1+0x360] ;  /* 0x0003600001047983 */ /* 0x000ea80000300a00 */
[----:B------:R-:W2:Y:S04]  /*17b00*/  LDL.LU.64 R6, [R1+0x368] ;  /* 0x0003680001067983 */ /* 0x000ea80000300a00 */
[----:B------:R-:W-:Y:S04]  /*17b10*/  STL.64 [R1+0x3d0], R12 ;  /* 0x0003d00c01007387 */ /* 0x000fe80000100a00 */
[----:B------:R-:W-:Y:S04]  /*17b20*/  STL.64 [R1+0x3d8], R14 ;  /* 0x0003d80e01007387 */ /* 0x000fe80000100a00 */
[----:B0-----:R-:W3:Y:S04]  /*17b30*/  LDL.64 R16, [R1] ;  /* 0x0000000001107983 */ /* 0x001ee80000100a00 */
[----:B-1----:R-:W4:Y:S04]  /*17b40*/  LDL.64 R18, [R1+0x8] ;  /* 0x0000080001127983 */ /* 0x002f280000100a00 */
[----:B----4-:R-:W-:Y:S04]  /*17b50*/  STL.64 [R1+0xe78], R18 ;  /* 0x000e781201007387 */ /* 0x010fe80000100a00 */
[----:B---3--:R-:W-:Y:S04]  /*17b60*/  STL.64 [R1+0xe70], R16 ;  /* 0x000e701001007387 */ /* 0x008fe80000100a00 */
[----:B------:R-:W-:Y:S04]  /*17b70*/  STL [R1+0xe4c], R26 ;  /* 0x000e4c1a01007387 */ /* 0x000fe80000100800 */
[----:B------:R-:W-:Y:S04]  /*17b80*/  STL [R1+0xe48], R27 ;  /* 0x000e481b01007387 */ /* 0x000fe80000100800 */
[----:B------:R0:W2:Y:S04]  /*17b90*/  LDSM.16.M88.4 R16, [R29+UR8+0x2000] ;  /* 0x002000081d10783b */ /* 0x0000a80008000200 */
[----:B0-----:R-:W3:Y:S04]  /*17ba0*/  LDL.LU R29, [R1+0xec0] ;  /* 0x000ec000011d7983 */ /* 0x001ee80000300800 */
[----:B------:R-:W4:Y:S04]  /*17bb0*/  LDL.LU R20, [R1+0xc0] ;  /* 0x0000c00001147983 */ /* 0x000f280000300800 */
[----:B------:R-:W4:Y:S04]  /*17bc0*/  LDL.LU R21, [R1+0xc4] ;  /* 0x0000c40001157983 */ /* 0x000f280000300800 */
[----:B------:R-:W3:Y:S01]  /*17bd0*/  LDL.LU R22, [R1+0xc8] ;  /* 0x0000c80001167983 */ /* 0x000ee20000300800 */
[----:B------:R-:W-:-:S02]  /*17be0*/  IMAD.MOV.U32 R23, RZ, RZ, R3 ;  /* 0x000000ffff177224 */ /* 0x000fc400078e0003 */
[----:B------:R-:W-:Y:S02]  /*17bf0*/  IMAD.MOV.U32 R0, RZ, RZ, R10 ;  /* 0x000000ffff007224 */ /* 0x000fe400078e000a */
[----:B------:R-:W-:Y:S02]  /*17c00*/  IMAD.MOV.U32 R2, RZ, RZ, R11 ;  /* 0x000000ffff027224 */ /* 0x000fe400078e000b */
[----:B------:R-:W-:Y:S02]  /*17c10*/  IMAD.MOV.U32 R26, RZ, RZ, R8 ;  /* 0x000000ffff1a7224 */ /* 0x000fe400078e0008 */
[----:B------:R-:W-:Y:S01]  /*17c20*/  IMAD.MOV.U32 R27, RZ, RZ, R9 ;  /* 0x000000ffff1b7224 */ /* 0x000fe200078e0009 */
[----:B--2---:R-:W-:Y:S01]  /*17c30*/  HMMA.16816.F32 R4, R8, R16, R4 ;  /* 0x000000100804723c */ /* 0x004fe20000001804 */
[----:B------:R-:W-:Y:S04]  /*17c40*/  STL.64 [R1+0x58], R18 ;  /* 0x0000581201007387 */ /* 0x000fe80000100a00 */
[----:B------:R-:W2:Y:S04]  /*17c50*/  LDL.LU.64 R12, [R1+0x330] ;  /* 0x00033000010c7983 */ /* 0x000ea80000300a00 */
[----:B------:R-:W2:-:S15]  /*17c60*/  LDL.LU.64 R14, [R1+0x338] ;  /* 0x00033800010e7983 */ /* 0x000e9e0000300a00 */
[----:B------:R-:W-:Y:S01]  /*17c70*/  IMAD.MOV.U32 R3, RZ, RZ, R7 ;  /* 0x000000ffff037224 */ /* 0x000fe200078e0007 */
[----:B---3--:R-:W-:Y:S04]  /*17c80*/  STL.64 [R1+0xe88], R22 ;  /* 0x000e881601007387 */ /* 0x008fe80000100a00 */
[----:B----4-:R0:W-:Y:S04]  /*17c90*/  STL.64 [R1+0xe80], R20 ;  /* 0x000e801401007387 */ /* 0x0101e80000100a00 */
[----:B0-----:R-:W3:Y:S04]  /*17ca0*/  LDL.LU.64 R20, [R1+0x340] ;  /* 0x0003400001147983 */ /* 0x001ee80000300a00 */
[----:B------:R-:W3:Y:S04]  /*17cb0*/  LDL.LU.64 R22, [R1+0x348] ;  /* 0x0003480001167983 */ /* 0x000ee80000300a00 */
[----:B------:R-:W2:Y:S04]  /*17cc0*/  LDL.LU.64 R10, [R1+0xeb8] ;  /* 0x000eb800010a7983 */ /* 0x000ea80000300a00 */
[----:B------:R-:W2:Y:S04]  /*17cd0*/  LDL.LU.64 R8, [R1+0xeb0] ;  /* 0x000eb00001087983 */ /* 0x000ea80000300a00 */
[----:B------:R-:W-:Y:S04]  /*17ce0*/  STL.64 [R1+0x130], R4 ;  /* 0x0001300401007387 */ /* 0x000fe80000100a00 */
[----:B------:R0:W-:Y:S04]  /*17cf0*/  STL [R1+0x138], R6 ;  /* 0x0001380601007387 */ /* 0x0001e80000100800 */
[----:B0-----:R-:W3:Y:S04]  /*17d00*/  LDL.LU.64 R6, [R1+0xea8] ;  /* 0x000ea80001067983 */ /* 0x001ee80000300a00 */
[----:B------:R-:W3:Y:S01]  /*17d10*/  LDL.LU.64 R4, [R1+0xea0] ;  /* 0x000ea00001047983 */ /* 0x000ee20000300a00 */
[-C--:B--2---:R-:W-:Y:S06]  /*17d20*/  HMMA.16816.F32 R12, R8, R16.reuse, R12 ;  /* 0x00000010080c723c */ /* 0x084fec000000180c */
[----:B---3--:R-:W-:-:S15]  /*17d30*/  HMMA.16816.F32 R20, R4, R16, R20 ;  /* 0x000000100414723c */ /* 0x008fde0000001814 */
[----:B------:R-:W-:-:S08]  /*17d40*/  NOP ;  /* 0x0000000000007918 */ /* 0x000fd00000000000 */
[----:B------:R0:W-:Y:S04]  /*17d50*/  STL.64 [R1+0x120], R20 ;  /* 0x0001201401007387 */ /* 0x0001e80000100a00 */
[----:B------:R1:W-:Y:S04]  /*17d60*/  STL.64 [R1+0x128], R22 ;  /* 0x0001281601007387 */ /* 0x0003e80000100a00 */
[----:B0-----:R-:W2:Y:S04]  /*17d70*/  LDL.LU.64 R20, [R1+0x310] ;  /* 0x0003100001147983 */ /* 0x001ea80000300a00 */
[----:B-1----:R-:W2:Y:S04]  /*17d80*/  LDL.LU.64 R22, [R1+0x318] ;  /* 0x0003180001167983 */ /* 0x002ea80000300a00 */
[----:B------:R0:W-:Y:S04]  /*17d90*/  STL.64 [R1+0xe28], R6 ;  /* 0x000e280601007387 */ /* 0x0001e80000100a00 */
[----:B------:R1:W-:Y:S01]  /*17da0*/  STL.64 [R1+0xe20], R4 ;  /* 0x000e200401007387 */ /* 0x0003e20000100a00 */
[----:B0-----:R-:W-:-:S03]  /*17db0*/  IMAD.MOV.U32 R6, RZ, RZ, R29 ;  /* 0x000000ffff067224 */ /* 0x001fc600078e001d */
[----:B-1----:R-:W3:Y:S04]  /*17dc0*/  LDL.LU R4, [R1+0xd0] ;  /* 0x0000d00001047983 */ /* 0x002ee80000300800 */
[----:B------:R-:W3:Y:S01]  /*17dd0*/  LDL.LU R5, [R1+0xd4] ;  /* 0x0000d40001057983 */ /* 0x000ee20000300800 */
[----:B------:R-:W-:Y:S02]  /*17de0*/  IMAD.MOV.U32 R7, RZ, RZ, R28 ;  /* 0x000000ffff077224 */ /* 0x000fe400078e001c */
[----:B------:R-:W-:Y:S01]  /*17df0*/  IMAD.MOV.U32 R29, RZ, RZ, R14 ;  /* 0x000000ffff1d7224 */ /* 0x000fe200078e000e */
[----:B------:R0:W-:Y:S01]  /*17e00*/  STL.64 [R1+0x110], R12 ;  /* 0x0001100c01007387 */ /* 0x0001e20000100a00 */
[----:B------:R-:W-:-:S03]  /*17e10*/  IMAD.MOV.U32 R28, RZ, RZ, R15 ;  /* 0x000000ffff1c7224 */ /* 0x000fc600078e000f */
        /* <DEDUP_REMOVED lines=8> */
[----:B------:R0:W-:Y:S04]  /*17ea0*/  STL [R1+0xd64], R28 ;  /* 0x000d641c01007387 */ /* 0x0001e80000100800 */
[----:B0-----:R-:W4:Y:S04]  /*17eb0*/  LDL R28, [R1+0x158] ;  /* 0x00015800011c7983 */ /* 0x001f280000100800 */
[----:B------:R-:W-:Y:S01]  /*17ec0*/  STL [R1+0xd60], R29 ;  /* 0x000d601d01007387 */ /* 0x000fe20000100800 */
[----:B--2---:R-:W-:Y:S03]  /*17ed0*/  HMMA.16816.F32 R16, R12, R16, R20 ;  /* 0x000000100c10723c */ /* 0x004fe60000001814 */
[----:B------:R-:W2:Y:S04]  /*17ee0*/  LDL.LU.64 R22, [R1+0xe88] ;  /* 0x000e880001167983 */ /* 0x000ea80000300a00 */
[----:B------:R-:W2:-:S15]  /*17ef0*/  LDL.LU.64 R20, [R1+0xe80] ;  /* 0x000e800001147983 */ /* 0x000e9e0000300a00 */
[----:B------:R-:W-:-:S01]  /*17f00*/  NOP ;  /* 0x0000000000007918 */ /* 0x000fc20000000000 */
[----:B------:R-:W-:Y:S04]  /*17f10*/  STL.64 [R1+0x100], R16 ;  /* 0x0001001001007387 */ /* 0x000fe80000100a00 */
[----:B------:R0:W-:Y:S04]  /*17f20*/  STL.64 [R1+0x108], R18 ;  /* 0x0001081201007387 */ /* 0x0001e80000100a00 */
[----:B0-----:R-:W3:Y:S04]  /*17f30*/  LDL.LU.64 R18, [R1+0xe78] ;  /* 0x000e780001127983 */ /* 0x001ee80000300a00 */
[----:B------:R-:W3:Y:S04]  /*17f40*/  LDL.LU.64 R16, [R1+0xe70] ;  /* 0x000e700001107983 */ /* 0x000ee80000300a00 */
[----:B------:R0:W-:Y:S04]  /*17f50*/  STL.64 [R1+0xe08], R14 ;  /* 0x000e080e01007387 */ /* 0x0001e80000100a00 */
[----:B------:R-:W-:Y:S04]  /*17f60*/  STL.64 [R1+0xe00], R12 ;  /* 0x000e000c01007387 */ /* 0x000fe80000100a00 */
[----:B0-----:R-:W3:Y:S02]  /*17f70*/  LDL.LU.64 R14, [R1+0x28] ;  /* 0x00002800010e7983 */ /* 0x001ee40000300a00 */
[----:B---3--:R-:W-:-:S15]  /*17f80*/  HMMA.16816.F32 R4, R16, R14, R4 ;  /* 0x0000000e1004723c */ /* 0x008fde0000001804 */
[----:B------:R-:W-:-:S08]  /*17f90*/  NOP ;  /* 0x0000000000007918 */ /* 0x000fd00000000000 */
[----:B------:R0:W-:Y:S04]  /*17fa0*/  STL.64 [R1+0x3e0], R4 ;  /* 0x0003e00401007387 */ /* 0x0001e80000100a00 */
[----:B------:R1:W-:Y:S01]  /*17fb0*/  STL.64 [R1+0x3e8], R6 ;  /* 0x0003e80601007387 */ /* 0x0003e20000100a00 */
[----:B0-----:R-:W-:Y:S02]  /*17fc0*/  IMAD.MOV.U32 R5, RZ, RZ, R18 ;  /* 0x000000ffff057224 */ /* 0x001fe400078e0012 */
[----:B------:R-:W-:Y:S02]  /*17fd0*/  IMAD.MOV.U32 R4, RZ, RZ, R19 ;  /* 0x000000ffff047224 */ /* 0x000fe400078e0013 */
[----:B-1----:R-:W-:Y:S02]  /*17fe0*/  IMAD.MOV.U32 R7, RZ, RZ, R16 ;  /* 0x000000ffff077224 */ /* 0x002fe400078e0010 */
[----:B------:R-:W-:Y:S01]  /*17ff0*/  IMAD.MOV.U32 R6, RZ, RZ, R17 ;  /* 0x000000ffff067224 */ /* 0x000fe200078e0011 */
        /* <DEDUP_REMOVED lines=10> */
[----:B----4-:R-:W-:-:S15]  /*180a0*/  HMMA.16816.F32 R16, R20, R14, R8 ;  /* 0x0000000e1410723c */ /* 0x010fde0000001808 */
[----:B------:R-:W-:-:S08]  /*180b0*/  NOP ;  /* 0x0000000000007918 */ /* 0x000fd00000000000 */
[----:B------:R-:W-:Y:S04]  /*180c0*/  STL.64 [R1+0x3b0], R16 ;  /* 0x0003b01001007387 */ /* 0x000fe80000100a00 */
[----:B------:R0:W-:Y:S02]  /*180d0*/  STL.64 [R1+0x3b8], R18 ;  /* 0x0003b81201007387 */ /* 0x0001e40000100a00 */
[----:B0-----:R-:W-:Y:S02]  /*180e0*/  IMAD.MOV.U32 R19, RZ, RZ, R4 ;  /* 0x000000ffff137224 */ /* 0x001fe400078e0004 */
[----:B------:R-:W-:Y:S02]  /*180f0*/  IMAD.MOV.U32 R18, RZ, RZ, R5 ;  /* 0x000000ffff127224 */ /* 0x000fe400078e0005 */
[----:B------:R-:W-:-:S02]  /*18100*/  IMAD.MOV.U32 R4, RZ, RZ, R26 ;  /* 0x000000ffff047224 */ /* 0x000fc400078e001a */
[----:B------:R-:W-:Y:S02]  /*18110*/  IMAD.MOV.U32 R16, RZ, RZ, R7 ;  /* 0x000000ffff107224 */ /* 0x000fe400078e0007 */
[----:B------:R-:W-:Y:S01]  /*18120*/  IMAD.MOV.U32 R17, RZ, RZ, R6 ;  /* 0x000000ffff117224 */ /* 0x000fe200078e0006 */
[----:B------:R-:W2:Y:S01]  /*18130*/  LDL.LU R26, [R1+0xe4c] ;  /* 0x000e4c00011a7983 */ /* 0x000ea20000300800 */
[----:B------:R-:W-:-:S03]  /*18140*/  IMAD.MOV.U32 R5, RZ, RZ, R27 ;  /* 0x000000ffff057224 */ /* 0x000fc600078e001b */
[----:B------:R-:W2:Y:S01]  /*18150*/  LDL.LU R27, [R1+0xe48] ;  /* 0x000e4800011b7983 */ /* 0x000ea20000300800 */
[----:B------:R-:W-:Y:S02]  /*18160*/  IMAD.MOV.U32 R6, RZ, RZ, R0 ;  /* 0x000000ffff067224 */ /* 0x000fe400078e0000 */
[----:B------:R-:W-:Y:S01]  /*18170*/  IMAD.MOV.U32 R7, RZ, RZ, R2 ;  /* 0x000000ffff077224 */ /* 0x000fe200078e0002 */
[----:B------:R-:W3:Y:S04]  /*18180*/  LDL.LU R0, [R1+0xe44] ;  /* 0x000e440001007983 */ /* 0x000ee80000300800 */
[----:B------:R-:W4:Y:S04]  /*18190*/  LDL.LU R2, [R1+0xe40] ;  /* 0x000e400001027983 */ /* 0x000f280000300800 */
[----:B------:R-:W-:Y:S04]  /*181a0*/  STL.64 [R1+0xde8], R18 ;  /* 0x000de81201007387 */ /* 0x000fe80000100a00 */
[----:B------:R-:W-:Y:S04]  /*181b0*/  STL.64 [R1+0xde0], R16 ;  /* 0x000de01001007387 */ /* 0x000fe80000100a00 */
[----:B------:R-:W-:Y:S04]  /*181c0*/  STL.64 [R1+0xdb8], R22 ;  /* 0x000db81601007387 */ /* 0x000fe80000100a00 */
[----:B------:R0:W-:Y:S04]  /*181d0*/  STL.64 [R1+0xdb0], R20 ;  /* 0x000db01401007387 */ /* 0x0001e80000100a00 */
[----:B0-----:R-:W2:Y:S04]  /*181e0*/  LDL.LU R20, [R1+0x80] ;  /* 0x0000800001147983 */ /* 0x001ea80000300800 */
[----:B------:R-:W2:Y:S04]  /*181f0*/  LDL.LU R21, [R1+0x84] ;  /* 0x0000840001157983 */ /* 0x000ea80000300800 */
[----:B------:R-:W3:Y:S04]  /*18200*/  LDL.LU R22, [R1+0x88] ;  /* 0x0000880001167983 */ /* 0x000ee80000300800 */
[----:B------:R-:W3:Y:S01]  /*18210*/  LDL.LU R23, [R1+0x8c] ;  /* 0x00008c0001177983 */ /* 0x000ee20000300800 */
[----:B------:R-:W-:-:S02]  /*18220*/  IMAD.MOV.U32 R9, RZ, RZ, R14 ;  /* 0x000000ffff097224 */ /* 0x000fc400078e000e */
[----:B------:R-:W-:Y:S02]  /*18230*/  IMAD.MOV.U32 R8, RZ, RZ, R15 ;  /* 0x000000ffff087224 */ /* 0x000fe400078e000f */
[----:B------:R-:W-:Y:S02]  /*18240*/  IMAD.MOV.U32 R18, RZ, RZ, R9 ;  /* 0x000000ffff127224 */ /* 0x000fe400078e0009 */
[----:B------:R-:W-:Y:S01]  /*18250*/  IMAD.MOV.U32 R19, RZ, RZ, R8 ;  /* 0x000000ffff137224 */ /* 0x000fe200078e0008 */
[----:B---3--:R-:W-:Y:S04]  /*18260*/  STL.64 [R1+0xdd8], R22 ;  /* 0x000dd81601007387 */ /* 0x008fe80000100a00 */
[----:B--2---:R0:W-:Y:S04]  /*18270*/  STL.64 [R1+0xdd0], R20 ;  /* 0x000dd01401007387 */ /* 0x0041e80000100a00 */
[----:B0-----:R-:W2:Y:S04]  /*18280*/  LDL.LU R20, [R1+0x90] ;  /* 0x0000900001147983 */ /* 0x001ea80000300800 */
[----:B------:R-:W2:Y:S04]  /*18290*/  LDL.LU R21, [R1+0x94] ;  /* 0x0000940001157983 */ /* 0x000ea80000300800 */
[----:B------:R-:W3:Y:S04]  /*182a0*/  LDL.LU R22, [R1+0x98] ;  /* 0x0000980001167983 */ /* 0x000ee80000300800 */
[----:B------:R-:W3:Y:S04]  /*182b0*/  LDL.LU R23, [R1+0x9c] ;  /* 0x00009c0001177983 */ /* 0x000ee80000300800 */
[----:B------:R-:W4:Y:S04]  /*182c0*/  LDL.LU.64 R8, [R1+0x300] ;  /* 0x0003000001087983 */ /* 0x000f280000300a00 */
[----:B------:R-:W2:Y:S04]  /*182d0*/  LDL.LU.64 R10, [R1+0x308] ;  /* 0x00030800010a7983 */ /* 0x000ea80000300a00 */
[----:B--2---:R-:W-:Y:S04]  /*182e0*/  STL.64 [R1+0xe38], R10 ;  /* 0x000e380a01007387 */ /* 0x004fe80000100a00 */
[----:B----4-:R0:W-:Y:S04]  /*182f0*/  STL.64 [R1+0xe30], R8 ;  /* 0x000e300801007387 */ /* 0x0101e80000100a00 */
[----:B0-----:R-:W2:Y:S04]  /*18300*/  LDL.LU.64 R8, [R1+0x320] ;  /* 0x0003200001087983 */ /* 0x001ea80000300a00 */
[----:B------:R-:W2:Y:S04]  /*18310*/  LDL.LU.64 R10, [R1+0x328] ;  /* 0x00032800010a7983 */ /* 0x000ea80000300a00 */
[----:B------:R-:W4:Y:S04]  /*18320*/  LDL.LU.64 R12, [R1+0x2f0] ;  /* 0x0002f000010c7983 */ /* 0x000f280000300a00 */
[----:B------:R-:W4:Y:S04]  /*18330*/  LDL.LU.64 R14, [R1+0x2f8] ;  /* 0x0002f800010e7983 */ /* 0x000f280000300a00 */
[----:B---3--:R-:W-:Y:S04]  /*18340*/  STL.64 [R1+0xdf8], R22 ;  /* 0x000df81601007387 */ /* 0x008fe80000100a00 */
[----:B------:R0:W-:Y:S04]  /*18350*/  STL.64 [R1+0xdf0], R20 ;  /* 0x000df01401007387 */ /* 0x0001e80000100a00 */
[----:B0-----:R-:W3:Y:S04]  /*18360*/  LDL.LU R20, [R1+0xa0] ;  /* 0x0000a00001147983 */ /* 0x001ee80000300800 */
[----:B------:R-:W3:Y:S04]  /*18370*/  LDL.LU R21, [R1+0xa4] ;  /* 0x0000a40001157983 */ /* 0x000ee80000300800 */
[----:B------:R-:W3:Y:S04]  /*18380*/  LDL.LU R22, [R1+0xa8] ;  /* 0x0000a80001167983 */ /* 0x000ee80000300800 */
[----:B------:R-:W3:Y:S02]  /*18390*/  LDL.LU R23, [R1+0xac] ;  /* 0x0000ac0001177983 */ /* 0x000ee40000300800 */
[----:B---3--:R-:W-:Y:S02]  /*183a0*/  HMMA.16816.F32 R16, R24, R18, R20 ;  /* 0x000000121810723c */ /* 0x008fe40000001814 */
[----:B------:R-:W3:Y:S04]  /*183b0*/  LDL.LU.64 R20, [R1+0x2d0] ;  /* 0x0002d00001147983 */ /* 0x000ee80000300a00 */
[----:B------:R-:W3:-:S15]  /*183c0*/  LDL.LU.64 R22, [R1+0x2d8] ;  /* 0x0002d80001167983 */ /* 0x000ede0000300a00 */
[----:B------:R-:W-:-:S02]  /*183d0*/  NOP ;  /* 0x0000000000007918 */ /* 0x000fc40000000000 */
[----:B------:R-:W-:Y:S04]  /*183e0*/  STL.64 [R1+0x390], R16 ;  /* 0x0003901001007387 */ /* 0x000fe80000100a00 */
[----:B------:R-:W-:Y:S04]  /*183f0*/  STL.64 [R1+0x398], R18 ;  /* 0x0003981201007387 */ /* 0x000fe80000100a00 */
[----:B------:R-:W2:Y:S04]  /*18400*/  LDSM.16.M88.4 R16, [R28+UR8+0x2400] ;  /* 0x002400081c10783b */ /* 0x000ea80008000200 */
[----:B------:R0:W-:Y:S04]  /*18410*/  STL.64 [R1+0xda8], R26 ;  /* 0x000da81a01007387 */ /* 0x0001e80000100a00 */
[----:B------:R1:W-:Y:S01]  /*18420*/  STL.64 [R1+0xda0], R24 ;  /* 0x000da01801007387 */ /* 0x0003e20000100a00 */
[----:B0-----:R-:W-:-:S02]  /*18430*/  IMAD.MOV.U32 R26, RZ, RZ, R2 ;  /* 0x000000ffff1a7224 */ /* 0x001fc400078e0002 */
[----:B------:R-:W-:Y:S01]  /*18440*/  IMAD.MOV.U32 R27, RZ, RZ, R0 ;  /* 0x000000ffff1b7224 */ /* 0x000fe200078e0000 */
[----:B-1----:R-:W3:Y:S04]  /*18450*/  LDL.LU R24, [R1+0x70] ;  /* 0x0000700001187983 */ /* 0x002ee80000300800 */
[----:B------:R-:W3:Y:S01]  /*18460*/  LDL.LU R25, [R1+0x74] ;  /* 0x0000740001197983 */ /* 0x000ee20000300800 */
[----:B--2---:R-:W-:Y:S01]  /*18470*/  HMMA.16816.F32 R4, R4, R16, R8 ;  /* 0x000000100404723c */ /* 0x004fe20000001808 */
[----:B------:R-:W-:Y:S02]  /*18480*/  IMAD.MOV.U32 R2, RZ, RZ, R18 ;  /* 0x000000ffff027224 */ /* 0x000fe400078e0012 */
[----:B------:R-:W-:-:S03]  /*18490*/  IMAD.MOV.U32 R0, RZ, RZ, R19 ;  /* 0x000000ffff007224 */ /* 0x000fc600078e0013 */
[----:B------:R-:W-:Y:S04]  /*184a0*/  STL [R1+0xcfc], R2 ;  /* 0x000cfc0201007387 */ /* 0x000fe80000100800 */
[----:B------:R-:W-:Y:S04]  /*184b0*/  STL [R1+0xcf8], R0 ;  /* 0x000cf80001007387 */ /* 0x000fe80000100800 */
[----:B------:R-:W2:Y:S04]  /*184c0*/  LDL.LU.64 R10, [R1+0xe38] ;  /* 0x000e3800010a7983 */ /* 0x000ea80000300a00 */
[----:B------:R-:W2:Y:S05]  /*184d0*/  LDL.LU.64 R8, [R1+0xe30] ;  /* 0x000e300001087983 */ /* 0x000eaa0000300a00 */
        /* <DEDUP_REMOVED lines=9> */
[----:B------:R-:W4:Y:S02]  /*18570*/  LDL.LU.64 R8, [R1+0xe10] ;  /* 0x000e100001087983 */ /* 0x000f240000300a00 */
[----:B----4-:R-:W-:-:S15]  /*18580*/  HMMA.16816.F32 R12, R8, R16, R12 ;  /* 0x00000010080c723c */ /* 0x010fde000000180c */
        /* <DEDUP_REMOVED lines=17> */
[----:B------:R0:W-:Y:S04]  /*186a0*/  STL.64 [R1+0xd80], R14 ;  /* 0x000d800e01007387 */ /* 0x0001e80000100a00 */
[----:B------:R1:W-:Y:S04]  /*186b0*/  STL.64 [R1+0xd78], R12 ;  /* 0x000d780c01007387 */ /* 0x0003e80000100a00 */
[----:B0-----:R-:W3:Y:S04]  /*186c0*/  LDL.64 R14, [R1+0x18] ;  /* 0x00001800010e7983 */ /* 0x001ee80000100a00 */
[----:B-1----:R-:W3:Y:S01]  /*186d0*/  LDL.64 R12, [R1+0x10] ;  /* 0x00001000010c7983 */ /* 0x002ee20000100a00 */
        /* <DEDUP_REMOVED lines=24> */
[----:B0-----:R-:W4:Y:S04]  /*18860*/  LDL.LU.64 R26, [R1+0xda8] ;  /* 0x000da800011a7983 */ /* 0x001f280000300a00 */
[----:B------:R-:W4:Y:S04]  /*18870*/  LDL.LU.64 R24, [R1+0xda0] ;  /* 0x000da00001187983 */ /* 0x000f280000300a00 */
[----:B------:R-:W-:Y:S04]  /*18880*/  STL.64 [R1+0xd48], R22 ;  /* 0x000d481601007387 */ /* 0x000fe80000100a00 */
[----:B------:R-:W-:Y:S01]  /*18890*/  STL.64 [R1+0xd40], R20 ;  /* 0x000d401401007387 */ /* 0x000fe20000100a00 */
[----:B----4-:R-:W-:Y:S06]  /*188a0*/  HMMA.16816.F32 R8, R24, R10, R16 ;  /* 0x0000000a1808723c */ /* 0x010fec0000001810 */
[----:B------:R-:W-:Y:S04]  /*188b0*/  STL.64 [R1+0xd70], R26 ;  /* 0x000d701a01007387 */ /* 0x000fe80000100a00 */
[----:B------:R0:W-:-:S13]  /*188c0*/  STL.64 [R1+0xd68], R24 ;  /* 0x000d681801007387 */ /* 0x0001da0000100a00 */
[----:B------:R-:W-:Y:S04]  /*188d0*/  STL.64 [R1+0x350], R8 ;  /* 0x0003500801007387 */ /* 0x000fe80000100a00 */
[----:B------:R-:W-:Y:S04]  /*188e0*/  STL.64 [R1+0x358], R10 ;  /* 0x0003580a01007387 */ /* 0x000fe80000100a00 */
[----:B0-----:R-:W3:Y:S04]  /*188f0*/  LDL.LU.64 R24, [R1+0x2e0] ;  /* 0x0002e00001187983 */ /* 0x001ee80000300a00 */
[----:B------:R-:W3:Y:S04]  /*18900*/  LDL.LU.64 R26, [R1+0x2e8] ;  /* 0x0002e800011a7983 */ /* 0x000ee80000300a00 */
[----:B------:R-:W2:Y:S04]  /*18910*/  LDL.LU.64 R20, [R1+0x2c0] ;  /* 0x0002c00001147983 */ /* 0x000ea80000300a00 */
[----:B------:R-:W2:Y:S04]  /*18920*/  LDL.LU.64 R22, [R1+0x2c8] ;  /* 0x0002c80001167983 */ /* 0x000ea80000300a00 */
[----:B------:R-:W4:Y:S04]  /*18930*/  LDL.LU R16, [R1+0x130] ;  /* 0x0001300001107983 */ /* 0x000f280000300800 */
[----:B------:R-:W3:Y:S04]  /*18940*/  LDSM.16.M88.4 R8, [R28+UR8+0x2800] ;  /* 0x002800081c08783b */ /* 0x000ee80008000200 */
[----:B----4-:R0:W-:Y:S04]  /*18950*/  STL [R1+0xd88], R16 ;  /* 0x000d881001007387 */ /* 0x0101e80000100800 */
[----:B------:R-:W4:Y:S01]  /*18960*/  LDL.LU R17, [R1+0x134] ;  /* 0x0001340001117983 */ /* 0x000f220000300800 */
[----:B---3--:R-:W-:Y:S03]  /*18970*/  HMMA.16816.F32 R24, R12, R8, R24 ;  /* 0x000000080c18723c */ /* 0x008fe60000001818 */
[----:B------:R-:W-:Y:S03]  /*18980*/  STL.64 [R1+0x28], R10 ;  /* 0x0000280a01007387 */ /* 0x000fe60000100a00 */
[----:B------:R-:W-:-:S02]  /*18990*/  IMAD.MOV.U32 R28, RZ, RZ, R12 ;  /* 0x000000ffff1c7224 */ /* 0x000fc400078e000c */
[----:B------:R-:W-:Y:S02]  /*189a0*/  IMAD.MOV.U32 R29, RZ, RZ, R13 ;  /* 0x000000ffff1d7224 */ /* 0x000fe400078e000d */
[----:B------:R-:W-:Y:S02]  /*189b0*/  IMAD.MOV.U32 R2, RZ, RZ, R14 ;  /* 0x000000ffff027224 */ /* 0x000fe400078e000e */
[----:B------:R-:W-:Y:S01]  /*189c0*/  IMAD.MOV.U32 R0, RZ, RZ, R15 ;  /* 0x000000ffff007224 */ /* 0x000fe200078e000f */
[----:B--2---:R-:W-:Y:S06]  /*189d0*/  HMMA.16816.F32 R20, R4, R8, R20 ;  /* 0x000000080414723c */ /* 0x004fec0000001814 */
[----:B0-----:R-:W-:Y:S01]  /*189e0*/  IMAD.MOV.U32 R16, RZ, RZ, R9 ;  /* 0x000000ffff107224 */ /* 0x001fe200078e0009 */
[----:B----4-:R0:W-:Y:S04]  /*189f0*/  STL [R1+0xd8c], R17 ;  /* 0x000d8c1101007387 */ /* 0x0101e80000100800 */
[----:B------:R-:W2:Y:S04]  /*18a00*/  LDL.LU R18, [R1+0x138] ;  /* 0x0001380001127983 */ /* 0x000ea80000300800 */
[----:B------:R1:W-:Y:S04]  /*18a10*/  STL.64 [R1+0xb0], R24 ;  /* 0x0000b01801007387 */ /* 0x0003e80000100a00 */
[----:B------:R3:W-:Y:S04]  /*18a20*/  STL.64 [R1+0xb8], R26 ;  /* 0x0000b81a01007387 */ /* 0x0007e80000100a00 */
[----:B------:R-:W4:Y:S04]  /*18a30*/  LDL.LU.64 R12, [R1+0x2b0] ;  /* 0x0002b000010c7983 */ /* 0x000f280000300a00 */
[----:B------:R-:W4:Y:S01]  /*18a40*/  LDL.LU.64 R14, [R1+0x2b8] ;  /* 0x0002b800010e7983 */ /* 0x000f220000300a00 */
[----:B0-----:R-:W-:-:S03]  /*18a50*/  IMAD.MOV.U32 R17, RZ, RZ, R8 ;  /* 0x000000ffff117224 */ /* 0x001fc600078e0008 */
[----:B-1----:R-:W2:Y:S04]  /*18a60*/  LDL.LU.64 R24, [R1+0x290] ;  /* 0x0002900001187983 */ /* 0x002ea80000300a00 */
[----:B---3--:R-:W2:Y:S04]  /*18a70*/  LDL.LU.64 R26, [R1+0x298] ;  /* 0x00029800011a7983 */ /* 0x008ea80000300a00 */
[----:B------:R-:W4:Y:S04]  /*18a80*/  LDL.LU.64 R10, [R1+0xd98] ;  /* 0x000d9800010a7983 */ /* 0x000f280000300a00 */
[----:B------:R-:W4:Y:S04]  /*18a90*/  LDL.LU.64 R8, [R1+0xd90] ;  /* 0x000d900001087983 */ /* 0x000f280000300a00 */
[----:B------:R0:W-:Y:S04]  /*18aa0*/  STL.64 [R1+0xa0], R20 ;  /* 0x0000a01401007387 */ /* 0x0001e80000100a00 */
[----:B------:R1:W-:Y:S01]  /*18ab0*/  STL [R1+0xa8], R22 ;  /* 0x0000a81601007387 */ /* 0x0003e20000100800 */
[----:B------:R-:W-:-:S02]  /*18ac0*/  IMAD.MOV.U32 R19, RZ, RZ, R3 ;  /* 0x000000ffff137224 */ /* 0x000fc400078e0003 */
[----:B------:R-:W-:Y:S01]  /*18ad0*/  IMAD.MOV.U32 R3, RZ, RZ, R23 ;  /* 0x000000ffff037224 */ /* 0x000fe200078e0017 */
[----:B0-----:R-:W3:Y:S04]  /*18ae0*/  LDL.LU R20, [R1+0x120] ;  /* 0x0001200001147983 */ /* 0x001ee80000300800 */
[----:B------:R-:W3:Y:S04]  /*18af0*/  LDL.LU R21, [R1+0x124] ;  /* 0x0001240001157983 */ /* 0x000ee80000300800 */
[----:B-1----:R-:W3:Y:S04]  /*18b00*/  LDL.LU R22, [R1+0x128] ;  /* 0x0001280001167983 */ /* 0x002ee80000300800 */
[----:B------:R-:W3:Y:S04]  /*18b10*/  LDL.LU R23, [R1+0x12c] ;  /* 0x00012c0001177983 */ /* 0x000ee80000300800 */
[----:B------:R-:W-:Y:S04]  /*18b20*/  STL.64 [R1+0xd18], R6 ;  /* 0x000d180601007387 */ /* 0x000fe80000100a00 */
[----:B------:R0:W-:Y:S02]  /*18b30*/  STL.64 [R1+0xd10], R4 ;  /* 0x000d100401007387 */ /* 0x0001e40000100a00 */
[----:B0-----:R-:W-:-:S02]  /*18b40*/  IMAD.MOV.U32 R4, RZ, RZ, R17 ;  /* 0x000000ffff047224 */ /* 0x001fc400078e0011 */
[----:B------:R-:W-:Y:S01]  /*18b50*/  IMAD.MOV.U32 R5, RZ, RZ, R16 ;  /* 0x000000ffff057224 */ /* 0x000fe200078e0010 */
[----:B------:R-:W3:Y:S04]  /*18b60*/  LDL.LU R17, [R1+0xd8c] ;  /* 0x000d8c0001117983 */ /* 0x000ee80000300800 */
[----:B------:R-:W3:Y:S04]  /*18b70*/  LDL.LU R16, [R1+0xd88] ;  /* 0x000d880001107983 */ /* 0x000ee80000300800 */
[----:B------:R0:W-:Y:S04]  /*18b80*/  STL [R1+0xca0], R3 ;  /* 0x000ca00301007387 */ /* 0x0001e80000100800 */
[----:B0-----:R-:W3:Y:S01]  /*18b90*/  LDL R3, [R1+0x158] ;  /* 0x0001580001037983 */ /* 0x001ee20000100800 */
[----:B----4-:R-:W-:-:S15]  /*18ba0*/  HMMA.16816.F32 R12, R8, R4, R12 ;  /* 0x00000004080c723c */ /* 0x010fde000000180c */
[----:B------:R-:W-:-:S08]  /*18bb0*/  NOP ;  /* 0x0000000000007918 */ /* 0x000fd00000000000 */
[----:B------:R-:W-:Y:S04]  /*18bc0*/  STL.64 [R1+0x90], R12 ;  /* 0x0000900c01007387 */ /* 0x000fe80000100a00 */
[----:B------:R0:W-:Y:S04]  /*18bd0*/  STL.64 [R1+0x98], R14 ;  /* 0x0000980e01007387 */ /* 0x0001e80000100a00 */
[----:B0-----:R-:W2:Y:S04]  /*18be0*/  LDL.LU.64 R14, [R1+0xd80] ;  /* 0x000d8000010e7983 */ /* 0x001ea80000300a00 */
[----:B------:R-:W2:Y:S04]  /*18bf0*/  LDL.LU.64 R12, [R1+0xd78] ;  /* 0x000d7800010c7983 */ /* 0x000ea80000300a00 */
[----:B------:R0:W-:Y:S04]  /*18c00*/  STL.64 [R1+0xd08], R10 ;  /* 0x000d080a01007387 */ /* 0x0001e80000100a00 */
[----:B------:R-:W-:Y:S04]  /*18c10*/  STL.64 [R1+0xd00], R8 ;  /* 0x000d000801007387 */ /* 0x000fe80000100a00 */
[----:B0-----:R-:W3:Y:S01]  /*18c20*/  LDL.LU.64 R10, [R1+0x58] ;  /* 0x00005800010a7983 */ /* 0x001ee20000300a00 */
[----:B--2---:R-:W-:Y:S03]  /*18c30*/  HMMA.16816.F32 R4, R12, R4, R24 ;  /* 0x000000040c04723c */ /* 0x004fe60000001818 */
[----:B------:R-:W2:Y:S04]  /*18c40*/  LDL.LU.64 R26, [R1+0xd70] ;  /* 0x000d7000011a7983 */ /* 0x000ea80000300a00 */
[----:B------:R-:W2:-:S15]  /*18c50*/  LDL.LU.64 R24, [R1+0xd68] ;  /* 0x000d680001187983 */ /* 0x000e9e0000300a00 */
[----:B------:R-:W-:-:S01]  /*18c60*/  NOP ;  /* 0x0000000000007918 */ /* 0x000fc20000000000 */
[----:B------:R0:W-:Y:S04]  /*18c70*/  STL.64 [R1+0x40], R4 ;  /* 0x0000400401007387 */ /* 0x0001e80000100a00 */
[----:B------:R1:W-:Y:S01]  /*18c80*/  STL.64 [R1+0x48], R6 ;  /* 0x0000480601007387 */ /* 0x0003e20000100a00 */
[----:B0-----:R-:W-:Y:S02]  /*18c90*/  IMAD.MOV.U32 R4, RZ, RZ, R28 ;  /* 0x000000ffff047224 */ /* 0x001fe400078e001c */
[----:B-1----:R-:W-:Y:S02]  /*18ca0*/  IMAD.MOV.U32 R6, RZ, RZ, R2 ;  /* 0x000000ffff067224 */ /* 0x002fe400078e0002 */
[----:B------:R-:W-:Y:S02]  /*18cb0*/  IMAD.MOV.U32 R7, RZ, RZ, R0 ;  /* 0x000000ffff077224 */ /* 0x000fe400078e0000 */
[----:B------:R-:W-:Y:S01]  /*18cc0*/  IMAD.MOV.U32 R5, RZ, RZ, R29 ;  /* 0x000000ffff057224 */ /* 0x000fe200078e001d */
[----:B------:R-:W4:Y:S04]  /*18cd0*/  LDL.LU R28, [R1+0xd64] ;  /* 0x000d6400011c7983 */ /* 0x000f280000300800 */
[----:B------:R-:W2:Y:S04]  /*18ce0*/  LDL.LU R29, [R1+0xd60] ;  /* 0x000d6000011d7983 */ /* 0x000ea80000300800 */
[----:B------:R0:W-:Y:S04]  /*18cf0*/  STL.64 [R1+0xd38], R6 ;  /* 0x000d380601007387 */ /* 0x0001e80000100a00 */
[----:B------:R1:W-:Y:S04]  /*18d00*/  STL.64 [R1+0xd30], R4 ;  /* 0x000d300401007387 */ /* 0x0003e80000100a00 */
[----:B0-----:R-:W3:Y:S04]  /*18d10*/  LDL.64 R6, [R1+0x8] ;  /* 0x0000080001067983 */ /* 0x001ee80000100a00 */
[----:B-1----:R-:W3:Y:S04]  /*18d20*/  LDL.64 R4, [R1] ;  /* 0x0000000001047983 */ /* 0x002ee80000100a00 */
[----:B------:R-:W-:Y:S04]  /*18d30*/  STL.64 [R1+0xcf0], R14 ;  /* 0x000cf00e01007387 */ /* 0x000fe80000100a00 */
[----:B------:R0:W-:Y:S04]  /*18d40*/  STL.64 [R1+0xce8], R12 ;  /* 0x000ce80c01007387 */ /* 0x0001e80000100a00 */
[----:B0-----:R-:W4:Y:S04]  /*18d50*/  LDL.LU R12, [R1+0x110] ;  /* 0x00011000010c7983 */ /* 0x001f280000300800 */
[----:B------:R-:W4:Y:S01]  /*18d60*/  LDL.LU R13, [R1+0x114] ;  /* 0x00011400010d7983 */ /* 0x000f220000300800 */
[----:B---3--:R-:W-:-:S15]  /*18d70*/  HMMA.16816.F32 R16, R4, R10, R16 ;  /* 0x0000000a0410723c */ /* 0x008fde0000001810 */
[----:B------:R-:W-:-:S08]  /*18d80*/  NOP ;  /* 0x0000000000007918 */ /* 0x000fd00000000000 */
[----:B------:R-:W-:Y:S04]  /*18d90*/  STL.64 [R1+0x360], R16 ;  /* 0x0003601001007387 */ /* 0x000fe80000100a00 */
[----:B------:R0:W-:Y:S04]  /*18da0*/  STL.64 [R1+0x368], R18 ;  /* 0x0003681201007387 */ /* 0x0001e80000100a00 */
[----:B0-----:R-:W3:Y:S04]  /*18db0*/  LDL.LU.64 R18, [R1+0xd58] ;  /* 0x000d580001127983 */ /* 0x001ee80000300a00 */
[----:B------:R-:W3:Y:S01]  /*18dc0*/  LDL.LU.64 R16, [R1+0xd50] ;  /* 0x000d500001107983 */ /* 0x000ee20000300a00 */
[----:B------:R-:W-:-:S02]  /*18dd0*/  IMAD.MOV.U32 R2, RZ, RZ, R4 ;  /* 0x000000ffff027224 */ /* 0x000fc400078e0004 */
[----:B--2---:R-:W-:Y:S02]  /*18de0*/  IMAD.MOV.U32 R14, RZ, RZ, R29 ;  /* 0x000000ffff0e7224 */ /* 0x004fe400078e001d */
[----:B------:R-:W-:Y:S01]  /*18df0*/  IMAD.MOV.U32 R0, RZ, RZ, R5 ;  /* 0x000000ffff007224 */ /* 0x000fe200078e0005 */
[----:B------:R-:W2:Y:S01]  /*18e00*/  LDL.LU R4, [R1+0x100] ;  /* 0x0001000001047983 */ /* 0x000ea20000300800 */
[----:B----4-:R-:W-:Y:S02]  /*18e10*/  IMAD.MOV.U32 R15, RZ, RZ, R28 ;  /* 0x000000ffff0f7224 */ /* 0x010fe400078e001c */
[----:B------:R-:W-:Y:S01]  /*18e20*/  IMAD.MOV.U32 R29, RZ, RZ, R6 ;  /* 0x000000ffff1d7224 */ /* 0x000fe200078e0006 */
[----:B------:R-:W2:Y:S01]  /*18e30*/  LDL.LU R5, [R1+0x104] ;  /* 0x0001040001057983 */ /* 0x000ea20000300800 */
[----:B------:R-:W-:-:S03]  /*18e40*/  IMAD.MOV.U32 R28, RZ, RZ, R7 ;  /* 0x000000ffff1c7224 */ /* 0x000fc600078e0007 */
[----:B------:R-:W2:Y:S04]  /*18e50*/  LDL.LU R6, [R1+0x108] ;  /* 0x0001080001067983 */ /* 0x000ea80000300800 */
[----:B------:R-:W2:Y:S01]  /*18e60*/  LDL.LU R7, [R1+0x10c] ;  /* 0x00010c0001077983 */ /* 0x000ea20000300800 */
[----:B---3--:R-:W-:-:S15]  /*18e70*/  HMMA.16816.F32 R20, R16, R10, R20 ;  /* 0x0000000a1014723c */ /* 0x008fde0000001814 */
[----:B------:R-:W-:-:S08]  /*18e80*/  NOP ;  /* 0x0000000000007918 */ /* 0x000fd00000000000 */
[----:B------:R-:W-:Y:S04]  /*18e90*/  STL.64 [R1+0x340], R20 ;  /* 0x0003401401007387 */ /* 0x000fe80000100a00 */
[----:B------:R0:W-:Y:S04]  /*18ea0*/  STL.64 [R1+0x348], R22 ;  /* 0x0003481601007387 */ /* 0x0001e80000100a00 */
[----:B0-----:R-:W3:Y:S04]  /*18eb0*/  LDL.LU.64 R22, [R1+0xd48] ;  /* 0x000d480001167983 */ /* 0x001ee80000300a00 */
[----:B------:R-:W3:Y:S04]  /*18ec0*/  LDL.LU.64 R20, [R1+0xd40] ;  /* 0x000d400001147983 */ /* 0x000ee80000300a00 */
[----:B------:R-:W-:Y:S04]  /*18ed0*/  STL.64 [R1+0xcc0], R18 ;  /* 0x000cc01201007387 */ /* 0x000fe80000100a00 */
[----:B------:R0:W-:Y:S02]  /*18ee0*/  STL.64 [R1+0xcb8], R16 ;  /* 0x000cb81001007387 */ /* 0x0001e40000100a00 */
[----:B0-----:R-:W-:-:S02]  /*18ef0*/  IMAD.MOV.U32 R17, RZ, RZ, R10 ;  /* 0x000000ffff117224 */ /* 0x001fc400078e000a */
[----:B------:R-:W-:Y:S01]  /*18f00*/  IMAD.MOV.U32 R16, RZ, RZ, R11 ;  /* 0x000000ffff107224 */ /* 0x000fe200078e000b */
[----:B---3--:R-:W-:-:S15]  /*18f10*/  HMMA.16816.F32 R12, R20, R10, R12 ;  /* 0x0000000a140c723c */ /* 0x008fde000000180c */
[----:B------:R-:W-:-:S08]  /*18f20*/  NOP ;  /* 0x0000000000007918 */ /* 0x000fd00000000000 */
[----:B------:R-:W-:Y:S04]  /*18f30*/  STL.64 [R1+0x330], R12 ;  /* 0x0003300c01007387 */ /* 0x000fe80000100a00 */
[----:B------:R-:W-:Y:S04]  /*18f40*/  STL.64 [R1+0x338], R14 ;  /* 0x0003380e01007387 */ /* 0x000fe80000100a00 */
[----:B------:R-:W-:Y:S04]  /*18f50*/  STL.64 [R1+0xcb0], R22 ;  /* 0x000cb01601007387 */ /* 0x000fe80000100a00 */
[----:B------:R0:W-:Y:S04]  /*18f60*/  STL.64 [R1+0xca8], R20 ;  /* 0x000ca81401007387 */ /* 0x0001e80000100a00 */
[----:B0-----:R-:W3:Y:S04]  /*18f70*/  LDL.LU R20, [R1+0xe0] ;  /* 0x0000e00001147983 */ /* 0x001ee80000300800 */
[----:B------:R-:W3:Y:S04]  /*18f80*/  LDL.LU R21, [R1+0xe4] ;  /* 0x0000e40001157983 */ /* 0x000ee80000300800 */
[----:B------:R-:W4:Y:S04]  /*18f90*/  LDL.LU R22, [R1+0xe8] ;  /* 0x0000e80001167983 */ /* 0x000f280000300800 */
[----:B------:R-:W4:Y:S04]  /*18fa0*/  LDL.LU R23, [R1+0xec] ;  /* 0x0000ec0001177983 */ /* 0x000f280000300800 */
[----:B------:R-:W2:Y:S04]  /*18fb0*/  LDL.LU.64 R8, [R1+0x280] ;  /* 0x0002800001087983 */ /* 0x000ea80000300a00 */
[----:B------:R-:W3:Y:S04]  /*18fc0*/  LDL.LU.64 R10, [R1+0x288] ;  /* 0x00028800010a7983 */ /* 0x000ee80000300a00 */
[----:B---3--:R-:W-:Y:S04]  /*18fd0*/  STL.64 [R1+0xd28], R10 ;  /* 0x000d280a01007387 */ /* 0x008fe80000100a00 */
[----:B--2---:R0:W-:Y:S04]  /*18fe0*/  STL.64 [R1+0xd20], R8 ;  /* 0x000d200801007387 */ /* 0x0041e80000100a00 */
[----:B0-----:R-:W2:Y:S04]  /*18ff0*/  LDL.LU.64 R8, [R1+0x2a0] ;  /* 0x0002a00001087983 */ /* 0x001ea80000300a00 */
[----:B------:R-:W2:Y:S04]  /*19000*/  LDL.LU.64 R10, [R1+0x2a8] ;  /* 0x0002a800010a7983 */ /* 0x000ea80000300a00 */
[----:B------:R-:W3:Y:S04]  /*19010*/  LDL.LU.64 R12, [R1+0x270] ;  /* 0x00027000010c7983 */ /* 0x000ee80000300a00 */
[----:B------:R-:W3:Y:S04]  /*19020*/  LDL.LU.64 R14, [R1+0x278] ;  /* 0x00027800010e7983 */ /* 0x000ee80000300a00 */
[----:B----4-:R0:W-:Y:S04]  /*19030*/  STL.64 [R1+0xcd0], R22 ;  /* 0x000cd01601007387 */ /* 0x0101e80000100a00 */
[----:B------:R1:W-:Y:S01]  /*19040*/  STL.64 [R1+0xcc8], R20 ;  /* 0x000cc81401007387 */ /* 0x0003e20000100a00 */
[----:B0-----:R-:W-:-:S02]  /*19050*/  IMAD.MOV.U32 R23, RZ, RZ, R16 ;  /* 0x000000ffff177224 */ /* 0x001fc400078e0010 */
[----:B------:R-:W-:Y:S01]  /*19060*/  IMAD.MOV.U32 R22, RZ, RZ, R17 ;  /* 0x000000ffff167224 */ /* 0x000fe200078e0011 */
[----:B------:R-:W4:Y:S04]  /*19070*/  LDL.LU R16, [R1+0xf0] ;  /* 0x0000f00001107983 */ /* 0x000f280000300800 */
[----:B------:R-:W4:Y:S04]  /*19080*/  LDL.LU R17, [R1+0xf4] ;  /* 0x0000f40001117983 */ /* 0x000f280000300800 */
[----:B------:R-:W2:Y:S04]  /*19090*/  LDL.LU R18, [R1+0xf8] ;  /* 0x0000f80001127983 */ /* 0x000ea80000300800 */
[----:B------:R-:W2:Y:S01]  /*190a0*/  LDL.LU R19, [R1+0xfc] ;  /* 0x0000fc0001137983 */ /* 0x000ea20000300800 */
[----:B-1----:R-:W-:Y:S03]  /*190b0*/  HMMA.16816.F32 R20, R24, R22, R4 ;  /* 0x000000161814723c */ /* 0x002fe60000001804 */
[----:B--2---:R-:W-:Y:S04]  /*190c0*/  STL.64 [R1+0xce0], R18 ;  /* 0x000ce01201007387 */ /* 0x004fe80000100a00 */
[----:B----4-:R0:W-:Y:S04]  /*190d0*/  STL.64 [R1+0xcd8], R16 ;  /* 0x000cd81001007387 */ /* 0x0101e80000100a00 */
[----:B0-----:R-:W2:Y:S04]  /*190e0*/  LDL.LU.64 R16, [R1+0x250] ;  /* 0x0002500001107983 */ /* 0x001ea80000300a00 */
[----:B------:R-:W2:Y:S04]  /*190f0*/  LDL.LU.64 R18, [R1+0x258] ;  /* 0x0002580001127983 */ /* 0x000ea80000300a00 */
[----:B------:R-:W4:Y:S04]  /*19100*/  LDL.LU.64 R6, [R1+0xd38] ;  /* 0x000d380001067983 */ /* 0x000f280000300a00 */
[----:B------:R-:W4:Y:S04]  /*19110*/  LDL.LU.64 R4, [R1+0xd30] ;  /* 0x000d300001047983 */ /* 0x000f280000300a00 */
[----:B------:R-:W-:Y:S04]  /*19120*/  STL.64 [R1+0x310], R20 ;  /* 0x0003101401007387 */ /* 0x000fe80000100a00 */
[----:B------:R-:W-:Y:S04]  /*19130*/  STL.64 [R1+0x318], R22 ;  /* 0x0003181601007387 */ /* 0x000fe80000100a00 */
[----:B------:R-:W0:Y:S04]  /*19140*/  LDSM.16.M88.4 R20, [R3+UR8+0x2c00] ;  /* 0x002c00080314783b */ /* 0x000e280008000200 */
[----:B0-----:R-:W-:Y:S01]  /*19150*/  STL.64 [R1+0x68], R22 ;  /* 0x0000681601007387 */ /* 0x001fe20000100a00 */
[----:B----4-:R-:W-:Y:S03]  /*19160*/  HMMA.16816.F32 R4, R4, R20, R8 ;  /* 0x000000140404723c */ /* 0x010fe60000001808 */
[----:B------:R-:W4:Y:S04]  /*19170*/  LDL.LU.64 R10, [R1+0xd28] ;  /* 0x000d2800010a7983 */ /* 0x000f280000300a00 */
[----:B------:R-:W4:-:S15]  /*19180*/  LDL.LU.64 R8, [R1+0xd20] ;  /* 0x000d200001087983 */ /* 0x000f1e0000300a00 */
[----:B------:R-:W-:-:S01]  /*19190*/  NOP ;  /* 0x0000000000007918 */ /* 0x000fc20000000000 */
        /* <DEDUP_REMOVED lines=14> */
[----:B------:R-:W4:Y:S04]  /*19280*/  LDL.LU R2, [R1+0xcfc] ;  /* 0x000cfc0001027983 */ /* 0x000f280000300800 */
[----:B------:R-:W4:Y:S01]  /*19290*/  LDL.LU R0, [R1+0xcf8] ;  /* 0x000cf80001007983 */ /* 0x000f220000300800 */
[----:B---3--:R-:W-:-:S15]  /*192a0*/  HMMA.16816.F32 R12, R8, R20, R12 ;  /* 0x00000014080c723c */ /* 0x008fde000000180c */
[----:B------:R-:W-:-:S08]  /*192b0*/  NOP ;  /* 0x0000000000007918 */ /* 0x000fd00000000000 */
[----:B------:R-:W-:Y:S04]  /*192c0*/  STL.64 [R1+0x80], R12 ;  /* 0x0000800c01007387 */ /* 0x000fe80000100a00 */
[----:B------:R0:W-:Y:S04]  /*192d0*/  STL.64 [R1+0x88], R14 ;  /* 0x0000880e01007387 */ /* 0x0001e80000100a00 */
[----:B0-----:R-:W2:Y:S04]  /*192e0*/  LDL.LU.64 R14, [R1+0xcf0] ;  /* 0x000cf000010e7983 */ /* 0x001ea80000300a00 */
[----:B------:R-:W2:Y:S04]  /*192f0*/  LDL.LU.64 R12, [R1+0xce8] ;  /* 0x000ce800010c7983 */ /* 0x000ea80000300a00 */
[----:B------:R4:W-:Y:S04]  /*19300*/  STL.64 [R1+0xc88], R10 ;  /* 0x000c880a01007387 */ /* 0x0009e80000100a00 */
[----:B------:R-:W-:Y:S01]  /*19310*/  STL.64 [R1+0xc80], R8 ;  /* 0x000c800801007387 */ /* 0x000fe20000100a00 */
[----:B------:R-:W-:-:S02]  /*19320*/  IMAD.MOV.U32 R6, RZ, RZ, R29 ;  /* 0x000000ffff067224 */ /* 0x000fc400078e001d */
[----:B------:R-:W-:Y:S01]  /*19330*/  IMAD.MOV.U32 R7, RZ, RZ, R28 ;  /* 0x000000ffff077224 */ /* 0x000fe200078e001c */
[----:B--2---:R-:W-:Y:S01]  /*19340*/  HMMA.16816.F32 R20, R12, R20, R16 ;  /* 0x000000140c14723c */ /* 0x004fe20000001810 */
[----:B------:R-:W2:Y:S04]  /*19350*/  LDL.LU.64 R18, [R1+0xce0] ;  /* 0x000ce00001127983 */ /* 0x000ea80000300a00 */
[----:B------:R-:W2:Y:S01]  /*19360*/  LDL.LU.64 R16, [R1+0xcd8] ;  /* 0x000cd80001107983 */ /* 0x000ea20000300a00 */
[----:B----4-:R-:W-:Y:S02]  /*19370*/  IMAD.MOV.U32 R10, RZ, RZ, R2 ;  /* 0x000000ffff0a7224 */ /* 0x010fe400078e0002 */
[----:B------:R-:W-:-:S15]  /*19380*/  IMAD.MOV.U32 R11, RZ, RZ, R0 ;  /* 0x000000ffff0b7224 */ /* 0x000fde00078e0000 */
[----:B------:R-:W-:-:S01]  /*19390*/  NOP ;  /* 0x0000000000007918 */ /* 0x000fc20000000000 */
[----:B------:R-:W-:Y:S02]  /*193a0*/  IMAD.MOV.U32 R2, RZ, RZ, R22 ;  /* 0x000000ffff027224 */ /* 0x000fe400078e0016 */
[----:B------:R-:W-:Y:S02]  /*193b0*/  IMAD.MOV.U32 R0, RZ, RZ, R23 ;  /* 0x000000ffff007224 */ /* 0x000fe400078e0017 */
[----:B------:R-:W-:Y:S02]  /*193c0*/  IMAD.MOV.U32 R29, RZ, RZ, R20 ;  /* 0x000000ffff1d7224 */ /* 0x000fe400078e0014 */
[----:B------:R-:W-:Y:S01]  /*193d0*/  IMAD.MOV.U32 R28, RZ, RZ, R21 ;  /* 0x000000ffff1c7224 */ /* 0x000fe200078e0015 */
[----:B------:R-:W3:Y:S04]  /*193e0*/  LDL.LU.64 R22, [R1+0xcd0] ;  /* 0x000cd00001167983 */ /* 0x000ee80000300a00 */
[----:B------:R-:W3:Y:S04]  /*193f0*/  LDL.LU.64 R20, [R1+0xcc8] ;  /* 0x000cc80001147983 */ /* 0x000ee80000300a00 */
[----:B------:R-:W-:Y:S04]  /*19400*/  STL.64 [R1+0xc78], R14 ;  /* 0x000c780e01007387 */ /* 0x000fe80000100a00 */
[----:B------:R0:W-:Y:S04]  /*19410*/  STL.64 [R1+0xc70], R12 ;  /* 0x000c700c01007387 */ /* 0x0001e80000100a00 */
[----:B0-----:R-:W4:Y:S04]  /*19420*/  LDL.LU R12, [R1+0xc0] ;  /* 0x0000c000010c7983 */ /* 0x001f280000300800 */
[----:B------:R-:W4:Y:S04]  /*19430*/  LDL.LU R13, [R1+0xc4] ;  /* 0x0000c400010d7983 */ /* 0x000f280000300800 */
[----:B------:R-:W4:Y:S04]  /*19440*/  LDL.LU R14, [R1+0xc8] ;  /* 0x0000c800010e7983 */ /* 0x000f280000300800 */
[----:B------:R-:W4:Y:S04]  /*19450*/  LDL.LU R15, [R1+0xcc] ;  /* 0x0000cc00010f7983 */ /* 0x000f280000300800 */
[----:B------:R-:W-:Y:S04]  /*19460*/  STL [R1+0xc04], R0 ;  /* 0x000c040001007387 */ /* 0x000fe80000100800 */
[----:B------:R-:W-:Y:S04]  /*19470*/  STL [R1+0xc00], R2 ;  /* 0x000c000201007387 */ /* 0x000fe80000100800 */
[----:B------:R-:W-:Y:S04]  /*19480*/  STL [R1+0xbfc], R28 ;  /* 0x000bfc1c01007387 */ /* 0x000fe80000100800 */
[----:B------:R-:W-:Y:S01]  /*19490*/  STL [R1+0xbf8], R29 ;  /* 0x000bf81d01007387 */ /* 0x000fe20000100800 */
[----:B--2---:R-:W-:Y:S03]  /*194a0*/  HMMA.16816.F32 R4, R4, R10, R16 ;  /* 0x0000000a0404723c */ /* 0x004fe60000001810 */
[----:B------:R-:W3:Y:S04]  /*194b0*/  LDL.LU.64 R18, [R1+0xcc0] ;  /* 0x000cc00001127983 */ /* 0x000ee80000300a00 */
[----:B------:R-:W3:-:S15]  /*194c0*/  LDL.LU.64 R16, [R1+0xcb8] ;  /* 0x000cb80001107983 */ /* 0x000ede0000300a00 */
[----:B------:R-:W-:-:S01]  /*194d0*/  NOP ;  /* 0x0000000000007918 */ /* 0x000fc20000000000 */
[----:B------:R0:W-:Y:S04]  /*194e0*/  STL.64 [R1+0x320], R4 ;  /* 0x0003200401007387 */ /* 0x0001e80000100a00 */
[----:B------:R1:W-:Y:S04]  /*194f0*/  STL.64 [R1+0x328], R6 ;  /* 0x0003280601007387 */ /* 0x0003e80000100a00 */
[----:B0-----:R-:W2:Y:S04]  /*19500*/  LDL.64 R4, [R1+0x10] ;  /* 0x0000100001047983 */ /* 0x001ea80000100a00 */
[----:B-1----:R-:W2:Y:S01]  /*19510*/  LDL.64 R6, [R1+0x18] ;  /* 0x0000180001067983 */ /* 0x002ea20000100a00 */
[----:B---3--:R-:W-:-:S15]  /*19520*/  HMMA.16816.F32 R20, R16, R10, R20 ;  /* 0x0000000a1014723c */ /* 0x008fde0000001814 */
[----:B------:R-:W-:-:S08]  /*19530*/  NOP ;  /* 0x0000000000007918 */ /* 0x000fd00000000000 */
[----:B------:R-:W-:Y:S04]  /*19540*/  STL.64 [R1+0x300], R20 ;  /* 0x0003001401007387 */ /* 0x000fe80000100a00 */
[----:B------:R0:W-:Y:S04]  /*19550*/  STL.64 [R1+0x308], R22 ;  /* 0x0003081601007387 */ /* 0x0001e80000100a00 */
[----:B0-----:R-:W3:Y:S04]  /*19560*/  LDL.LU.64 R22, [R1+0xcb0] ;  /* 0x000cb00001167983 */ /* 0x001ee80000300a00 */
[----:B------:R-:W3:Y:S04]  /*19570*/  LDL.LU.64 R20, [R1+0xca8] ;  /* 0x000ca80001147983 */ /* 0x000ee80000300a00 */
[----:B------:R-:W-:Y:S04]  /*19580*/  STL.64 [R1+0xc48], R18 ;  /* 0x000c481201007387 */ /* 0x000fe80000100a00 */
[----:B------:R0:W-:Y:S04]  /*19590*/  STL.64 [R1+0xc40], R16 ;  /* 0x000c401001007387 */ /* 0x0001e80000100a00 */
[----:B0-----:R-:W3:Y:S04]  /*195a0*/  LDL.LU R16, [R1+0xd0] ;  /* 0x0000d00001107983 */ /* 0x001ee80000300800 */
[----:B------:R-:W3:Y:S04]  /*195b0*/  LDL.LU R17, [R1+0xd4] ;  /* 0x0000d40001117983 */ /* 0x000ee80000300800 */
[----:B------:R-:W3:Y:S04]  /*195c0*/  LDL.LU R18, [R1+0xd8] ;  /* 0x0000d80001127983 */ /* 0x000ee80000300800 */
[----:B------:R-:W3:Y:S02]  /*195d0*/  LDL.LU R19, [R1+0xdc] ;  /* 0x0000dc0001137983 */ /* 0x000ee40000300800 */
[-C--:B---3--:R-:W-:Y:S06]  /*195e0*/  HMMA.16816.F32 R16, R20, R10.reuse, R16 ;  /* 0x0000000a1410723c */ /* 0x088fec0000001810 */
[----:B----4-:R-:W-:Y:S01]  /*195f0*/  HMMA.16816.F32 R8, R24, R10, R12 ;  /* 0x0000000a1808723c */ /* 0x010fe2000000180c */
[----:B------:R-:W-:Y:S04]  /*19600*/  STL.64 [R1+0xc38], R22 ;  /* 0x000c381601007387 */ /* 0x000fe80000100a00 */
[----:B------:R-:W-:-:S12]  /*19610*/  STL.64 [R1+0xc30], R20 ;  /* 0x000c301401007387 */ /* 0x000fd80000100a00 */
[----:B------:R-:W-:Y:S04]  /*19620*/  STL.64 [R1+0x2f0], R16 ;  /* 0x0002f01001007387 */ /* 0x000fe80000100a00 */
[----:B------:R-:W-:Y:S04]  /*19630*/  STL.64 [R1+0x2f8], R18 ;  /* 0x0002f81201007387 */ /* 0x000fe80000100a00 */
[----:B------:R-:W-:Y:S04]  /*19640*/  STL.64 [R1+0xc20], R26 ;  /* 0x000c201a01007387 */ /* 0x000fe80000100a00 */
[----:B------:R-:W-:Y:S04]  /*19650*/  STL.64 [R1+0xc18], R24 ;  /* 0x000c181801007387 */ /* 0x000fe80000100a00 */
[----:B------:R-:W-:Y:S04]  /*19660*/  STL.64 [R1+0x2d0], R8 ;  /* 0x0002d00801007387 */ /* 0x000fe80000100a00 */
[----:B------:R-:W-:Y:S04]  /*19670*/  STL.64 [R1+0x2d8], R10 ;  /* 0x0002d80a01007387 */ /* 0x000fe80000100a00 */
[----:B------:R0:W1:Y:S04]  /*19680*/  LDSM.16.M88.4 R8, [R3+UR8+0x3000] ;  /* 0x003000080308783b */ /* 0x0000680008000200 */
[----:B0-----:R-:W3:Y:S04]  /*19690*/  LDL.LU R3, [R1+0xca0] ;  /* 0x000ca00001037983 */ /* 0x001ee80000300800 */
[----:B-1----:R0:W-:Y:S04]  /*196a0*/  STL.64 [R1+0x58], R10 ;  /* 0x0000580a01007387 */ /* 0x0021e80000100a00 */
[----:B------:R-:W4:Y:S04]  /*196b0*/  LDL.LU R24, [R1+0x90] ;  /* 0x0000900001187983 */ /* 0x000f280000300800 */
[----:B------:R-:W4:Y:S04]  /*196c0*/  LDL.LU R25, [R1+0x94] ;  /* 0x0000940001197983 */ /* 0x000f280000300800 */
[----:B------:R-:W2:Y:S04]  /*196d0*/  LDL.LU R26, [R1+0x98] ;  /* 0x00009800011a7983 */ /* 0x000ea80000300800 */
[----:B------:R-:W2:Y:S01]  /*196e0*/  LDL.LU R27, [R1+0x9c] ;  /* 0x00009c00011b7983 */ /* 0x000ea20000300800 */
[----:B------:R-:W-:-:S02]  /*196f0*/  IMAD.MOV.U32 R2, RZ, RZ, R8 ;  /* 0x000000ffff027224 */ /* 0x000fc400078e0008 */
[----:B------:R-:W-:Y:S01]  /*19700*/  IMAD.MOV.U32 R0, RZ, RZ, R9 ;  /* 0x000000ffff007224 */ /* 0x000fe200078e0009 */
[----:B--2---:R-:W-:Y:S04]  /*19710*/  STL.64 [R1+0xc58], R26 ;  /* 0x000c581a01007387 */ /* 0x004fe80000100a00 */
[----:B----4-:R-:W-:Y:S04]  /*19720*/  STL.64 [R1+0xc50], R24 ;  /* 0x000c501801007387 */ /* 0x010fe80000100a00 */
[----:B------:R-:W2:Y:S04]  /*19730*/  LDL.LU.64 R8, [R1+0x240] ;  /* 0x0002400001087983 */ /* 0x000ea80000300a00 */
[----:B0-----:R-:W2:Y:S04]  /*19740*/  LDL.LU.64 R10, [R1+0x248] ;  /* 0x00024800010a7983 */ /* 0x001ea80000300a00 */
[----:B------:R-:W4:Y:S04]  /*19750*/  LDL.LU.64 R12, [R1+0x230] ;  /* 0x00023000010c7983 */ /* 0x000f280000300a00 */
[----:B------:R-:W4:Y:S04]  /*19760*/  LDL.LU.64 R14, [R1+0x238] ;  /* 0x00023800010e7983 */ /* 0x000f280000300a00 */
[----:B------:R-:W3:Y:S04]  /*19770*/  LDL.64 R18, [R1+0x8] ;  /* 0x0000080001127983 */ /* 0x000ee80000100a00 */
[----:B------:R-:W2:Y:S04]  /*19780*/  LDL.64 R16, [R1] ;  /* 0x0000000001107983 */ /* 0x000ea80000100a00 */
[----:B---3--:R-:W-:Y:S04]  /*19790*/  STL.64 [R1+0xc68], R18 ;  /* 0x000c681201007387 */ /* 0x008fe80000100a00 */
[----:B--2---:R0:W-:Y:S04]  /*197a0*/  STL.64 [R1+0xc60], R16 ;  /* 0x000c601001007387 */ /* 0x0041e80000100a00 */
[----:B0-----:R-:W2:Y:S04]  /*197b0*/  LDL.LU.64 R16, [R1+0x260] ;  /* 0x0002600001107983 */ /* 0x001ea80000300a00 */
[----:B------:R-:W2:Y:S01]  /*197c0*/  LDL.LU.64 R18, [R1+0x268] ;  /* 0x0002680001127983 */ /* 0x000ea20000300a00 */
[----:B------:R-:W-:-:S02]  /*197d0*/  IMAD.MOV.U32 R24, RZ, RZ, R2 ;  /* 0x000000ffff187224 */ /* 0x000fc400078e0002 */
[----:B------:R-:W-:Y:S01]  /*197e0*/  IMAD.MOV.U32 R25, RZ, RZ, R0 ;  /* 0x000000ffff197224 */ /* 0x000fe200078e0000 */
[----:B------:R-:W3:Y:S04]  /*197f0*/  LDL.LU R20, [R1+0xa0] ;  /* 0x0000a00001147983 */ /* 0x000ee80000300800 */
[----:B------:R-:W3:Y:S04]  /*19800*/  LDL.LU R21, [R1+0xa4] ;  /* 0x0000a40001157983 */ /* 0x000ee80000300800 */
[----:B------:R-:W3:Y:S01]  /*19810*/  LDL.LU R22, [R1+0xa8] ;  /* 0x0000a80001167983 */ /* 0x000ee20000300800 */
[----:B------:R-:W-:-:S02]  /*19820*/  IMAD.MOV.U32 R28, RZ, RZ, R6 ;  /* 0x000000ffff1c7224 */ /* 0x000fc400078e0006 */
[----:B------:R-:W-:Y:S02]  /*19830*/  IMAD.MOV.U32 R29, RZ, RZ, R7 ;  /* 0x000000ffff1d7224 */ /* 0x000fe400078e0007 */
[----:B------:R-:W-:Y:S02]  /*19840*/  IMAD.MOV.U32 R0, RZ, RZ, R4 ;  /* 0x000000ffff007224 */ /* 0x000fe400078e0004 */
[----:B------:R-:W-:Y:S01]  /*19850*/  IMAD.MOV.U32 R2, RZ, RZ, R5 ;  /* 0x000000ffff027224 */ /* 0x000fe200078e0005 */
[----:B--2---:R-:W-:Y:S01]  /*19860*/  HMMA.16816.F32 R16, R4, R24, R16 ;  /* 0x000000180410723c */ /* 0x004fe20000001810 */
[----:B------:R-:W2:Y:S04]  /*19870*/  LDL.LU.64 R6, [R1+0xc98] ;  /* 0x000c980001067983 */ /* 0x000ea80000300a00 */
[----:B------:R-:W2:Y:S01]  /*19880*/  LDL.LU.64 R4, [R1+0xc90] ;  /* 0x000c900001047983 */ /* 0x000ea20000300a00 */
[----:B------:R-:W-:-:S15]  /*19890*/  IMAD.MOV.U32 R23, RZ, RZ, R3 ;  /* 0x000000ffff177224 */ /* 0x000fde00078e0003 */
[----:B------:R-:W-:-:S02]  /*198a0*/  NOP ;  /* 0x0000000000007918 */ /* 0x000fc40000000000 */
[----:B------:R0:W-:Y:S04]  /*198b0*/  STL.64 [R1+0x120], R16 ;  /* 0x0001201001007387 */ /* 0x0001e80000100a00 */
[----:B------:R1:W-:Y:S01]  /*198c0*/  STL [R1+0x128], R18 ;  /* 0x0001281201007387 */ /* 0x0003e20000100800 */
[----:B------:R-:W-:-:S03]  /*198d0*/  IMAD.MOV.U32 R3, RZ, RZ, R19 ;  /* 0x000000ffff037224 */ /* 0x000fc600078e0013 */
[----:B0-----:R-:W3:Y:S04]  /*198e0*/  LDL.LU.64 R16, [R1+0x210] ;  /* 0x0002100001107983 */ /* 0x001ee80000300a00 */
[----:B-1----:R-:W3:Y:S04]  /*198f0*/  LDL.LU.64 R18, [R1+0x218] ;  /* 0x0002180001127983 */ /* 0x002ee80000300a00 */
[----:B------:R-:W-:Y:S04]  /*19900*/  STL [R1+0xc2c], R2 ;  /* 0x000c2c0201007387 */ /* 0x000fe80000100800 */
[----:B------:R-:W-:Y:S04]  /*19910*/  STL [R1+0xc28], R0 ;  /* 0x000c280001007387 */ /* 0x000fe80000100800 */
[----:B------:R-:W-:Y:S01]  /*19920*/  STL [R1+0xb58], R3 ;  /* 0x000b580301007387 */ /* 0x000fe20000100800 */
        /* <DEDUP_REMOVED lines=8> */
[----:B0-----:R-:W2:Y:S01]  /*199b0*/  LDL.LU.64 R6, [R1+0x28] ;  /* 0x0000280001067983 */ /* 0x001ea20000300a00 */
[----:B----4-:R-:W-:-:S15]  /*199c0*/  HMMA.16816.F32 R12, R8, R24, R12 ;  /* 0x00000018080c723c */ /* 0x010fde000000180c */
[----:B------:R-:W-:-:S08]  /*199d0*/  NOP ;  /* 0x0000000000007918 */ /* 0x000fd00000000000 */
[----:B------:R-:W-:Y:S04]  /*199e0*/  STL.64 [R1+0xd0], R12 ;  /* 0x0000d00c01007387 */ /* 0x000fe80000100a00 */
[----:B------:R0:W-:Y:S01]  /*199f0*/  STL [R1+0xd8], R14 ;  /* 0x0000d80e01007387 */ /* 0x0001e20000100800 */
[----:B------:R-:W-:-:S03]  /*19a00*/  IMAD.MOV.U32 R3, RZ, RZ, R15 ;  /* 0x000000ffff037224 */ /* 0x000fc600078e000f */
[----:B0-----:R-:W3:Y:S04]  /*19a10*/  LDL.LU.64 R14, [R1+0xc78] ;  /* 0x000c7800010e7983 */ /* 0x001ee80000300a00 */
[----:B------:R-:W3:Y:S04]  /*19a20*/  LDL.LU.64 R12, [R1+0xc70] ;  /* 0x000c7000010c7983 */ /* 0x000ee80000300a00 */
[----:B------:R-:W-:Y:S04]  /*19a30*/  STL.64 [R1+0xc10], R10 ;  /* 0x000c100a01007387 */ /* 0x000fe80000100a00 */
[----:B------:R0:W-:Y:S04]  /*19a40*/  STL.64 [R1+0xc08], R8 ;  /* 0x000c080801007387 */ /* 0x0001e80000100a00 */
[----:B0-----:R-:W4:Y:S04]  /*19a50*/  LDL.LU R8, [R1+0x40] ;  /* 0x0000400001087983 */ /* 0x001f280000300800 */
[----:B------:R-:W4:Y:S04]  /*19a60*/  LDL.LU R9, [R1+0x44] ;  /* 0x0000440001097983 */ /* 0x000f280000300800 */
[----:B------:R-:W4:Y:S04]  /*19a70*/  LDL.LU R10, [R1+0x48] ;  /* 0x00004800010a7983 */ /* 0x000f280000300800 */
[----:B------:R-:W4:Y:S04]  /*19a80*/  LDL.LU R11, [R1+0x4c] ;  /* 0x00004c00010b7983 */ /* 0x000f280000300800 */
[----:B------:R0:W-:Y:S04]  /*19a90*/  STL [R1+0xb70], R3 ;  /* 0x000b700301007387 */ /* 0x0001e80000100800 */
[----:B0-----:R-:W4:Y:S01]  /*19aa0*/  LDL R3, [R1+0x158] ;  /* 0x0001580001037983 */ /* 0x001f220000100800 */
[----:B---3--:R-:W-:Y:S03]  /*19ab0*/  HMMA.16816.F32 R24, R12, R24, R16 ;  /* 0x000000180c18723c */ /* 0x008fe60000001810 */
[----:B------:R-:W2:Y:S04]  /*19ac0*/  LDL.LU.64 R18, [R1+0xc68] ;  /* 0x000c680001127983 */ /* 0x000ea80000300a00 */
[----:B------:R-:W2:-:S15]  /*19ad0*/  LDL.LU.64 R16, [R1+0xc60] ;  /* 0x000c600001107983 */ /* 0x000e9e0000300a00 */
[----:B------:R-:W-:-:S01]  /*19ae0*/  NOP ;  /* 0x0000000000007918 */ /* 0x000fc20000000000 */
        /* <DEDUP_REMOVED lines=9> */
[----:B------:R-:W2:Y:S02]  /*19b80*/  LDL.LU R15, [R1+0xbc] ;  /* 0x0000bc00010f7983 */ /* 0x000ea40000300800 */
[----:B--2---:R-:W-:-:S15]  /*19b90*/  HMMA.16816.F32 R12, R16, R6, R12 ;  /* 0x00000006100c723c */ /* 0x004fde000000180c */
        /* <DEDUP_REMOVED lines=13> */
[----:B0-----:R-:W3:Y:S04]  /*19c70*/  LDL.LU.64 R22, [R1+0xc38] ;  /* 0x000c380001167983 */ /* 0x001ee80000300a00 */
[----:B------:R-:W3:Y:S01]  /*19c80*/  LDL.LU.64 R20, [R1+0xc30] ;  /* 0x000c300001147983 */ /* 0x000ee20000300a00 */
[----:B------:R-:W-:-:S02]  /*19c90*/  IMAD.MOV.U32 R2, RZ, RZ, R6 ;  /* 0x000000ffff027224 */ /* 0x000fc400078e0006 */
[----:B------:R-:W-:Y:S01]  /*19ca0*/  IMAD.MOV.U32 R0, RZ, RZ, R7 ;  /* 0x000000ffff007224 */ /* 0x000fe200078e0007 */
[----:B------:R-:W2:Y:S04]  /*19cb0*/  LDL.LU.64 R4, [R1+0x220] ;  /* 0x0002200001047983 */ /* 0x000ea80000300a00 */
[----:B------:R-:W2:Y:S04]  /*19cc0*/  LDL.LU.64 R6, [R1+0x228] ;  /* 0x0002280001067983 */ /* 0x000ea80000300a00 */
[----:B------:R0:W-:Y:S02]  /*19cd0*/  STL.64 [R1+0xba0], R18 ;  /* 0x000ba01201007387 */ /* 0x0001e40000100a00 */
[----:B0-----:R-:W-:-:S02]  /*19ce0*/  IMAD.MOV.U32 R18, RZ, RZ, R2 ;  /* 0x000000ffff127224 */ /* 0x001fc400078e0002 */
[----:B------:R-:W-:Y:S01]  /*19cf0*/  IMAD.MOV.U32 R19, RZ, RZ, R0 ;  /* 0x000000ffff137224 */ /* 0x000fe200078e0000 */
[----:B------:R-:W-:Y:S04]  /*19d00*/  STL.64 [R1+0xb98], R16 ;  /* 0x000b981001007387 */ /* 0x000fe80000100a00 */
        /* <DEDUP_REMOVED lines=10> */
[----:B0-----:R-:W3:Y:S04]  /*19db0*/  LDL.LU.64 R20, [R1+0x1b0] ;  /* 0x0001b00001147983 */ /* 0x001ee80000300a00 */
[----:B------:R-:W3:Y:S01]  /*19dc0*/  LDL.LU.64 R22, [R1+0x1b8] ;  /* 0x0001b80001167983 */ /* 0x000ee20000300a00 */
[----:B----4-:R-:W-:Y:S03]  /*19dd0*/  HMMA.16816.F32 R16, R24, R18, R8 ;  /* 0x000000121810723c */ /* 0x010fe60000001808 */
[----:B------:R-:W4:Y:S04]  /*19de0*/  LDL.LU.64 R10, [R1+0xc10] ;  /* 0x000c1000010a7983 */ /* 0x000f280000300a00 */
[----:B------:R-:W4:Y:S04]  /*19df0*/  LDL.LU.64 R8, [R1+0xc08] ;  /* 0x000c080001087983 */ /* 0x000f280000300a00 */
[----:B------:R-:W-:Y:S04]  /*19e00*/  STL.64 [R1+0xb90], R26 ;  /* 0x000b901a01007387 */ /* 0x000fe80000100a00 */
[----:B------:R2:W-:Y:S08]  /*19e10*/  STL.64 [R1+0xb88], R24 ;  /* 0x000b881801007387 */ /* 0x0005f00000100a00 */
[----:B------:R-:W-:Y:S04]  /*19e20*/  STL.64 [R1+0x290], R16 ;  /* 0x0002901001007387 */ /* 0x000fe80000100a00 */
[----:B------:R-:W-:Y:S04]  /*19e30*/  STL.64 [R1+0x298], R18 ;  /* 0x0002981201007387 */ /* 0x000fe80000100a00 */
[----:B------:R-:W0:Y:S01]  /*19e40*/  LDSM.16.M88.4 R16, [R3+UR8+0x3400] ;  /* 0x003400080310783b */ /* 0x000e220008000200 */
[----:B--2---:R-:W-:-:S02]  /*19e50*/  IMAD.MOV.U32 R24, RZ, RZ, R0 ;  /* 0x000000ffff187224 */ /* 0x004fc400078e0000 */
[----:B------:R-:W-:Y:S02]  /*19e60*/  IMAD.MOV.U32 R25, RZ, RZ, R2 ;  /* 0x000000ffff197224 */ /* 0x000fe400078e0002 */
[----:B------:R-:W-:Y:S02]  /*19e70*/  IMAD.MOV.U32 R26, RZ, RZ, R28 ;  /* 0x000000ffff1a7224 */ /* 0x000fe400078e001c */
[----:B------:R-:W-:Y:S01]  /*19e80*/  IMAD.MOV.U32 R27, RZ, RZ, R29 ;  /* 0x000000ffff1b7224 */ /* 0x000fe200078e001d */
[----:B------:R-:W2:Y:S04]  /*19e90*/  LDL.LU R0, [R1+0xc04] ;  /* 0x000c040001007983 */ /* 0x000ea80000300800 */
[----:B------:R-:W2:Y:S04]  /*19ea0*/  LDL.LU R2, [R1+0xc00] ;  /* 0x000c000001027983 */ /* 0x000ea80000300800 */
[----:B------:R-:W2:Y:S04]  /*19eb0*/  LDL.LU R28, [R1+0xbfc] ;  /* 0x000bfc00011c7983 */ /* 0x000ea80000300800 */
[----:B------:R-:W2:Y:S04]  /*19ec0*/  LDL.LU R29, [R1+0xbf8] ;  /* 0x000bf800011d7983 */ /* 0x000ea80000300800 */
[----:B0-----:R0:W-:Y:S01]  /*19ed0*/  STL.64 [R1+0x48], R18 ;  /* 0x0000481201007387 */ /* 0x0011e20000100a00 */
[----:B------:R-:W-:Y:S03]  /*19ee0*/  HMMA.16816.F32 R24, R24, R16, R4 ;  /* 0x000000101818723c */ /* 0x000fe60000001804 */
[----:B------:R-:W3:Y:S04]  /*19ef0*/  LDL.LU.64 R6, [R1+0xbf0] ;  /* 0x000bf00001067983 */ /* 0x000ee80000300a00 */
[----:B------:R-:W3:-:S15]  /*19f00*/  LDL.LU.64 R4, [R1+0xbe8] ;  /* 0x000be80001047983 */ /* 0x000ede0000300a00 */
[----:B------:R-:W-:-:S01]  /*19f10*/  NOP ;  /* 0x0000000000007918 */ /* 0x000fc20000000000 */
[----:B------:R-:W-:Y:S04]  /*19f20*/  STL.64 [R1+0x110], R24 ;  /* 0x0001101801007387 */ /* 0x000fe80000100a00 */
[----:B------:R3:W-:Y:S01]  /*19f30*/  STL.64 [R1+0x118], R26 ;  /* 0x0001181a01007387 */ /* 0x0007e20000100a00 */
[----:B0-----:R-:W-:Y:S02]  /*19f40*/  IMAD.MOV.U32 R18, RZ, RZ, R13 ;  /* 0x000000ffff127224 */ /* 0x001fe400078e000d */
[----:B------:R-:W-:Y:S01]  /*19f50*/  IMAD.MOV.U32 R19, RZ, RZ, R12 ;  /* 0x000000ffff137224 */ /* 0x000fe200078e000c */
[----:B---3--:R-:W-:Y:S07]  /*19f60*/  HMMA.16816.F32 R24, R4, R16, R20 ;  /* 0x000000100418723c */ /* 0x008fee0000001814 */
[----:B------:R-:W-:-:S02]  /*19f70*/  IMAD.MOV.U32 R21, RZ, RZ, R16 ;  /* 0x000000ffff157224 */ /* 0x000fc400078e0010 */
[----:B------:R-:W-:Y:S02]  /*19f80*/  IMAD.MOV.U32 R20, RZ, RZ, R17 ;  /* 0x000000ffff147224 */ /* 0x000fe400078e0011 */
[----:B------:R-:W-:Y:S02]  /*19f90*/  IMAD.MOV.U32 R16, RZ, RZ, R15 ;  /* 0x000000ffff107224 */ /* 0x000fe400078e000f */
[----:B------:R-:W-:-:S10]  /*19fa0*/  IMAD.MOV.U32 R17, RZ, RZ, R14 ;  /* 0x000000ffff117224 */ /* 0x000fd400078e000e */
[----:B------:R-:W-:Y:S04]  /*19fb0*/  STL.64 [R1+0xe0], R24 ;  /* 0x0000e01801007387 */ /* 0x000fe80000100a00 */
[----:B------:R-:W-:Y:S04]  /*19fc0*/  STL.64 [R1+0xe8], R26 ;  /* 0x0000e81a01007387 */ /* 0x000fe80000100a00 */
[----:B------:R-:W4:Y:S04]  /*19fd0*/  LDL.LU.64 R12, [R1+0x180] ;  /* 0x00018000010c7983 */ /* 0x000f280000300a00 */
[----:B------:R-:W4:Y:S04]  /*19fe0*/  LDL.LU.64 R14, [R1+0x188] ;  /* 0x00018800010e7983 */ /* 0x000f280000300a00 */
[----:B------:R-:W-:Y:S04]  /*19ff0*/  STL.64 [R1+0xbc0], R18 ;  /* 0x000bc01201007387 */ /* 0x000fe80000100a00 */
[----:B------:R0:W-:Y:S02]  /*1a000*/  STL.64 [R1+0xbb8], R16 ;  /* 0x000bb81001007387 */ /* 0x0001e40000100a00 */
[----:B0-----:R-:W-:-:S02]  /*1a010*/  IMAD.MOV.U32 R17, RZ, RZ, R20 ;  /* 0x000000ffff117224 */ /* 0x001fc400078e0014 */
[----:B------:R-:W-:Y:S01]  /*1a020*/  IMAD.MOV.U32 R16, RZ, RZ, R21 ;  /* 0x000000ffff107224 */ /* 0x000fe200078e0015 */
[----:B------:R-:W3:Y:S04]  /*1a030*/  LDL.LU R20, [R1+0x130] ;  /* 0x0001300001147983 */ /* 0x000ee80000300800 */
[----:B------:R-:W3:Y:S04]  /*1a040*/  LDL.LU R21, [R1+0x134] ;  /* 0x0001340001157983 */ /* 0x000ee80000300800 */
[----:B------:R-:W2:Y:S04]  /*1a050*/  LDL.LU R22, [R1+0x138] ;  /* 0x0001380001167983 */ /* 0x000ea80000300800 */
[----:B------:R-:W2:Y:S01]  /*1a060*/  LDL.LU R23, [R1+0x13c] ;  /* 0x00013c0001177983 */ /* 0x000ea20000300800 */
[----:B----4-:R-:W-:Y:S03]  /*1a070*/  HMMA.16816.F32 R12, R8, R16, R12 ;  /* 0x00000010080c723c */ /* 0x010fe6000000180c */
[----:B--2---:R-:W-:Y:S04]  /*1a080*/  STL.64 [R1+0xbd0], R22 ;  /* 0x000bd01601007387 */ /* 0x004fe80000100a00 */
[----:B---3--:R0:W-:Y:S04]  /*1a090*/  STL.64 [R1+0xbc8], R20 ;  /* 0x000bc81401007387 */ /* 0x0081e80000100a00 */
[----:B0-----:R-:W2:Y:S04]  /*1a0a0*/  LDL.LU.64 R20, [R1+0x160] ;  /* 0x0001600001147983 */ /* 0x001ea80000300a00 */
[----:B------:R-:W2:Y:S04]  /*1a0b0*/  LDL.LU.64 R22, [R1+0x168] ;  /* 0x0001680001167983 */ /* 0x000ea80000300a00 */
[----:B------:R-:W3:Y:S04]  /*1a0c0*/  LDL.LU R24, [R1+0x80] ;  /* 0x0000800001187983 */ /* 0x000ee80000300800 */
[----:B------:R-:W3:Y:S04]  /*1a0d0*/  LDL.LU R25, [R1+0x84] ;  /* 0x0000840001197983 */ /* 0x000ee80000300800 */
[----:B------:R-:W3:Y:S04]  /*1a0e0*/  LDL.LU R26, [R1+0x88] ;  /* 0x00008800011a7983 */ /* 0x000ee80000300800 */
[----:B------:R-:W3:Y:S04]  /*1a0f0*/  LDL.LU R27, [R1+0x8c] ;  /* 0x00008c00011b7983 */ /* 0x000ee80000300800 */
[----:B------:R-:W-:Y:S04]  /*1a100*/  STL.64 [R1+0xb68], R6 ;  /* 0x000b680601007387 */ /* 0x000fe80000100a00 */
[----:B------:R0:W-:Y:S04]  /*1a110*/  STL.64 [R1+0xb60], R4 ;  /* 0x000b600401007387 */ /* 0x0001e80000100a00 */
[----:B0-----:R-:W4:Y:S04]  /*1a120*/  LDL.LU R4, [R1+0x100] ;  /* 0x0001000001047983 */ /* 0x001f280000300800 */
[----:B------:R-:W4:Y:S04]  /*1a130*/  LDL.LU R5, [R1+0x104] ;  /* 0x0001040001057983 */ /* 0x000f280000300800 */
[----:B------:R-:W4:Y:S04]  /*1a140*/  LDL.LU R6, [R1+0x108] ;  /* 0x0001080001067983 */ /* 0x000f280000300800 */
[----:B------:R-:W4:Y:S04]  /*1a150*/  LDL.LU R7, [R1+0x10c] ;  /* 0x00010c0001077983 */ /* 0x000f280000300800 */
[----:B------:R-:W-:Y:S04]  /*1a160*/  STL.64 [R1+0xb0], R12 ;  /* 0x0000b00c01007387 */ /* 0x000fe80000100a00 */
[----:B------:R0:W-:Y:S04]  /*1a170*/  STL.64 [R1+0xb8], R14 ;  /* 0x0000b80e01007387 */ /* 0x0001e80000100a00 */
[----:B0-----:R-:W2:Y:S04]  /*1a180*/  LDL.LU.64 R14, [R1+0xbe0] ;  /* 0x000be000010e7983 */ /* 0x001ea80000300a00 */
[----:B------:R-:W2:Y:S04]  /*1a190*/  LDL.LU.64 R12, [R1+0xbd8] ;  /* 0x000bd800010c7983 */ /* 0x000ea80000300a00 */
[----:B------:R0:W-:Y:S04]  /*1a1a0*/  STL.64 [R1+0xb80], R10 ;  /* 0x000b800a01007387 */ /* 0x0001e80000100a00 */
[----:B------:R1:W-:Y:S01]  /*1a1b0*/  STL.64 [R1+0xb78], R8 ;  /* 0x000b780801007387 */ /* 0x0003e20000100a00 */
[----:B0-----:R-:W-:-:S02]  /*1a1c0*/  IMAD.MOV.U32 R10, RZ, RZ, R2 ;  /* 0x000000ffff0a7224 */ /* 0x001fc400078e0002 */
[----:B-1----:R-:W-:Y:S02]  /*1a1d0*/  IMAD.MOV.U32 R8, RZ, RZ, R29 ;  /* 0x000000ffff087224 */ /* 0x002fe400078e001d */
[----:B------:R-:W-:Y:S02]  /*1a1e0*/  IMAD.MOV.U32 R9, RZ, RZ, R28 ;  /* 0x000000ffff097224 */ /* 0x000fe400078e001c */
[----:B------:R-:W-:Y:S01]  /*1a1f0*/  IMAD.MOV.U32 R11, RZ, RZ, R0 ;  /* 0x000000ffff0b7224 */ /* 0x000fe200078e0000 */
[----:B--2---:R-:W-:Y:S01]  /*1a200*/  HMMA.16816.F32 R16, R12, R16, R20 ;  /* 0x000000100c10723c */ /* 0x004fe20000001814 */
[----:B------:R-:W2:Y:S04]  /*1a210*/  LDL.LU.64 R22, [R1+0xbd0] ;  /* 0x000bd00001167983 */ /* 0x000ea80000300a00 */
[----:B------:R-:W2:-:S15]  /*1a220*/  LDL.LU.64 R20, [R1+0xbc8] ;  /* 0x000bc80001147983 */ /* 0x000e9e0000300a00 */
[----:B------:R-:W-:-:S04]  /*1a230*/  NOP ;  /* 0x0000000000007918 */ /* 0x000fc80000000000 */
[----:B------:R-:W-:Y:S02]  /*1a240*/  IMAD.MOV.U32 R28, RZ, RZ, R18 ;  /* 0x000000ffff1c7224 */ /* 0x000fe400078e0012 */
[----:B------:R-:W-:Y:S02]  /*1a250*/  IMAD.MOV.U32 R29, RZ, RZ, R19 ;  /* 0x000000ffff1d7224 */ /* 0x000fe400078e0013 */
[----:B------:R-:W-:Y:S02]  /*1a260*/  IMAD.MOV.U32 R0, RZ, RZ, R16 ;  /* 0x000000ffff007224 */ /* 0x000fe400078e0010 */
[----:B------:R-:W-:Y:S01]  /*1a270*/  IMAD.MOV.U32 R2, RZ, RZ, R17 ;  /* 0x000000ffff027224 */ /* 0x000fe200078e0011 */
[----:B------:R-:W2:Y:S04]  /*1a280*/  LDL.LU.64 R18, [R1+0xbc0] ;  /* 0x000bc00001127983 */ /* 0x000ea80000300a00 */
[----:B------:R-:W2:Y:S04]  /*1a290*/  LDL.LU.64 R16, [R1+0xbb8] ;  /* 0x000bb80001107983 */ /* 0x000ea80000300a00 */
[----:B------:R-:W-:Y:S04]  /*1a2a0*/  STL.64 [R1+0xb50], R14 ;  /* 0x000b500e01007387 */ /* 0x000fe80000100a00 */
[----:B------:R0:W-:Y:S04]  /*1a2b0*/  STL.64 [R1+0xb48], R12 ;  /* 0x000b480c01007387 */ /* 0x0001e80000100a00 */
[----:B0-----:R-:W4:Y:S04]  /*1a2c0*/  LDL.LU R12, [R1+0x94c] ;  /* 0x00094c00010c7983 */ /* 0x001f280000300800 */
[----:B------:R-:W4:Y:S04]  /*1a2d0*/  LDL.LU R13, [R1+0x944] ;  /* 0x00094400010d7983 */ /* 0x000f280000300800 */
[----:B------:R-:W2:Y:S04]  /*1a2e0*/  LDL.LU R14, [R1+0x68] ;  /* 0x00006800010e7983 */ /* 0x000ea80000300800 */
[----:B------:R-:W2:Y:S04]  /*1a2f0*/  LDL.LU R15, [R1+0x6c] ;  /* 0x00006c00010f7983 */ /* 0x000ea80000300800 */
        /* <DEDUP_REMOVED lines=10> */
[----:B0-----:R-:W4:Y:S04]  /*1a3a0*/  LDL.LU.64 R18, [R1+0xba0] ;  /* 0x000ba00001127983 */ /* 0x001f280000300a00 */
[----:B------:R-:W4:Y:S01]  /*1a3b0*/  LDL.LU.64 R16, [R1+0xb98] ;  /* 0x000b980001107983 */ /* 0x000f220000300a00 */
[-C--:B---3--:R-:W-:Y:S06]  /*1a3c0*/  HMMA.16816.F32 R24, R20, R14.reuse, R24 ;  /* 0x0000000e1418723c */ /* 0x088fec0000001818 */
[----:B----4-:R-:W-:-:S15]  /*1a3d0*/  HMMA.16816.F32 R4, R16, R14, R4 ;  /* 0x0000000e1004723c */ /* 0x010fde0000001804 */
[----:B------:R-:W-:-:S08]  /*1a3e0*/  NOP ;  /* 0x0000000000007918 */ /* 0x000fd00000000000 */
[----:B------:R0:W-:Y:S04]  /*1a3f0*/  STL.64 [R1+0x280], R4 ;  /* 0x0002800401007387 */ /* 0x0001e80000100a00 */
[----:B------:R1:W-:Y:S04]  /*1a400*/  STL.64 [R1+0x288], R6 ;  /* 0x0002880601007387 */ /* 0x0003e80000100a00 */
[----:B0-----:R-:W2:Y:S04]  /*1a410*/  LDL.LU.64 R4, [R1+0x200] ;  /* 0x0002000001047983 */ /* 0x001ea80000300a00 */
[----:B-1----:R-:W2:Y:S04]  /*1a420*/  LDL.LU.64 R6, [R1+0x208] ;  /* 0x0002080001067983 */ /* 0x002ea80000300a00 */
[----:B------:R-:W-:Y:S04]  /*1a430*/  STL.64 [R1+0xb20], R18 ;  /* 0x000b201201007387 */ /* 0x000fe80000100a00 */
[----:B------:R-:W-:Y:S04]  /*1a440*/  STL.64 [R1+0xb18], R16 ;  /* 0x000b181001007387 */ /* 0x000fe80000100a00 */
[----:B------:R-:W-:Y:S04]  /*1a450*/  STL.64 [R1+0x270], R24 ;  /* 0x0002701801007387 */ /* 0x000fe80000100a00 */
[----:B------:R0:W-:Y:S04]  /*1a460*/  STL.64 [R1+0x278], R26 ;  /* 0x0002781a01007387 */ /* 0x0001e80000100a00 */
[----:B0-----:R-:W3:Y:S04]  /*1a470*/  LDL.LU.64 R26, [R1+0xb90] ;  /* 0x000b9000011a7983 */ /* 0x001ee80000300a00 */
[----:B------:R-:W3:Y:S04]  /*1a480*/  LDL.LU.64 R24, [R1+0xb88] ;  /* 0x000b880001187983 */ /* 0x000ee80000300a00 */
[----:B------:R-:W-:Y:S04]  /*1a490*/  STL.64 [R1+0xb00], R22 ;  /* 0x000b001601007387 */ /* 0x000fe80000100a00 */
[----:B------:R0:W-:Y:S04]  /*1a4a0*/  STL.64 [R1+0xaf8], R20 ;  /* 0x000af81401007387 */ /* 0x0001e80000100a00 */
[----:B0-----:R-:W2:Y:S04]  /*1a4b0*/  LDL.LU.64 R20, [R1+0x10] ;  /* 0x0000100001147983 */ /* 0x001ea80000300a00 */
[----:B------:R-:W2:Y:S01]  /*1a4c0*/  LDL.LU.64 R22, [R1+0x18] ;  /* 0x0000180001167983 */ /* 0x000ea20000300a00 */
[----:B------:R-:W-:-:S02]  /*1a4d0*/  IMAD.MOV.U32 R18, RZ, RZ, R12 ;  /* 0x000000ffff127224 */ /* 0x000fc400078e000c */
[----:B------:R-:W-:Y:S02]  /*1a4e0*/  IMAD.MOV.U32 R19, RZ, RZ, R13 ;  /* 0x000000ffff137224 */ /* 0x000fe400078e000d */
[----:B---3--:R-:W-:Y:S01]  /*1a4f0*/  HMMA.16816.F32 R12, R24, R14, R8 ;  /* 0x0000000e180c723c */ /* 0x008fe20000001808 */
[----:B------:R-:W3:Y:S04]  /*1a500*/  LDL.LU.64 R10, [R1+0xb80] ;  /* 0x000b8000010a7983 */ /* 0x000ee80000300a00 */
[----:B------:R-:W3:Y:S04]  /*1a510*/  LDL.LU.64 R8, [R1+0xb78] ;  /* 0x000b780001087983 */ /* 0x000ee80000300a00 */
[----:B------:R-:W-:Y:S04]  /*1a520*/  STL.64 [R1+0xae8], R26 ;  /* 0x000ae81a01007387 */ /* 0x000fe80000100a00 */
[----:B------:R0:W-:Y:S10]  /*1a530*/  STL.64 [R1+0xae0], R24 ;  /* 0x000ae01801007387 */ /* 0x0001f40000100a00 */
[----:B------:R-:W-:Y:S04]  /*1a540*/  STL.64 [R1+0x250], R12 ;  /* 0x0002500c01007387 */ /* 0x000fe80000100a00 */
[----:B------:R-:W-:Y:S04]  /*1a550*/  STL.64 [R1+0x258], R14 ;  /* 0x0002580e01007387 */ /* 0x000fe80000100a00 */
[----:B------:R1:W2:Y:S04]  /*1a560*/  LDSM.16.M88.4 R12, [R3+UR8+0x3800] ;  /* 0x00380008030c783b */ /* 0x0002a80008000200 */
[----:B0-----:R-:W4:Y:S04]  /*1a570*/  LDL.LU.64 R24, [R1+0x1a0] ;  /* 0x0001a00001187983 */ /* 0x001f280000300a00 */
[----:B------:R-:W4:Y:S04]  /*1a580*/  LDL.LU.64 R26, [R1+0x1a8] ;  /* 0x0001a800011a7983 */ /* 0x000f280000300a00 */
[----:B-1----:R-:W3:Y:S01]  /*1a590*/  LDL.LU R3, [R1+0xb70] ;  /* 0x000b700001037983 */ /* 0x002ee20000300800 */
[----:B--2---:R-:W-:Y:S03]  /*1a5a0*/  HMMA.16816.F32 R4, R20, R12, R4 ;  /* 0x0000000c1404723c */ /* 0x004fe60000001804 */
[----:B------:R-:W-:-:S15]  /*1a5b0*/  STL.64 [R1+0x38], R14 ;  /* 0x0000380e01007387 */ /* 0x000fde0000100a00 */
[----:B------:R-:W-:-:S05]  /*1a5c0*/  NOP ;  /* 0x0000000000007918 */ /* 0x000fca0000000000 */
[----:B------:R-:W-:Y:S04]  /*1a5d0*/  STL.64 [R1+0x90], R4 ;  /* 0x0000900401007387 */ /* 0x000fe80000100a00 */
[----:B------:R0:W-:Y:S04]  /*1a5e0*/  STL.64 [R1+0x98], R6 ;  /* 0x0000980601007387 */ /* 0x0001e80000100a00 */
[----:B0-----:R-:W4:Y:S04]  /*1a5f0*/  LDL.LU.64 R6, [R1+0xb68] ;  /* 0x000b680001067983 */ /* 0x001f280000300a00 */
[----:B------:R-:W4:Y:S01]  /*1a600*/  LDL.LU.64 R4, [R1+0xb60] ;  /* 0x000b600001047983 */ /* 0x000f220000300a00 */
[----:B------:R-:W-:-:S02]  /*1a610*/  IMAD.MOV.U32 R2, RZ, RZ, R22 ;  /* 0x000000ffff027224 */ /* 0x000fc400078e0016 */
[----:B------:R-:W-:Y:S02]  /*1a620*/  IMAD.MOV.U32 R0, RZ, RZ, R23 ;  /* 0x000000ffff007224 */ /* 0x000fe400078e0017 */
[----:B------:R-:W2:Y:S01]  /*1a630*/  LDL.LU.64 R22, [R1+0x58] ;  /* 0x0000580001167983 */ /* 0x000ea20000300a00 */
[----:B------:R-:W-:Y:S02]  /*1a640*/  IMAD.MOV.U32 R29, RZ, RZ, R20 ;  /* 0x000000ffff1d7224 */ /* 0x000fe400078e0014 */
[----:B------:R-:W-:Y:S02]  /*1a650*/  IMAD.MOV.U32 R28, RZ, RZ, R21 ;  /* 0x000000ffff1c7224 */ /* 0x000fe400078e0015 */
[----:B------:R-:W-:Y:S02]  /*1a660*/  IMAD.MOV.U32 R17, RZ, RZ, R12 ;  /* 0x000000ffff117224 */ /* 0x000fe400078e000c */
[----:B------:R-:W-:Y:S02]  /*1a670*/  IMAD.MOV.U32 R16, RZ, RZ, R13 ;  /* 0x000000ffff107224 */ /* 0x000fe400078e000d */
[----:B------:R-:W-:-:S02]  /*1a680*/  IMAD.MOV.U32 R21, RZ, RZ, R18 ;  /* 0x000000ffff157224 */ /* 0x000fc400078e0012 */
[----:B------:R-:W-:Y:S01]  /*1a690*/  IMAD.MOV.U32 R20, RZ, RZ, R19 ;  /* 0x000000ffff147224 */ /* 0x000fe200078e0013 */
[----:B----4-:R-:W-:-:S15]  /*1a6a0*/  HMMA.16816.F32 R24, R4, R12, R24 ;  /* 0x0000000c0418723c */ /* 0x010fde0000001818 */
[----:B------:R-:W-:-:S08]  /*1a6b0*/  NOP ;  /* 0x0000000000007918 */ /* 0x000fd00000000000 */
[----:B------:R0:W-:Y:S04]  /*1a6c0*/  STL.64 [R1+0x80], R24 ;  /* 0x0000801801007387 */ /* 0x0001e80000100a00 */
[----:B------:R1:W-:Y:S04]  /*1a6d0*/  STL.64 [R1+0x88], R26 ;  /* 0x0000881a01007387 */ /* 0x0003e80000100a00 */
[----:B------:R-:W-:Y:S04]  /*1a6e0*/  STL [R1+0xaf0], R4 ;  /* 0x000af00401007387 */ /* 0x000fe80000100800 */
[----:B0-----:R-:W4:Y:S04]  /*1a6f0*/  LDL.LU R24, [R1+0xd0] ;  /* 0x0000d00001187983 */ /* 0x001f280000300800 */
[----:B------:R-:W4:Y:S04]  /*1a700*/  LDL.LU R25, [R1+0xd4] ;  /* 0x0000d40001197983 */ /* 0x000f280000300800 */
[----:B-1----:R-:W4:Y:S01]  /*1a710*/  LDL.LU R26, [R1+0xd8] ;  /* 0x0000d800011a7983 */ /* 0x002f220000300800 */
[----:B---3--:R-:W-:-:S03]  /*1a720*/  IMAD.MOV.U32 R27, RZ, RZ, R3 ;  /* 0x000000ffff1b7224 */ /* 0x008fc600078e0003 */
[----:B------:R-:W3:Y:S04]  /*1a730*/  LDL.LU R3, [R1+0xb58] ;  /* 0x000b580001037983 */ /* 0x000ee80000300800 */
[----:B------:R-:W4:Y:S04]  /*1a740*/  LDL.LU.64 R12, [R1+0x190] ;  /* 0x00019000010c7983 */ /* 0x000f280000300a00 */
[----:B------:R-:W4:Y:S04]  /*1a750*/  LDL.LU.64 R14, [R1+0x198] ;  /* 0x00019800010e7983 */ /* 0x000f280000300a00 */
[----:B--2---:R-:W-:Y:S04]  /*1a760*/  STL.64 [R1+0xb30], R22 ;  /* 0x000b301601007387 */ /* 0x004fe80000100a00 */
[----:B------:R0:W-:Y:S02]  /*1a770*/  STL.64 [R1+0xb28], R20 ;  /* 0x000b281401007387 */ /* 0x0001e40000100a00 */
[----:B0-----:R-:W-:-:S02]  /*1a780*/  IMAD.MOV.U32 R20, RZ, RZ, R17 ;  /* 0x000000ffff147224 */ /* 0x001fc400078e0011 */
[----:B------:R-:W-:Y:S02]  /*1a790*/  IMAD.MOV.U32 R21, RZ, RZ, R16 ;  /* 0x000000ffff157224 */ /* 0x000fe400078e0010 */
[----:B------:R-:W2:Y:S04]  /*1a7a0*/  LDL.LU.64 R16, [R1] ;  /* 0x0000000001107983 */ /* 0x000ea80000300a00 */
[----:B------:R-:W3:Y:S01]  /*1a7b0*/  LDL.LU.64 R18, [R1+0x8] ;  /* 0x0000080001127983 */ /* 0x000ee20000300a00 */
[----:B----4-:R-:W-:Y:S03]  /*1a7c0*/  HMMA.16816.F32 R12, R8, R20, R12 ;  /* 0x00000014080c723c */ /* 0x010fe6000000180c */
[----:B---3--:R-:W-:Y:S04]  /*1a7d0*/  STL.64 [R1+0xb40], R18 ;  /* 0x000b401201007387 */ /* 0x008fe80000100a00 */
[----:B--2---:R-:W-:Y:S04]  /*1a7e0*/  STL.64 [R1+0xb38], R16 ;  /* 0x000b381001007387 */ /* 0x004fe80000100a00 */
[----:B------:R-:W-:Y:S04]  /*1a7f0*/  STL.64 [R1+0xb10], R26 ;  /* 0x000b101a01007387 */ /* 0x000fe80000100a00 */
[----:B------:R0:W-:Y:S04]  /*1a800*/  STL.64 [R1+0xb08], R24 ;  /* 0x000b081801007387 */ /* 0x0001e80000100a00 */
[----:B0-----:R-:W2:Y:S04]  /*1a810*/  LDL.LU R24, [R1+0xf0] ;  /* 0x0000f00001187983 */ /* 0x001ea80000300800 */
[----:B------:R-:W2:Y:S04]  /*1a820*/  LDL.LU R25, [R1+0xf4] ;  /* 0x0000f40001197983 */ /* 0x000ea80000300800 */
[----:B------:R-:W2:Y:S04]  /*1a830*/  LDL.LU R26, [R1+0xf8] ;  /* 0x0000f800011a7983 */ /* 0x000ea80000300800 */
[----:B------:R-:W2:Y:S04]  /*1a840*/  LDL.LU R27, [R1+0xfc] ;  /* 0x0000fc00011b7983 */ /* 0x000ea80000300800 */
[----:B------:R-:W3:Y:S04]  /*1a850*/  LDL.LU.64 R16, [R1+0x170] ;  /* 0x0001700001107983 */ /* 0x000ee80000300a00 */
[----:B------:R-:W3:Y:S04]  /*1a860*/  LDL.LU.64 R18, [R1+0x178] ;  /* 0x0001780001127983 */ /* 0x000ee80000300a00 */
[----:B------:R0:W-:Y:S04]  /*1a870*/  STL [R1+0xad8], R5 ;  /* 0x000ad80501007387 */ /* 0x0001e80000100800 */
[----:B------:R1:W-:Y:S04]  /*1a880*/  STL [R1+0xad4], R6 ;  /* 0x000ad40601007387 */ /* 0x0003e80000100800 */
[----:B------:R4:W-:Y:S04]  /*1a890*/  STL [R1+0xad0], R7 ;  /* 0x000ad00701007387 */ /* 0x0009e80000100800 */
[----:B------:R-:W2:Y:S04]  /*1a8a0*/  LDL.LU R4, [R1+0x120] ;  /* 0x0001200001047983 */ /* 0x000ea80000300800 */
[----:B0-----:R-:W2:Y:S04]  /*1a8b0*/  LDL.LU R5, [R1+0x124] ;  /* 0x0001240001057983 */ /* 0x001ea80000300800 */
[----:B-1----:R-:W2:Y:S01]  /*1a8c0*/  LDL.LU R6, [R1+0x128] ;  /* 0x0001280001067983 */ /* 0x002ea20000300800 */
[----:B----4-:R-:W-:-:S03]  /*1a8d0*/  IMAD.MOV.U32 R7, RZ, RZ, R3 ;  /* 0x000000ffff077224 */ /* 0x010fc600078e0003 */
[----:B------:R-:W-:Y:S04]  /*1a8e0*/  STL.64 [R1+0x70], R12 ;  /* 0x0000700c01007387 */ /* 0x000fe80000100a00 */
[----:B------:R0:W-:Y:S01]  /*1a8f0*/  STL [R1+0x78], R14 ;  /* 0x0000780e01007387 */ /* 0x0001e20000100800 */
[----:B------:R-:W-:-:S03]  /*1a900*/  IMAD.MOV.U32 R3, RZ, RZ, R15 ;  /* 0x000000ffff037224 */ /* 0x000fc600078e000f */
[----:B0-----:R-:W3:Y:S04]  /*1a910*/  LDL.LU.64 R14, [R1+0xb50] ;  /* 0x000b5000010e7983 */ /* 0x001ee80000300a00 */
[----:B------:R-:W3:Y:S04]  /*1a920*/  LDL.LU.64 R12, [R1+0xb48] ;  /* 0x000b4800010c7983 */ /* 0x000ee80000300a00 */
[----:B------:R-:W-:Y:S04]  /*1a930*/  STL [R1+0xaf4], R3 ;  /* 0x000af40301007387 */ /* 0x000fe80000100800 */
[----:B------:R-:W-:Y:S04]  /*1a940*/  STL [R1+0xacc], R8 ;  /* 0x000acc0801007387 */ /* 0x000fe80000100800 */
[----:B------:R-:W-:Y:S04]  /*1a950*/  STL [R1+0xac8], R9 ;  /* 0x000ac80901007387 */ /* 0x000fe80000100800 */
[----:B------:R0:W-:Y:S04]  /*1a960*/  STL [R1+0xac4], R10 ;  /* 0x000ac40a01007387 */ /* 0x0001e80000100800 */
[----:B------:R1:W-:Y:S01]  /*1a970*/  STL [R1+0xac0], R11 ;  /* 0x000ac00b01007387 */ /* 0x0003e20000100800 */
[----:B0-----:R-:W-:-:S02]  /*1a980*/  IMAD.MOV.U32 R10, RZ, RZ, R2 ;  /* 0x000000ffff0a7224 */ /* 0x001fc400078e0002 */
[----:B-1----:R-:W-:Y:S01]  /*1a990*/  IMAD.MOV.U32 R11, RZ, RZ, R0 ;  /* 0x000000ffff0b7224 */ /* 0x002fe200078e0000 */
[----:B---3--:R-:W-:Y:S01]  /*1a9a0*/  HMMA.16816.F32 R20, R12, R20, R16 ;  /* 0x000000140c14723c */ /* 0x008fe20000001810 */
[----:B------:R-:W3:Y:S04]  /*1a9b0*/  LDL.LU.64 R18, [R1+0xb40] ;  /* 0x000b400001127983 */ /* 0x000ee80000300a00 */
[----:B------:R-:W2:-:S15]  /*1a9c0*/  LDL.LU.64 R16, [R1+0xb38] ;  /* 0x000b380001107983 */ /* 0x000e9e0000300a00 */
[----:B------:R-:W-:-:S04]  /*1a9d0*/  NOP ;  /* 0x0000000000007918 */ /* 0x000fc80000000000 */
[----:B------:R-:W-:Y:S02]  /*1a9e0*/  IMAD.MOV.U32 R2, RZ, RZ, R22 ;  /* 0x000000ffff027224 */ /* 0x000fe400078e0016 */
[----:B------:R-:W-:Y:S02]  /*1a9f0*/  IMAD.MOV.U32 R0, RZ, RZ, R23 ;  /* 0x000000ffff007224 */ /* 0x000fe400078e0017 */
[----:B------:R-:W2:Y:S01]  /*1aa00*/  LDL.LU.64 R22, [R1+0xb30] ;  /* 0x000b300001167983 */ /* 0x000ea20000300a00 */
[----:B------:R-:W-:Y:S02]  /*1aa10*/  IMAD.MOV.U32 R8, RZ, RZ, R29 ;  /* 0x000000ffff087224 */ /* 0x000fe400078e001d */
[----:B------:R-:W-:Y:S02]  /*1aa20*/  IMAD.MOV.U32 R9, RZ, RZ, R28 ;  /* 0x000000ffff097224 */ /* 0x000fe400078e001c */
[----:B------:R-:W-:Y:S02]  /*1aa30*/  IMAD.MOV.U32 R29, RZ, RZ, R20 ;  /* 0x000000ffff1d7224 */ /* 0x000fe400078e0014 */
[----:B------:R-:W-:-:S02]  /*1aa40*/  IMAD.MOV.U32 R28, RZ, RZ, R21 ;  /* 0x000000ffff1c7224 */ /* 0x000fc400078e0015 */
[----:B------:R-:W4:Y:S04]  /*1aa50*/  LDL.LU.64 R20, [R1+0xb28] ;  /* 0x000b280001147983 */ /* 0x000f280000300a00 */
[----:B------:R-:W-:Y:S04]  /*1aa60*/  STL.64 [R1+0xab8], R14 ;  /* 0x000ab80e01007387 */ /* 0x000fe80000100a00 */
[----:B------:R0:W-:Y:S04]  /*1aa70*/  STL.64 [R1+0xab0], R12 ;  /* 0x000ab00c01007387 */ /* 0x0001e80000100a00 */
[----:B0-----:R-:W4:Y:S01]  /*1aa80*/  LDL R13, [R1+0x158] ;  /* 0x00015800010d7983 */ /* 0x001f220000100800 */
[----:B---3--:R-:W-:Y:S01]  /*1aa90*/  IMAD.MOV.U32 R12, RZ, RZ, R19 ;  /* 0x000000ffff0c7224 */ /* 0x008fe200078e0013 */
[----:B--2---:R-:W-:-:S15]  /*1aaa0*/  HMMA.16816.F32 R4, R16, R22, R4 ;  /* 0x000000161004723c */ /* 0x004fde0000001804 */
[----:B------:R-:W-:-:S08]  /*1aab0*/  NOP ;  /* 0x0000000000007918 */ /* 0x000fd00000000000 */
[----:B------:R0:W-:Y:S04]  /*1aac0*/  STL.64 [R1+0x260], R4 ;  /* 0x0002600401007387 */ /* 0x0001e80000100a00 */
[----:B------:R1:W-:Y:S01]  /*1aad0*/  STL.64 [R1+0x268], R6 ;  /* 0x0002680601007387 */ /* 0x0003e20000100a00 */
[----:B0-----:R-:W-:Y:S02]  /*1aae0*/  IMAD.MOV.U32 R5, RZ, RZ, R16 ;  /* 0x000000ffff057224 */ /* 0x001fe400078e0010 */
[----:B-1----:R-:W-:Y:S02]  /*1aaf0*/  IMAD.MOV.U32 R7, RZ, RZ, R18 ;  /* 0x000000ffff077224 */ /* 0x002fe400078e0012 */
[----:B------:R-:W-:Y:S01]  /*1ab00*/  IMAD.MOV.U32 R6, RZ, RZ, R17 ;  /* 0x000000ffff067224 */ /* 0x000fe200078e0011 */
[----:B------:R-:W2:Y:S04]  /*1ab10*/  LDL.LU.64 R18, [R1+0xb20] ;  /* 0x000b200001127983 */ /* 0x000ea80000300a00 */
[----:B------:R-:W2:Y:S01]  /*1ab20*/  LDL.LU.64 R16, [R1+0xb18] ;  /* 0x000b180001107983 */ /* 0x000ea20000300a00 */
[----:B------:R-:W-:-:S02]  /*1ab30*/  IMAD.MOV.U32 R3, RZ, RZ, R22 ;  /* 0x000000ffff037224 */ /* 0x000fc400078e0016 */
[----:B------:R-:W-:Y:S02]  /*1ab40*/  IMAD.MOV.U32 R4, RZ, RZ, R23 ;  /* 0x000000ffff047224 */ /* 0x000fe400078e0017 */
[----:B----4-:R-:W-:Y:S02]  /*1ab50*/  IMAD.MOV.U32 R14, RZ, RZ, R20 ;  /* 0x000000ffff0e7224 */ /* 0x010fe400078e0014 */
[----:B------:R-:W-:Y:S01]  /*1ab60*/  IMAD.MOV.U32 R15, RZ, RZ, R21 ;  /* 0x000000ffff0f7224 */ /* 0x000fe200078e0015 */
[----:B--2---:R-:W-:-:S15]  /*1ab70*/  HMMA.16816.F32 R24, R16, R22, R24 ;  /* 0x000000161018723c */ /* 0x004fde0000001818 */
[----:B------:R-:W-:-:S08]  /*1ab80*/  NOP ;  /* 0x0000000000007918 */ /* 0x000fd00000000000 */
[----:B------:R-:W-:Y:S04]  /*1ab90*/  STL.64 [R1+0x240], R24 ;  /* 0x0002401801007387 */ /* 0x000fe80000100a00 */
[----:B------:R0:W-:Y:S04]  /*1aba0*/  STL.64 [R1+0x248], R26 ;  /* 0x0002481a01007387 */ /* 0x0001e80000100a00 */
[----:B0-----:R-:W2:Y:S04]  /*1abb0*/  LDL.LU.64 R26, [R1+0xb10] ;  /* 0x000b1000011a7983 */ /* 0x001ea80000300a00 */
[----:B------:R-:W2:Y:S04]  /*1abc0*/  LDL.LU.64 R24, [R1+0xb08] ;  /* 0x000b080001187983 */ /* 0x000ea80000300a00 */
[----:B------:R-:W2:Y:S04]  /*1abd0*/  LDL.LU.64 R22, [R1+0xb00] ;  /* 0x000b000001167983 */ /* 0x000ea80000300a00 */
[----:B------:R-:W2:Y:S04]  /*1abe0*/  LDL.LU.64 R20, [R1+0xaf8] ;  /* 0x000af80001147983 */ /* 0x000ea80000300a00 */
[----:B------:R0:W-:Y:S02]  /*1abf0*/  STL.64 [R1+0xa68], R18 ;  /* 0x000a681201007387 */ /* 0x0001e40000100a00 */
[----:B0-----:R-:W-:-:S02]  /*1ac00*/  IMAD.MOV.U32 R18, RZ, RZ, R3 ;  /* 0x000000ffff127224 */ /* 0x001fc400078e0003 */
[----:B------:R-:W-:Y:S01]  /*1ac10*/  IMAD.MOV.U32 R19, RZ, RZ, R4 ;  /* 0x000000ffff137224 */ /* 0x000fe200078e0004 */
[----:B------:R-:W-:Y:S04]  /*1ac20*/  STL.64 [R1+0xa60], R16 ;  /* 0x000a601001007387 */ /* 0x000fe80000100a00 */
[----:B------:R-:W3:Y:S04]  /*1ac30*/  LDL.LU R3, [R1+0xaf4] ;  /* 0x000af40001037983 */ /* 0x000ee80000300800 */
[----:B------:R-:W4:Y:S01]  /*1ac40*/  LDL.LU R4, [R1+0xaf0] ;  /* 0x000af00001047983 */ /* 0x000f220000300800 */
        /* <DEDUP_REMOVED lines=12> */
[----:B------:R-:W-:-:S02]  /*1ad10*/  IMAD.MOV.U32 R16, RZ, RZ, R5 ;  /* 0x000000ffff107224 */ /* 0x000fc400078e0005 */
[----:B------:R-:W-:Y:S01]  /*1ad20*/  IMAD.MOV.U32 R17, RZ, RZ, R6 ;  /* 0x000000ffff117224 */ /* 0x000fe200078e0006 */
[----:B------:R-:W4:Y:S01]  /*1ad30*/  LDL.LU R5, [R1+0xad8] ;  /* 0x000ad80001057983 */ /* 0x000f220000300800 */
[----:B--2---:R-:W-:Y:S07]  /*1ad40*/  HMMA.16816.F32 R20, R24, R18, R20 ;  /* 0x000000121814723c */ /* 0x004fee0000001814 */
[----:B------:R-:W-:Y:S02]  /*1ad50*/  IMAD.MOV.U32 R18, RZ, RZ, R7 ;  /* 0x000000ffff127224 */ /* 0x000fe400078e0007 */
[----:B------:R-:W-:-:S14]  /*1ad60*/  IMAD.MOV.U32 R19, RZ, RZ, R12 ;  /* 0x000000ffff137224 */ /* 0x000fdc00078e000c */
[----:B------:R-:W-:Y:S04]  /*1ad70*/  STL.64 [R1+0x210], R20 ;  /* 0x0002101401007387 */ /* 0x000fe80000100a00 */
[----:B------:R-:W-:Y:S04]  /*1ad80*/  STL.64 [R1+0x218], R22 ;  /* 0x0002181601007387 */ /* 0x000fe80000100a00 */
[----:B------:R-:W4:Y:S04]  /*1ad90*/  LDL.LU R6, [R1+0xad4] ;  /* 0x000ad40001067983 */ /* 0x000f280000300800 */
[----:B------:R-:W4:Y:S04]  /*1ada0*/  LDL.LU R7, [R1+0xad0] ;  /* 0x000ad00001077983 */ /* 0x000f280000300800 */
[----:B------:R-:W-:Y:S04]  /*1adb0*/  STL.64 [R1+0xaa8], R18 ;  /* 0x000aa81201007387 */ /* 0x000fe80000100a00 */
[----:B------:R0:W-:Y:S04]  /*1adc0*/  STL.64 [R1+0xaa0], R16 ;  /* 0x000aa01001007387 */ /* 0x0001e80000100a00 */
[----:B------:R-:W1:Y:S04]  /*1add0*/  LDSM.16.M88.4 R20, [R13+UR8+0x3c00] ;  /* 0x003c00080d14783b */ /* 0x000e680008000200 */
[----:B0-----:R-:W4:Y:S04]  /*1ade0*/  LDL.LU.64 R16, [R1+0x1e0] ;  /* 0x0001e00001107983 */ /* 0x001f280000300a00 */
[----:B------:R-:W4:Y:S04]  /*1adf0*/  LDL.LU.64 R18, [R1+0x1e8] ;  /* 0x0001e80001127983 */ /* 0x000f280000300a00 */
[----:B------:R-:W-:Y:S04]  /*1ae00*/  STL.64 [R1+0x9f8], R26 ;  /* 0x0009f81a01007387 */ /* 0x000fe80000100a00 */
[----:B------:R0:W-:Y:S04]  /*1ae10*/  STL.64 [R1+0x9f0], R24 ;  /* 0x0009f01801007387 */ /* 0x0001e80000100a00 */
[----:B0-----:R-:W1:Y:S04]  /*1ae20*/  LDL.LU.64 R24, [R1+0x1f0] ;  /* 0x0001f00001187983 */ /* 0x001e680000300a00 */
[----:B------:R-:W1:Y:S02]  /*1ae30*/  LDL.LU.64 R26, [R1+0x1f8] ;  /* 0x0001f800011a7983 */ /* 0x000e640000300a00 */
[----:B-1----:R-:W-:-:S15]  /*1ae40*/  HMMA.16816.F32 R24, R8, R20, R24 ;  /* 0x000000140818723c */ /* 0x002fde0000001818 */
[----:B------:R-:W-:-:S09]  /*1ae50*/  NOP ;  /* 0x0000000000007918 */ /* 0x000fd20000000000 */
[----:B------:R-:W-:Y:S02]  /*1ae60*/  IMAD.MOV.U32 R8, RZ, RZ, R24 ;  /* 0x000000ffff087224 */ /* 0x000fe400078e0018 */
[----:B------:R-:W-:Y:S01]  /*1ae70*/  IMAD.MOV.U32 R9, RZ, RZ, R25 ;  /* 0x000000ffff097224 */ /* 0x000fe200078e0019 */
[----:B------:R-:W2:Y:S01]  /*1ae80*/  LDL.LU R24, [R1+0x90] ;  /* 0x0000900001187983 */ /* 0x000ea20000300800 */
[----:B------:R-:W-:-:S03]  /*1ae90*/  IMAD.MOV.U32 R10, RZ, RZ, R26 ;  /* 0x000000ffff0a7224 */ /* 0x000fc600078e001a */
[----:B------:R-:W2:Y:S01]  /*1aea0*/  LDL.LU R25, [R1+0x94] ;  /* 0x0000940001197983 */ /* 0x000ea20000300800 */
[----:B------:R-:W-:-:S03]  /*1aeb0*/  IMAD.MOV.U32 R11, RZ, RZ, R27 ;  /* 0x000000ffff0b7224 */ /* 0x000fc600078e001b */
[----:B------:R-:W3:Y:S04]  /*1aec0*/  LDL.LU R26, [R1+0x98] ;  /* 0x00009800011a7983 */ /* 0x000ee80000300800 */
[----:B------:R-:W3:Y:S01]  /*1aed0*/  LDL.LU R27, [R1+0x9c] ;  /* 0x00009c00011b7983 */ /* 0x000ee20000300800 */
[----:B----4-:R-:W-:Y:S03]  /*1aee0*/  HMMA.16816.F32 R4, R4, R20, R16 ;  /* 0x000000140404723c */ /* 0x010fe60000001810 */
[----:B---3--:R0:W-:Y:S04]  /*1aef0*/  STL.64 [R1+0xa88], R26 ;  /* 0x000a881a01007387 */ /* 0x0081e80000100a00 */
[----:B--2---:R1:W-:Y:S04]  /*1af00*/  STL.64 [R1+0xa80], R24 ;  /* 0x000a801801007387 */ /* 0x0043e80000100a00 */
[----:B0-----:R-:W2:Y:S04]  /*1af10*/  LDL R26, [R1+0x48] ;  /* 0x00004800011a7983 */ /* 0x001ea80000100800 */
[----:B------:R-:W2:Y:S01]  /*1af20*/  LDL R27, [R1+0x4c] ;  /* 0x00004c00011b7983 */ /* 0x000ea20000100800 */
[----:B-1----:R-:W-:-:S02]  /*1af30*/  IMAD.MOV.U32 R25, RZ, RZ, R14 ;  /* 0x000000ffff197224 */ /* 0x002fc400078e000e */
[----:B------:R-:W-:Y:S01]  /*1af40*/  IMAD.MOV.U32 R24, RZ, RZ, R15 ;  /* 0x000000ffff187224 */ /* 0x000fe200078e000f */
[----:B------:R-:W3:Y:S04]  /*1af50*/  LDL.LU.64 R12, [R1+0x1d0] ;  /* 0x0001d000010c7983 */ /* 0x000ee80000300a00 */
[----:B------:R-:W3:Y:S04]  /*1af60*/  LDL.LU.64 R14, [R1+0x1d8] ;  /* 0x0001d800010e7983 */ /* 0x000ee80000300a00 */
[----:B------:R-:W-:Y:S04]  /*1af70*/  STL.64 [R1+0xa48], R6 ;  /* 0x000a480601007387 */ /* 0x000fe80000100a00 */
[----:B------:R0:W-:Y:S04]  /*1af80*/  STL.64 [R1+0xa40], R4 ;  /* 0x000a400401007387 */ /* 0x0001e80000100a00 */
[----:B0-----:R-:W4:Y:S04]  /*1af90*/  LDL.LU R4, [R1+0x80] ;  /* 0x0000800001047983 */ /* 0x001f280000300800 */
[----:B------:R-:W4:Y:S04]  /*1afa0*/  LDL.LU R5, [R1+0x84] ;  /* 0x0000840001057983 */ /* 0x000f280000300800 */
[----:B------:R-:W2:Y:S04]  /*1afb0*/  LDL.LU R6, [R1+0x88] ;  /* 0x0000880001067983 */ /* 0x000ea80000300800 */
[----:B------:R-:W2:Y:S04]  /*1afc0*/  LDL.LU R7, [R1+0x8c] ;  /* 0x00008c0001077983 */ /* 0x000ea80000300800 */
[----:B--2---:R-:W-:Y:S04]  /*1afd0*/  STL.64 [R1+0xa58], R6 ;  /* 0x000a580601007387 */ /* 0x004fe80000100a00 */
[----:B----4-:R0:W-:Y:S04]  /*1afe0*/  STL.64 [R1+0xa50], R4 ;  /* 0x000a500401007387 */ /* 0x0101e80000100a00 */
[----:B0-----:R-:W2:Y:S04]  /*1aff0*/  LDL.LU R4, [R1+0xe0] ;  /* 0x0000e00001047983 */ /* 0x001ea80000300800 */
[----:B------:R-:W2:Y:S04]  /*1b000*/  LDL.LU R5, [R1+0xe4] ;  /* 0x0000e40001057983 */ /* 0x000ea80000300800 */
[----:B------:R-:W4:Y:S04]  /*1b010*/  LDL.LU R6, [R1+0xe8] ;  /* 0x0000e80001067983 */ /* 0x000f280000300800 */
[----:B------:R-:W4:Y:S04]  /*1b020*/  LDL.LU R7, [R1+0xec] ;  /* 0x0000ec0001077983 */ /* 0x000f280000300800 */
[----:B------:R-:W3:Y:S04]  /*1b030*/  LDL.LU.64 R16, [R1+0x1c0] ;  /* 0x0001c00001107983 */ /* 0x000ee80000300a00 */
[----:B------:R-:W3:Y:S04]  /*1b040*/  LDL.LU.64 R18, [R1+0x1c8] ;  /* 0x0001c80001127983 */ /* 0x000ee80000300a00 */
[----:B----4-:R-:W-:Y:S04]  /*1b050*/  STL.64 [R1+0xa78], R6 ;  /* 0x000a780601007387 */ /* 0x010fe80000100a00 */
[----:B--2---:R0:W-:Y:S02]  /*1b060*/  STL.64 [R1+0xa70], R4 ;  /* 0x000a700401007387 */ /* 0x0041e40000100a00 */
[----:B0-----:R-:W-:-:S02]  /*1b070*/  IMAD.MOV.U32 R4, RZ, RZ, R8 ;  /* 0x000000ffff047224 */ /* 0x001fc400078e0008 */
[----:B------:R-:W-:Y:S01]  /*1b080*/  IMAD.MOV.U32 R5, RZ, RZ, R9 ;  /* 0x000000ffff057224 */ /* 0x000fe200078e0009 */
[----:B------:R-:W3:Y:S04]  /*1b090*/  LDL.LU R8, [R1+0xacc] ;  /* 0x000acc0001087983 */ /* 0x000ee80000300800 */
[----:B------:R-:W3:Y:S01]  /*1b0a0*/  LDL.LU R9, [R1+0xac8] ;  /* 0x000ac80001097983 */ /* 0x000ee20000300800 */
[----:B------:R-:W-:Y:S02]  /*1b0b0*/  IMAD.MOV.U32 R6, RZ, RZ, R10 ;  /* 0x000000ffff067224 */ /* 0x000fe400078e000a */
[----:B------:R-:W-:Y:S01]  /*1b0c0*/  IMAD.MOV.U32 R7, RZ, RZ, R11 ;  /* 0x000000ffff077224 */ /* 0x000fe200078e000b */
[----:B------:R-:W3:Y:S04]  /*1b0d0*/  LDL.LU R10, [R1+0xac4] ;  /* 0x000ac400010a7983 */ /* 0x000ee80000300800 */
[----:B------:R-:W3:Y:S04]  /*1b0e0*/  LDL.LU R11, [R1+0xac0] ;  /* 0x000ac000010b7983 */ /* 0x000ee80000300800 */
        /* <DEDUP_REMOVED lines=12> */
[----:B0-----:R-:W4:Y:S04]  /*1b1b0*/  LDL.LU R8, [R1+0xb0] ;  /* 0x0000b00001087983 */ /* 0x001f280000300800 */
[----:B------:R-:W4:Y:S04]  /*1b1c0*/  LDL.LU R9, [R1+0xb4] ;  /* 0x0000b40001097983 */ /* 0x000f280000300800 */
[----:B------:R-:W4:Y:S04]  /*1b1d0*/  LDL.LU R10, [R1+0xb8] ;  /* 0x0000b800010a7983 */ /* 0x000f280000300800 */
[----:B------:R-:W4:Y:S01]  /*1b1e0*/  LDL.LU R11, [R1+0xbc] ;  /* 0x0000bc00010b7983 */ /* 0x000f220000300800 */
[----:B---3--:R-:W-:Y:S03]  /*1b1f0*/  HMMA.16816.F32 R12, R12, R20, R16 ;  /* 0x000000140c0c723c */ /* 0x008fe60000001810 */
[----:B------:R-:W2:Y:S04]  /*1b200*/  LDL.LU.64 R18, [R1+0xaa8] ;  /* 0x000aa80001127983 */ /* 0x000ea80000300a00 */
[----:B------:R-:W2:-:S15]  /*1b210*/  LDL.LU.64 R16, [R1+0xaa0] ;  /* 0x000aa00001107983 */ /* 0x000e9e0000300a00 */
[----:B------:R-:W-:-:S01]  /*1b220*/  NOP ;  /* 0x0000000000007918 */ /* 0x000fc20000000000 */
[----:B------:R0:W-:Y:S04]  /*1b230*/  STL.64 [R1+0x9b8], R14 ;  /* 0x0009b80e01007387 */ /* 0x0001e80000100a00 */
[----:B------:R1:W-:Y:S04]  /*1b240*/  STL.64 [R1+0x9b0], R12 ;  /* 0x0009b00c01007387 */ /* 0x0003e80000100a00 */
[----:B0-----:R-:W3:Y:S01]  /*1b250*/  LDL.LU R14, [R1+0x38] ;  /* 0x00003800010e7983 */ /* 0x001ee20000300800 */
[----:B-1----:R-:W-:Y:S02]  /*1b260*/  IMAD.MOV.U32 R12, RZ, RZ, R24 ;  /* 0x000000ffff0c7224 */ /* 0x002fe400078e0018 */
[----:B------:R-:W-:Y:S01]  /*1b270*/  IMAD.MOV.U32 R13, RZ, RZ, R25 ;  /* 0x000000ffff0d7224 */ /* 0x000fe200078e0019 */
        /* <DEDUP_REMOVED lines=13> */
[----:B0-----:R-:W3:Y:S04]  /*1b350*/  LDL.LU R24, [R1+0x70] ;  /* 0x0000700001187983 */ /* 0x001ee80000300800 */
[----:B------:R-:W3:Y:S04]  /*1b360*/  LDL.LU R25, [R1+0x74] ;  /* 0x0000740001197983 */ /* 0x000ee80000300800 */
[----:B-1----:R-:W4:Y:S01]  /*1b370*/  LDL.LU R26, [R1+0x78] ;  /* 0x00007800011a7983 */ /* 0x002f220000300800 */
[----:B--2---:R-:W-:Y:S01]  /*1b380*/  HMMA.16816.F32 R16, R16, R22, R4 ;  /* 0x000000161010723c */ /* 0x004fe20000001804 */
[----:B------:R-:W-:-:S05]  /*1b390*/  IMAD.MOV.U32 R27, RZ, RZ, R3 ;  /* 0x000000ffff1b7224 */ /* 0x000fca00078e0003 */
[----:B----4-:R0:W-:Y:S04]  /*1b3a0*/  STL.64 [R1+0xa28], R26 ;  /* 0x000a281a01007387 */ /* 0x0101e80000100a00 */
[----:B---3--:R-:W-:Y:S04]  /*1b3b0*/  STL.64 [R1+0xa20], R24 ;  /* 0x000a201801007387 */ /* 0x008fe80000100a00 */
[----:B0-----:R-:W2:Y:S04]  /*1b3c0*/  LDL.LU.64 R26, [R1+0x48] ;  /* 0x00004800011a7983 */ /* 0x001ea80000300a00 */
[----:B------:R-:W2:Y:S04]  /*1b3d0*/  LDL.LU.64 R6, [R1+0xa78] ;  /* 0x000a780001067983 */ /* 0x000ea80000300a00 */
[----:B------:R-:W2:Y:S04]  /*1b3e0*/  LDL.LU.64 R4, [R1+0xa70] ;  /* 0x000a700001047983 */ /* 0x000ea80000300a00 */
[----:B------:R-:W-:Y:S04]  /*1b3f0*/  STL.64 [R1+0x1f0], R16 ;  /* 0x0001f01001007387 */ /* 0x000fe80000100a00 */
[----:B------:R0:W-:Y:S04]  /*1b400*/  STL.64 [R1+0x1f8], R18 ;  /* 0x0001f81201007387 */ /* 0x0001e80000100a00 */
[----:B0-----:R-:W2:Y:S04]  /*1b410*/  LDL.LU.64 R18, [R1+0xa68] ;  /* 0x000a680001127983 */ /* 0x001ea80000300a00 */
[----:B------:R-:W2:Y:S04]  /*1b420*/  LDL.LU.64 R16, [R1+0xa60] ;  /* 0x000a600001107983 */ /* 0x000ea80000300a00 */
[----:B------:R-:W3:Y:S01]  /*1b430*/  LDL.LU R3, [R1+0x72c] ;  /* 0x00072c0001037983 */ /* 0x000ee20000300800 */
[----:B--2---:R-:W-:-:S15]  /*1b440*/  HMMA.16816.F32 R4, R16, R26, R4 ;  /* 0x0000001a1004723c */ /* 0x004fde0000001804 */
[----:B------:R-:W-:-:S08]  /*1b450*/  NOP ;  /* 0x0000000000007918 */ /* 0x000fd00000000000 */
        /* <DEDUP_REMOVED lines=9> */
[----:B------:R-:W2:Y:S01]  /*1b4f0*/  LDL.LU.64 R4, [R1+0xa40] ;  /* 0x000a400001047983 */ /* 0x000ea20000300a00 */
[----:B------:R-:W-:-:S02]  /*1b500*/  IMAD.MOV.U32 R25, RZ, RZ, R22 ;  /* 0x000000ffff197224 */ /* 0x000fc400078e0016 */
[----:B------:R-:W-:Y:S01]  /*1b510*/  IMAD.MOV.U32 R24, RZ, RZ, R23 ;  /* 0x000000ffff187224 */ /* 0x000fe200078e0017 */
[----:B--2---:R-:W-:-:S15]  /*1b520*/  HMMA.16816.F32 R4, R16, R22, R4 ;  /* 0x000000161004723c */ /* 0x004fde0000001804 */
[----:B------:R-:W-:-:S08]  /*1b530*/  NOP ;  /* 0x0000000000007918 */ /* 0x000fd00000000000 */
[----:B------:R-:W-:Y:S04]  /*1b540*/  STL.64 [R1+0x1e0], R4 ;  /* 0x0001e00401007387 */ /* 0x000fe80000100a00 */
[----:B------:R0:W-:Y:S04]  /*1b550*/  STL.64 [R1+0x1e8], R6 ;  /* 0x0001e80601007387 */ /* 0x0001e80000100a00 */
[----:B------:R-:W2:Y:S04]  /*1b560*/  LDL.LU.64 R22, [R1+0xa38] ;  /* 0x000a380001167983 */ /* 0x000ea80000300a00 */
[----:B------:R-:W2:Y:S04]  /*1b570*/  LDL.LU.64 R20, [R1+0xa30] ;  /* 0x000a300001147983 */ /* 0x000ea80000300a00 */
[----:B0-----:R-:W4:Y:S04]  /*1b580*/  LDL.LU R6, [R1+0x954] ;  /* 0x0009540001067983 */ /* 0x001f280000300800 */
[----:B------:R-:W4:Y:S04]  /*1b590*/  LDL.LU R7, [R1+0x5fc] ;  /* 0x0005fc0001077983 */ /* 0x000f280000300800 */
[----:B------:R-:W3:Y:S04]  /*1b5a0*/  LDL.LU R4, [R1+0x738] ;  /* 0x0007380001047983 */ /* 0x000ee80000300800 */
[----:B------:R-:W3:Y:S01]  /*1b5b0*/  LDL.LU R5, [R1+0x864] ;  /* 0x0008640001057983 */ /* 0x000ee20000300800 */
[----:B--2---:R-:W-:Y:S03]  /*1b5c0*/  HMMA.16816.F32 R8, R20, R26, R8 ;  /* 0x0000001a1408723c */ /* 0x004fe60000001808 */
[----:B----4-:R0:W-:Y:S04]  /*1b5d0*/  STL.64 [R1+0x9a8], R6 ;  /* 0x0009a80601007387 */ /* 0x0101e80000100a00 */
[----:B---3--:R1:W-:Y:S01]  /*1b5e0*/  STL.64 [R1+0x9a0], R4 ;  /* 0x0009a00401007387 */ /* 0x0083e20000100a00 */
[----:B0-----:R-:W-:-:S02]  /*1b5f0*/  IMAD.MOV.U32 R6, RZ, RZ, R25 ;  /* 0x000000ffff067224 */ /* 0x001fc400078e0019 */
[----:B-1----:R-:W-:Y:S02]  /*1b600*/  IMAD.MOV.U32 R5, RZ, RZ, R26 ;  /* 0x000000ffff057224 */ /* 0x002fe400078e001a */
[----:B------:R-:W-:Y:S02]  /*1b610*/  IMAD.MOV.U32 R4, RZ, RZ, R27 ;  /* 0x000000ffff047224 */ /* 0x000fe400078e001b */
[----:B------:R-:W-:Y:S01]  /*1b620*/  IMAD.MOV.U32 R7, RZ, RZ, R24 ;  /* 0x000000ffff077224 */ /* 0x000fe200078e0018 */
[----:B------:R-:W2:Y:S04]  /*1b630*/  LDL.LU.64 R26, [R1+0xa28] ;  /* 0x000a2800011a7983 */ /* 0x000ea80000300a00 */
[----:B------:R-:W2:Y:S05]  /*1b640*/  LDL.LU.64 R24, [R1+0xa20] ;  /* 0x000a200001187983 */ /* 0x000eaa0000300a00 */
[----:B------:R-:W-:-:S02]  /*1b650*/  IMAD.MOV.U32 R19, RZ, RZ, R11 ;  /* 0x000000ffff137224 */ /* 0x000fc400078e000b */
[----:B------:R-:W-:Y:S02]  /*1b660*/  IMAD.MOV.U32 R18, RZ, RZ, R10 ;  /* 0x000000ffff127224 */ /* 0x000fe400078e000a */
[----:B------:R-:W-:Y:S01]  /*1b670*/  IMAD.MOV.U32 R17, RZ, RZ, R9 ;  /* 0x000000ffff117224 */ /* 0x000fe200078e0009 */
[----:B------:R-:W-:Y:S01]  /*1b680*/  STL.64 [R1+0x180], R8 ;  /* 0x0001800801007387 */ /* 0x000fe20000100a00 */
[----:B------:R-:W-:-:S03]  /*1b690*/  IMAD.MOV.U32 R16, RZ, RZ, R8 ;  /* 0x000000ffff107224 */ /* 0x000fc600078e0008 */
[----:B------:R0:W-:Y:S04]  /*1b6a0*/  STL.64 [R1+0x188], R10 ;  /* 0x0001880a01007387 */ /* 0x0001e80000100a00 */
[----:B0-----:R-:W3:Y:S04]  /*1b6b0*/  LDL.LU.64 R10, [R1+0xa18] ;  /* 0x000a1800010a7983 */ /* 0x001ee80000300a00 */
[----:B------:R-:W3:Y:S04]  /*1b6c0*/  LDL.LU.64 R8, [R1+0xa10] ;  /* 0x000a100001087983 */ /* 0x000ee80000300a00 */
[----:B------:R0:W-:Y:S04]  /*1b6d0*/  STL.64 [R1+0x9c8], R18 ;  /* 0x0009c81201007387 */ /* 0x0001e80000100a00 */
[----:B------:R1:W-:Y:S01]  /*1b6e0*/  STL.64 [R1+0x9c0], R16 ;  /* 0x0009c01001007387 */ /* 0x0003e20000100a00 */
[----:B0-----:R-:W-:-:S02]  /*1b6f0*/  IMAD.MOV.U32 R18, RZ, RZ, R2 ;  /* 0x000000ffff127224 */ /* 0x001fc400078e0002 */
[----:B-1----:R-:W-:Y:S02]  /*1b700*/  IMAD.MOV.U32 R16, RZ, RZ, R29 ;  /* 0x000000ffff107224 */ /* 0x002fe400078e001d */
[----:B------:R-:W-:Y:S01]  /*1b710*/  IMAD.MOV.U32 R17, RZ, RZ, R28 ;  /* 0x000000ffff117224 */ /* 0x000fe200078e001c */
[----:B------:R-:W4:Y:S01]  /*1b720*/  LDL.LU R29, [R1+0xa0c] ;  /* 0x000a0c00011d7983 */ /* 0x000f220000300800 */
[----:B------:R-:W-:-:S03]  /*1b730*/  IMAD.MOV.U32 R19, RZ, RZ, R0 ;  /* 0x000000ffff137224 */ /* 0x000fc600078e0000 */
[----:B------:R-:W4:Y:S04]  /*1b740*/  LDL.LU R28, [R1+0xa08] ;  /* 0x000a0800011c7983 */ /* 0x000f280000300800 */
[----:B------:R-:W4:Y:S04]  /*1b750*/  LDL.LU R2, [R1+0xa04] ;  /* 0x000a040001027983 */ /* 0x000f280000300800 */
[----:B------:R-:W4:Y:S04]  /*1b760*/  LDL.LU R0, [R1+0xa00] ;  /* 0x000a000001007983 */ /* 0x000f280000300800 */
[----:B------:R-:W-:Y:S04]  /*1b770*/  STL.64 [R1+0x9d8], R18 ;  /* 0x0009d81201007387 */ /* 0x000fe80000100a00 */
[----:B------:R-:W-:Y:S01]  /*1b780*/  STL.64 [R1+0x9d0], R16 ;  /* 0x0009d01001007387 */ /* 0x000fe20000100a00 */
[----:B--2---:R-:W-:-:S15]  /*1b790*/  HMMA.16816.F32 R24, R20, R14, R24 ;  /* 0x0000000e1418723c */ /* 0x004fde0000001818 */
[----:B------:R-:W-:-:S08]  /*1b7a0*/  NOP ;  /* 0x0000000000007918 */ /* 0x000fd00000000000 */
[----:B------:R-:W-:Y:S04]  /*1b7b0*/  STL.64 [R1+0x190], R24 ;  /* 0x0001901801007387 */ /* 0x000fe80000100a00 */
[----:B------:R0:W-:Y:S04]  /*1b7c0*/  STL.64 [R1+0x198], R26 ;  /* 0x0001981a01007387 */ /* 0x0001e80000100a00 */
[----:B0-----:R-:W2:Y:S04]  /*1b7d0*/  LDL.LU.64 R26, [R1+0x9f8] ;  /* 0x0009f800011a7983 */ /* 0x001ea80000300a00 */
[----:B------:R-:W2:Y:S01]  /*1b7e0*/  LDL.LU.64 R24, [R1+0x9f0] ;  /* 0x0009f00001187983 */ /* 0x000ea20000300a00 */
[----:B---3--:R-:W-:Y:S01]  /*1b7f0*/  HMMA.16816.F32 R8, R20, R6, R8 ;  /* 0x000000061408723c */ /* 0x008fe20000001808 */
[----:B------:R-:W-:-:S02]  /*1b800*/  IMAD.MOV.U32 R18, RZ, RZ, R5 ;  /* 0x000000ffff127224 */ /* 0x000fc400078e0005 */
[----:B------:R-:W-:-:S04]  /*1b810*/  IMAD.MOV.U32 R19, RZ, RZ, R4 ;  /* 0x000000ffff137224 */ /* 0x000fc800078e0004 */
[----:B----4-:R-:W-:Y:S02]  /*1b820*/  IMAD.MOV.U32 R20, RZ, RZ, R0 ;  /* 0x000000ffff147224 */ /* 0x010fe400078e0000 */
[----:B------:R-:W-:Y:S02]  /*1b830*/  IMAD.MOV.U32 R21, RZ, RZ, R2 ;  /* 0x000000ffff157224 */ /* 0x000fe400078e0002 */
[----:B------:R-:W-:Y:S02]  /*1b840*/  IMAD.MOV.U32 R22, RZ, RZ, R28 ;  /* 0x000000ffff167224 */ /* 0x000fe400078e001c */
[----:B------:R-:W-:Y:S01]  /*1b850*/  IMAD.MOV.U32 R23, RZ, RZ, R29 ;  /* 0x000000ffff177224 */ /* 0x000fe200078e001d */
[----:B------:R1:W5:Y:S09]  /*1b860*/  LDL.LU R0, [R1+0x9ec] ;  /* 0x0009ec0001007983 */ /* 0x0003720000300800 */
[----:B------:R-:W-:Y:S04]  /*1b870*/  STL.64 [R1+0x1d0], R8 ;  /* 0x0001d00801007387 */ /* 0x000fe80000100a00 */
[----:B------:R0:W-:Y:S04]  /*1b880*/  STL.64 [R1+0x1d8], R10 ;  /* 0x0001d80a01007387 */ /* 0x0001e80000100a00 */
[----:B------:R1:W5:Y:S04]  /*1b890*/  LDL.LU R2, [R1+0x9e8] ;  /* 0x0009e80001027983 */ /* 0x0003680000300800 */
[----:B------:R-:W3:Y:S04]  /*1b8a0*/  LDL.LU R28, [R1+0x9e4] ;  /* 0x0009e400011c7983 */ /* 0x000ee80000300800 */
[----:B------:R-:W4:Y:S04]  /*1b8b0*/  LDL.LU R29, [R1+0x9e0] ;  /* 0x0009e000011d7983 */ /* 0x000f280000300800 */
[----:B0-----:R-:W3:Y:S04]  /*1b8c0*/  LDL.LU R10, [R1+0x740] ;  /* 0x00074000010a7983 */ /* 0x001ee80000300800 */
[----:B------:R-:W3:Y:S01]  /*1b8d0*/  LDL.LU R11, [R1+0x868] ;  /* 0x00086800010b7983 */ /* 0x000ee20000300800 */
[----:B--2---:R-:W-:-:S15]  /*1b8e0*/  HMMA.16816.F32 R16, R24, R18, R20 ;  /* 0x000000121810723c */ /* 0x004fde0000001814 */
[----:B------:R-:W-:-:S08]  /*1b8f0*/  NOP ;  /* 0x0000000000007918 */ /* 0x000fd00000000000 */
[----:B------:R-:W-:Y:S01]  /*1b900*/  STL.64 [R1+0x160], R16 ;  /* 0x0001601001007387 */ /* 0x000fe20000100a00 */
[----:B------:R-:W-:Y:S02]  /*1b910*/  IMAD.MOV.U32 R23, RZ, RZ, R19 ;  /* 0x000000ffff177224 */ /* 0x000fe400078e0013 */
[----:B------:R-:W-:Y:S01]  /*1b920*/  IMAD.MOV.U32 R22, RZ, RZ, R18 ;  /* 0x000000ffff167224 */ /* 0x000fe200078e0012 */
[----:B------:R0:W-:Y:S01]  /*1b930*/  STL.64 [R1+0x168], R18 ;  /* 0x0001681201007387 */ /* 0x0001e20000100a00 */
[----:B------:R-:W-:Y:S02]  /*1b940*/  IMAD.MOV.U32 R21, RZ, RZ, R17 ;  /* 0x000000ffff157224 */ /* 0x000fe400078e0011 */
[----:B------:R-:W-:Y:S01]  /*1b950*/  IMAD.MOV.U32 R20, RZ, RZ, R16 ;  /* 0x000000ffff147224 */ /* 0x000fe200078e0010 */
[----:B0-----:R-:W2:Y:S04]  /*1b960*/  LDL.LU.64 R18, [R1+0x9d8] ;  /* 0x0009d80001127983 */ /* 0x001ea80000300a00 */
[----:B------:R-:W2:Y:S01]  /*1b970*/  LDL.LU.64 R16, [R1+0x9d0] ;  /* 0x0009d00001107983 */ /* 0x000ea20000300a00 */
[----:B------:R-:W-:-:S02]  /*1b980*/  IMAD.MOV.U32 R8, RZ, RZ, R12 ;  /* 0x000000ffff087224 */ /* 0x000fc400078e000c */
[----:B------:R-:W-:Y:S02]  /*1b990*/  IMAD.MOV.U32 R9, RZ, RZ, R13 ;  /* 0x000000ffff097224 */ /* 0x000fe400078e000d */
[----:B--2---:R-:W-:Y:S01]  /*1b9a0*/  HMMA.16816.F32 R12, R24, R14, R16 ;  /* 0x0000000e180c723c */ /* 0x004fe20000001810 */
[----:B------:R1:W5:Y:S04]  /*1b9b0*/  LDL.LU.64 R18, [R1+0x9c8] ;  /* 0x0009c80001127983 */ /* 0x0003680000300a00 */
[----:B------:R1:W5:-:S15]  /*1b9c0*/  LDL.LU.64 R16, [R1+0x9c0] ;  /* 0x0009c00001107983 */ /* 0x00035e0000300a00 */
[----:B------:R-:W-:-:S03]  /*1b9d0*/  NOP ;  /* 0x0000000000007918 */ /* 0x000fc60000000000 */
[----:B------:R-:W-:Y:S04]  /*1b9e0*/  STL.64 [R1+0x170], R12 ;  /* 0x0001700c01007387 */ /* 0x000fe80000100a00 */
[----:B------:R0:W-:Y:S04]  /*1b9f0*/  STL.64 [R1+0x178], R14 ;  /* 0x0001780e01007387 */ /* 0x0001e80000100a00 */
[----:B0-----:R-:W2:Y:S04]  /*1ba00*/  LDL.LU.64 R14, [R1+0x9b8] ;  /* 0x0009b800010e7983 */ /* 0x001ea80000300a00 */
[----:B------:R-:W2:Y:S02]  /*1ba10*/  LDL.LU.64 R12, [R1+0x9b0] ;  /* 0x0009b000010c7983 */ /* 0x000ea40000300a00 */
[----:B--2---:R-:W-:Y:S02]  /*1ba20*/  HMMA.16816.F32 R12, R24, R6, R12 ;  /* 0x00000006180c723c */ /* 0x004fe4000000180c */
[----:B------:R-:W2:Y:S04]  /*1ba30*/  LDL.LU.64 R6, [R1+0x9a8] ;  /* 0x0009a80001067983 */ /* 0x000ea80000300a00 */
[----:B------:R-:W2:Y:S01]  /*1ba40*/  LDL.LU.64 R4, [R1+0x9a0] ;  /* 0x0009a00001047983 */ /* 0x000ea20000300a00 */
[----:B----4-:R-:W-:-:S15]  /*1ba50*/  IMAD.MOV.U32 R27, RZ, RZ, R29 ;  /* 0x000000ffff1b7224 */ /* 0x010fde00078e001d */
[----:B------:R-:W-:-:S01]  /*1ba60*/  NOP ;  /* 0x0000000000007918 */ /* 0x000fc20000000000 */
[----:B------:R-:W-:Y:S04]  /*1ba70*/  STL.64 [R1+0x1c0], R12 ;  /* 0x0001c00c01007387 */ /* 0x000fe80000100a00 */
[----:B------:R3:W-:Y:S01]  /*1ba80*/  STL.64 [R1+0x1c8], R14 ;  /* 0x0001c80e01007387 */ /* 0x0007e20000100a00 */
[----:B------:R-:W-:Y:S02]  /*1ba90*/  IMAD.MOV.U32 R24, RZ, RZ, R15 ;  /* 0x000000ffff187224 */ /* 0x000fe400078e000f */
[----:B---3--:R-:W-:Y:S02]  /*1baa0*/  IMAD.MOV.U32 R15, RZ, RZ, R28 ;  /* 0x000000ffff0f7224 */ /* 0x008fe400078e001c */
[----:B------:R-:W3:Y:S04]  /*1bab0*/  LDL.LU R28, [R1+0x998] ;  /* 0x00099800011c7983 */ /* 0x000ee80000300800 */
[----:B------:R-:W3:Y:S01]  /*1bac0*/  LDL.LU R29, [R1+0x994] ;  /* 0x00099400011d7983 */ /* 0x000ee20000300800 */
[----:B------:R-:W-:-:S02]  /*1bad0*/  IMAD.MOV.U32 R25, RZ, RZ, R14 ;  /* 0x000000ffff197224 */ /* 0x000fc400078e000e */
[----:B------:R-:W0:Y:S01]  /*1bae0*/  LDC R14, c[0x0][0x23c] ;  /* 0x00008f00ff0e7b82 */ /* 0x000e220000000800 */
[----:B------:R-:W-:Y:S02]  /*1baf0*/  IMAD.MOV.U32 R13, RZ, RZ, R8 ;  /* 0x000000ffff0d7224 */ /* 0x000fe400078e0008 */
[----:B------:R-:W-:Y:S02]  /*1bb00*/  IMAD.MOV.U32 R12, RZ, RZ, R9 ;  /* 0x000000ffff0c7224 */ /* 0x000fe400078e0009 */
[----:B0-----:R-:W-:Y:S01]  /*1bb10*/  IMAD.SHL.U32 R14, R14, 0x20, RZ ;  /* 0x000000200e0e7824 */ /* 0x001fe200078e00ff */
[----:B--2---:R-:W-:-:S04]  /*1bb20*/  LOP3.LUT R5, R5, R4, RZ, 0x3c, !PT ;  /* 0x0000000405057212 */ /* 0x004fc800078e3cff */
[C---:B------:R-:W-:Y:S01]  /*1bb30*/  LOP3.LUT R4, R5.reuse, R4, RZ, 0x3c, !PT ;  /* 0x0000000405047212 */ /* 0x040fe200078e3cff */
[----:B------:R-:W-:Y:S02]  /*1bb40*/  IMAD.MOV.U32 R26, RZ, RZ, R6 ;  /* 0x000000ffff1a7224 */ /* 0x000fe400078e0006 */
[----:B------:R-:W-:Y:S01]  /*1bb50*/  IMAD.MOV.U32 R6, RZ, RZ, R3 ;  /* 0x000000ffff067224 */ /* 0x000fe200078e0003 */
[----:B------:R-:W-:Y:S01]  /*1bb60*/  LOP3.LUT R5, R5, R4, RZ, 0x3c, !PT ;  /* 0x0000000405057212 */ /* 0x000fe200078e3cff */
[----:B------:R-:W-:Y:S02]  /*1bb70*/  IMAD.U32 R3, RZ, RZ, UR40 ;  /* 0x00000028ff037e24 */ /* 0x000fe4000f8e00ff */
[----:B------:R-:W-:-:S04]  /*1bb80*/  IMAD.WIDE R6, R14, 0x2, R6 ;  /* 0x000000020e067825 */ /* 0x000fc800078e0206 */
[----:B------:R-:W-:-:S04]  /*1bb90*/  IMAD.WIDE R8, R14, 0x2, R4 ;  /* 0x000000020e087825 */ /* 0x000fc800078e0204 */
[----:B---3--:R-:W-:Y:S02]  /*1bba0*/  IMAD.WIDE R4, R3, 0x2, R28 ;  /* 0x0000000203047825 */ /* 0x008fe400078e021c */
[----:B------:R-:W2:Y:S04]  /*1bbb0*/  LDL.LU R28, [R1+0x934] ;  /* 0x00093400011c7983 */ /* 0x000ea80000300800 */
[----:B------:R-:W3:Y:S04]  /*1bbc0*/  LDL.LU R29, [R1+0x92c] ;  /* 0x00092c00011d7983 */ /* 0x000ee80000300800 */
[----:B------:R-:W4:Y:S04]  /*1bbd0*/  LDL.LU R3, [R1+0x910] ;  /* 0x0009100001037983 */ /* 0x000f280000300800 */
[----:B------:R0:W-:Y:S04]  /*1bbe0*/  STL [R1+0x72c], R6 ;  /* 0x00072c0601007387 */ /* 0x0001e80000100800 */
[----:B------:R1:W-:Y:S04]  /*1bbf0*/  STL [R1+0x5fc], R7 ;  /* 0x0005fc0701007387 */ /* 0x0003e80000100800 */
[----:B0-----:R-:W2:Y:S04]  /*1bc00*/  LDL.LU R6, [R1+0x570] ;  /* 0x0005700001067983 */ /* 0x001ea80000300800 */
[----:B-1----:R-:W2:Y:S04]  /*1bc10*/  LDL.LU R7, [R1+0x610] ;  /* 0x0006100001077983 */ /* 0x002ea80000300800 */
[----:B------:R0:W-:Y:S04]  /*1bc20*/  STL [R1+0x864], R8 ;  /* 0x0008640801007387 */ /* 0x0001e80000100800 */
[----:B------:R1:W-:Y:S04]  /*1bc30*/  STL [R1+0x738], R9 ;  /* 0x0007380901007387 */ /* 0x0003e80000100800 */
[----:B0-----:R-:W3:Y:S04]  /*1bc40*/  LDL.LU R8, [R1+0x614] ;  /* 0x0006140001087983 */ /* 0x001ee80000300800 */
[----:B-1----:R-:W3:Y:S01]  /*1bc50*/  LDL.LU R9, [R1+0x73c] ;  /* 0x00073c0001097983 */ /* 0x002ee20000300800 */
[----:B--2---:R-:W-:-:S04]  /*1bc60*/  LOP3.LUT R7, R7, R6, RZ, 0x3c, !PT ;  /* 0x0000000607077212 */ /* 0x004fc800078e3cff */
[----:B------:R-:W-:-:S04]  /*1bc70*/  LOP3.LUT R6, R7, R6, RZ, 0x3c, !PT ;  /* 0x0000000607067212 */ /* 0x000fc800078e3cff */
[----:B------:R-:W-:-:S03]  /*1bc80*/  LOP3.LUT R7, R7, R6, RZ, 0x3c, !PT ;  /* 0x0000000607077212 */ /* 0x000fc600078e3cff */
[----:B------:R-:W-:-:S05]  /*1bc90*/  IMAD.WIDE R6, R14, 0x2, R6 ;  /* 0x000000020e067825 */ /* 0x000fca00078e0206 */
[----:B------:R0:W-:Y:S04]  /*1bca0*/  STL [R1+0x610], R6 ;  /* 0x0006100601007387 */ /* 0x0001e80000100800 */
[----:B------:R1:W-:Y:S04]  /*1bcb0*/  STL [R1+0x570], R7 ;  /* 0x0005700701007387 */ /* 0x0003e80000100800 */
[----:B0-----:R-:W2:Y:S04]  /*1bcc0*/  LDL.LU R6, [R1+0x574] ;  /* 0x0005740001067983 */ /* 0x001ea80000300800 */
[----:B-1----:R-:W2:Y:S01]  /*1bcd0*/  LDL.LU R7, [R1+0x618] ;  /* 0x0006180001077983 */ /* 0x002ea20000300800 */
[----:B---3--:R-:W-:-:S02]  /*1bce0*/  LOP3.LUT R9, R9, R8, RZ, 0x3c, !PT ;  /* 0x0000000809097212 */ /* 0x008fc400078e3cff */
[----:B------:R-:W-:Y:S02]  /*1bcf0*/  LOP3.LUT R11, R11, R10, RZ, 0x3c, !PT ;  /* 0x0000000a0b0b7212 */ /* 0x000fe400078e3cff */
[----:B------:R-:W-:Y:S02]  /*1bd00*/  LOP3.LUT R8, R9, R8, RZ, 0x3c, !PT ;  /* 0x0000000809087212 */ /* 0x000fe400078e3cff */
[----:B------:R-:W-:Y:S02]  /*1bd10*/  LOP3.LUT R10, R11, R10, RZ, 0x3c, !PT ;  /* 0x0000000a0b0a7212 */ /* 0x000fe400078e3cff */
[----:B------:R-:W-:Y:S02]  /*1bd20*/  LOP3.LUT R9, R9, R8, RZ, 0x3c, !PT ;  /* 0x0000000809097212 */ /* 0x000fe400078e3cff */
[----:B------:R-:W-:Y:S01]  /*1bd30*/  LOP3.LUT R11, R11, R10, RZ, 0x3c, !PT ;  /* 0x0000000a0b0b7212 */ /* 0x000fe200078e3cff */
[----:B------:R-:W-:-:S04]  /*1bd40*/  IMAD.WIDE R8, R14, 0x2, R8 ;  /* 0x000000020e087825 */ /* 0x000fc800078e0208 */
[----:B------:R-:W-:Y:S01]  /*1bd50*/  IMAD.WIDE R10, R14, 0x2, R10 ;  /* 0x000000020e0a7825 */ /* 0x000fe200078e020a */
[----:B------:R0:W-:Y:S04]  /*1bd60*/  STL [R1+0x73c], R8 ;  /* 0x00073c0801007387 */ /* 0x0001e80000100800 */
[----:B------:R1:W-:Y:S04]  /*1bd70*/  STL [R1+0x614], R9 ;  /* 0x0006140901007387 */ /* 0x0003e80000100800 */
[----:B0-----:R-:W3:Y:S04]  /*1bd80*/  LDL.LU R8, [R1+0x61c] ;  /* 0x00061c0001087983 */ /* 0x001ee80000300800 */
[----:B-1----:R-:W3:Y:S04]  /*1bd90*/  LDL.LU R9, [R1+0x744] ;  /* 0x0007440001097983 */ /* 0x002ee80000300800 */
[----:B------:R0:W-:Y:S04]  /*1bda0*/  STL [R1+0x868], R10 ;  /* 0x0008680a01007387 */ /* 0x0001e80000100800 */
[----:B------:R1:W-:Y:S04]  /*1bdb0*/  STL [R1+0x740], R11 ;  /* 0x0007400b01007387 */ /* 0x0003e80000100800 */
[----:B0-----:R-:W4:Y:S04]  /*1bdc0*/  LDL.LU R10, [R1+0x748] ;  /* 0x00074800010a7983 */ /* 0x001f280000300800 */
[----:B-1----:R-:W4:Y:S01]  /*1bdd0*/  LDL.LU R11, [R1+0x86c] ;  /* 0x00086c00010b7983 */ /* 0x002f220000300800 */
        /* <DEDUP_REMOVED lines=8> */
[----:B---3--:R-:W-:-:S04]  /*1be60*/  LOP3.LUT R9, R9, R8, RZ, 0x3c, !PT ;  /* 0x0000000809097212 */ /* 0x008fc800078e3cff */
[----:B------:R-:W-:-:S04]  /*1be70*/  LOP3.LUT R8, R9, R8, RZ, 0x3c, !PT ;  /* 0x0000000809087212 */ /* 0x000fc800078e3cff */
[----:B------:R-:W-:Y:S02]  /*1be80*/  LOP3.LUT R9, R9, R8, RZ, 0x3c, !PT ;  /* 0x0000000809097212 */ /* 0x000fe400078e3cff */
[----:B----4-:R-:W-:-:S04]  /*1be90*/  LOP3.LUT R11, R11, R10, RZ, 0x3c, !PT ;  /* 0x0000000a0b0b7212 */ /* 0x010fc800078e3cff */
[----:B------:R-:W-:Y:S01]  /*1bea0*/  LOP3.LUT R10, R11, R10, RZ, 0x3c, !PT ;  /* 0x0000000a0b0a7212 */ /* 0x000fe200078e3cff */
[----:B------:R-:W-:-:S03]  /*1beb0*/  IMAD.WIDE R8, R14, 0x2, R8 ;  /* 0x000000020e087825 */ /* 0x000fc600078e0208 */
[----:B------:R-:W-:Y:S02]  /*1bec0*/  LOP3.LUT R11, R11, R10, RZ, 0x3c, !PT ;  /* 0x0000000a0b0b7212 */ /* 0x000fe400078e3cff */
[----:B------:R0:W-:Y:S04]  /*1bed0*/  STL [R1+0x744], R8 ;  /* 0x0007440801007387 */ /* 0x0001e80000100800 */
[----:B------:R1:W-:Y:S01]  /*1bee0*/  STL [R1+0x61c], R9 ;  /* 0x00061c0901007387 */ /* 0x0003e20000100800 */
[----:B------:R-:W-:-:S03]  /*1bef0*/  IMAD.WIDE R10, R14, 0x2, R10 ;  /* 0x000000020e0a7825 */ /* 0x000fc600078e020a */
        /* <DEDUP_REMOVED lines=813> */
[----:B------:R-:W-:Y:S01]  /*1f1d0*/  STL [R1+0x850], R8 ;  /* 0x0008500801007387 */ /* 0x000fe20000100800 */
[----:B------:R-:W-:-:S03]  /*1f1e0*/  IMAD.WIDE R10, R14, 0x2, R10 ;  /* 0x000000020e0a7825 */ /* 0x000fc600078e020a */
[----:B------:R-:W-:Y:S04]  /*1f1f0*/  STL [R1+0x604], R9 ;  /* 0x0006040901007387 */ /* 0x000fe80000100800 */
[----:B------:R0:W-:Y:S04]  /*1f200*/  STL [R1+0x8f4], R10 ;  /* 0x0008f40a01007387 */ /* 0x0001e80000100800 */
[----:B------:R1:W-:Y:S04]  /*1f210*/  STL [R1+0x734], R11 ;  /* 0x0007340b01007387 */ /* 0x0003e80000100800 */
[----:B0-----:R-:W3:Y:S04]  /*1f220*/  LDL.LU R10, [R1+0x858] ;  /* 0x00085800010a7983 */ /* 0x001ee80000300800 */
[----:B-1----:R-:W3:Y:S01]  /*1f230*/  LDL.LU R11, [R1+0x900] ;  /* 0x00090000010b7983 */ /* 0x002ee20000300800 */
[----:B--2---:R-:W-:-:S04]  /*1f240*/  LOP3.LUT R7, R7, R6, RZ, 0x3c, !PT ;  /* 0x0000000607077212 */ /* 0x004fc800078e3cff */
[----:B------:R-:W-:-:S04]  /*1f250*/  LOP3.LUT R6, R7, R6, RZ, 0x3c, !PT ;  /* 0x0000000607067212 */ /* 0x000fc800078e3cff */
[----:B------:R-:W-:-:S03]  /*1f260*/  LOP3.LUT R7, R7, R6, RZ, 0x3c, !PT ;  /* 0x0000000607077212 */ /* 0x000fc600078e3cff */
[----:B------:R-:W-:Y:S02]  /*1f270*/  IMAD.WIDE R8, R14, 0x2, R6 ;  /* 0x000000020e087825 */ /* 0x000fe400078e0206 */
[----:B------:R-:W2:Y:S04]  /*1f280*/  LDL.LU R6, [R1+0x728] ;  /* 0x0007280001067983 */ /* 0x000ea80000300800 */
[----:B------:R-:W2:Y:S04]  /*1f290*/  LDL.LU R7, [R1+0x854] ;  /* 0x0008540001077983 */ /* 0x000ea80000300800 */
[----:B------:R0:W-:Y:S04]  /*1f2a0*/  STL [R1+0x608], R8 ;  /* 0x0006080801007387 */ /* 0x0001e80000100800 */
[----:B------:R1:W-:Y:S04]  /*1f2b0*/  STL [R1+0x568], R9 ;  /* 0x0005680901007387 */ /* 0x0003e80000100800 */
[----:B0-----:R-:W4:Y:S04]  /*1f2c0*/  LDL.LU R8, [R1+0x60c] ;  /* 0x00060c0001087983 */ /* 0x001f280000300800 */
[----:B-1----:R-:W4:Y:S01]  /*1f2d0*/  LDL.LU R9, [R1+0x860] ;  /* 0x0008600001097983 */ /* 0x002f220000300800 */
[----:B---3--:R-:W-:-:S04]  /*1f2e0*/  LOP3.LUT R11, R11, R10, RZ, 0x3c, !PT ;  /* 0x0000000a0b0b7212 */ /* 0x008fc800078e3cff */
[----:B------:R-:W-:-:S04]  /*1f2f0*/  LOP3.LUT R10, R11, R10, RZ, 0x3c, !PT ;  /* 0x0000000a0b0a7212 */ /* 0x000fc800078e3cff */
[----:B------:R-:W-:-:S03]  /*1f300*/  LOP3.LUT R11, R11, R10, RZ, 0x3c, !PT ;  /* 0x0000000a0b0b7212 */ /* 0x000fc600078e3cff */
[----:B------:R-:W-:Y:S01]  /*1f310*/  IMAD.WIDE R10, R14, 0x2, R10 ;  /* 0x000000020e0a7825 */ /* 0x000fe200078e020a */
[----:B--2---:R-:W-:-:S04]  /*1f320*/  LOP3.LUT R7, R7, R6, RZ, 0x3c, !PT ;  /* 0x0000000607077212 */ /* 0x004fc800078e3cff */
[----:B------:R-:W-:-:S04]  /*1f330*/  LOP3.LUT R6, R7, R6, RZ, 0x3c, !PT ;  /* 0x0000000607067212 */ /* 0x000fc800078e3cff */
[----:B------:R-:W-:-:S03]  /*1f340*/  LOP3.LUT R7, R7, R6, RZ, 0x3c, !PT ;  /* 0x0000000607077212 */ /* 0x000fc600078e3cff */
[----:B------:R-:W-:-:S05]  /*1f350*/  IMAD.WIDE R6, R14, 0x2, R6 ;  /* 0x000000020e067825 */ /* 0x000fca00078e0206 */
[----:B------:R4:W-:Y:S04]  /*1f360*/  STL [R1+0x854], R6 ;  /* 0x0008540601007387 */ /* 0x0009e80000100800 */
[----:B------:R0:W-:Y:S04]  /*1f370*/  STL [R1+0x728], R7 ;  /* 0x0007280701007387 */ /* 0x0001e80000100800 */
[----:B------:R1:W-:Y:S04]  /*1f380*/  STL [R1+0x900], R10 ;  /* 0x0009000a01007387 */ /* 0x0003e80000100800 */
[----:B------:R2:W-:Y:S01]  /*1f390*/  STL [R1+0x858], R11 ;  /* 0x0008580b01007387 */ /* 0x0005e20000100800 */
[----:B----4-:R-:W-:-:S02]  /*1f3a0*/  IMAD.MOV.U32 R6, RZ, RZ, R9 ;  /* 0x000000ffff067224 */ /* 0x010fc400078e0009 */
[----:B0-----:R-:W-:Y:S01]  /*1f3b0*/  IMAD.MOV.U32 R7, RZ, RZ, R8 ;  /* 0x000000ffff077224 */ /* 0x001fe200078e0008 */
[----:B-1----:R-:W3:Y:S04]  /*1f3c0*/  LDL.LU R10, [R1+0x904] ;  /* 0x00090400010a7983 */ /* 0x002ee80000300800 */
[----:B--2---:R-:W3:Y:S01]  /*1f3d0*/  LDL.LU R11, [R1+0x918] ;  /* 0x00091800010b7983 */ /* 0x004ee20000300800 */
[----:B------:R-:W-:-:S03]  /*1f3e0*/  IMAD.WIDE R8, R14, 0x2, R6 ;  /* 0x000000020e087825 */ /* 0x000fc600078e0206 */
[----:B------:R-:W2:Y:S04]  /*1f3f0*/  LDL.LU R6, [R1+0x85c] ;  /* 0x00085c0001067983 */ /* 0x000ea80000300800 */
[----:B------:R-:W2:Y:S04]  /*1f400*/  LDL.LU R7, [R1+0x8fc] ;  /* 0x0008fc0001077983 */ /* 0x000ea80000300800 */
[----:B------:R0:W-:Y:S04]  /*1f410*/  STL [R1+0x860], R8 ;  /* 0x0008600801007387 */ /* 0x0001e80000100800 */
[----:B------:R1:W-:Y:S04]  /*1f420*/  STL [R1+0x60c], R9 ;  /* 0x00060c0901007387 */ /* 0x0003e80000100800 */
[----:B0-----:R-:W4:Y:S01]  /*1f430*/  LDL.LU R8, [R1+0x8f8] ;  /* 0x0008f80001087983 */ /* 0x001f220000300800 */
[----:B-1----:R-:W-:Y:S01]  /*1f440*/  IMAD.MOV.U32 R9, RZ, RZ, R3 ;  /* 0x000000ffff097224 */ /* 0x002fe200078e0003 */
[----:B---3--:R-:W-:-:S02]  /*1f450*/  LOP3.LUT R11, R11, R10, RZ, 0x3c, !PT ;  /* 0x0000000a0b0b7212 */ /* 0x008fc400078e3cff */
[----:B--2---:R-:W-:Y:S02]  /*1f460*/  LOP3.LUT R7, R7, R6, RZ, 0x3c, !PT ;  /* 0x0000000607077212 */ /* 0x004fe400078e3cff */
[----:B------:R-:W-:Y:S02]  /*1f470*/  LOP3.LUT R10, R11, R10, RZ, 0x3c, !PT ;  /* 0x0000000a0b0a7212 */ /* 0x000fe400078e3cff */
[----:B------:R-:W-:Y:S02]  /*1f480*/  LOP3.LUT R6, R7, R6, RZ, 0x3c, !PT ;  /* 0x0000000607067212 */ /* 0x000fe400078e3cff */
[----:B------:R-:W-:Y:S02]  /*1f490*/  LOP3.LUT R11, R11, R10, RZ, 0x3c, !PT ;  /* 0x0000000a0b0b7212 */ /* 0x000fe400078e3cff */
[----:B------:R-:W-:Y:S01]  /*1f4a0*/  LOP3.LUT R7, R7, R6, RZ, 0x3c, !PT ;  /* 0x0000000607077212 */ /* 0x000fe200078e3cff */
[----:B------:R-:W-:-:S04]  /*1f4b0*/  IMAD.WIDE R10, R14, 0x2, R10 ;  /* 0x000000020e0a7825 */ /* 0x000fc800078e020a */
[----:B------:R-:W-:-:S05]  /*1f4c0*/  IMAD.WIDE R6, R14, 0x2, R6 ;  /* 0x000000020e067825 */ /* 0x000fca00078e0206 */
[----:B------:R0:W-:Y:S04]  /*1f4d0*/  STL [R1+0x8fc], R6 ;  /* 0x0008fc0601007387 */ /* 0x0001e80000100800 */
[----:B------:R4:W-:Y:S04]  /*1f4e0*/  STL [R1+0x85c], R7 ;  /* 0x00085c0701007387 */ /* 0x0009e80000100800 */
[----:B------:R1:W-:Y:S04]  /*1f4f0*/  STL [R1+0x918], R10 ;  /* 0x0009180a01007387 */ /* 0x0003e80000100800 */
[----:B------:R2:W-:Y:S01]  /*1f500*/  STL [R1+0x904], R11 ;  /* 0x0009040b01007387 */ /* 0x0005e20000100800 */
[----:B0-----:R-:W-:-:S02]  /*1f510*/  IMAD.MOV.U32 R6, RZ, RZ, R9 ;  /* 0x000000ffff067224 */ /* 0x001fc400078e0009 */
[----:B----4-:R-:W-:Y:S01]  /*1f520*/  IMAD.MOV.U32 R7, RZ, RZ, R8 ;  /* 0x000000ffff077224 */ /* 0x010fe200078e0008 */
[----:B-1----:R-:W3:Y:S04]  /*1f530*/  LDL.LU R10, [R1+0x90c] ;  /* 0x00090c00010a7983 */ /* 0x002ee80000300800 */
[----:B--2---:R-:W3:Y:S04]  /*1f540*/  LDL.LU R11, [R1+0x924] ;  /* 0x00092400010b7983 */ /* 0x004ee80000300800 */
[----:B------:R-:W2:Y:S01]  /*1f550*/  LDL.LU R3, [R1+0x958] ;  /* 0x0009580001037983 */ /* 0x000ea20000300800 */
[----:B------:R-:W-:-:S03]  /*1f560*/  IMAD.WIDE R8, R14, 0x2, R6 ;  /* 0x000000020e087825 */ /* 0x000fc600078e0206 */
[----:B------:R-:W4:Y:S04]  /*1f570*/  LDL.LU R6, [R1+0x908] ;  /* 0x0009080001067983 */ /* 0x000f280000300800 */
[----:B------:R-:W4:Y:S04]  /*1f580*/  LDL.LU R7, [R1+0x91c] ;  /* 0x00091c0001077983 */ /* 0x000f280000300800 */
[----:B------:R0:W-:Y:S04]  /*1f590*/  STL [R1+0x910], R8 ;  /* 0x0009100801007387 */ /* 0x0001e80000100800 */
[----:B------:R1:W-:Y:S04]  /*1f5a0*/  STL [R1+0x8f8], R9 ;  /* 0x0008f80901007387 */ /* 0x0003e80000100800 */
[----:B0-----:R-:W2:Y:S04]  /*1f5b0*/  LDL.LU R8, [R1+0x914] ;  /* 0x0009140001087983 */ /* 0x001ea80000300800 */
[----:B-1----:R-:W2:Y:S01]  /*1f5c0*/  LDL.LU R9, [R1+0x930] ;  /* 0x0009300001097983 */ /* 0x002ea20000300800 */
[----:B---3--:R-:W-:-:S02]  /*1f5d0*/  LOP3.LUT R11, R11, R10, RZ, 0x3c, !PT ;  /* 0x0000000a0b0b7212 */ /* 0x008fc400078e3cff */
[----:B----4-:R-:W-:Y:S02]  /*1f5e0*/  LOP3.LUT R7, R7, R6, RZ, 0x3c, !PT ;  /* 0x0000000607077212 */ /* 0x010fe400078e3cff */
        /* <DEDUP_REMOVED lines=8> */
[----:B------:R3:W-:Y:S01]  /*1f670*/  STL [R1+0x924], R10 ;  /* 0x0009240a01007387 */ /* 0x0007e20000100800 */
[----:B0-----:R-:W-:Y:S02]  /*1f680*/  IMAD.MOV.U32 R6, RZ, RZ, R28 ;  /* 0x000000ffff067224 */ /* 0x001fe400078e001c */
[----:B-1----:R-:W-:-:S02]  /*1f690*/  IMAD.MOV.U32 R7, RZ, RZ, R29 ;  /* 0x000000ffff077224 */ /* 0x002fc400078e001d */
[----:B------:R-:W-:Y:S02]  /*1f6a0*/  IMAD.MOV.U32 R29, RZ, RZ, R26 ;  /* 0x000000ffff1d7224 */ /* 0x000fe400078e001a */
[----:B------:R-:W-:Y:S02]  /*1f6b0*/  IMAD.MOV.U32 R28, RZ, RZ, R12 ;  /* 0x000000ffff1c7224 */ /* 0x000fe400078e000c */
[----:B------:R-:W-:Y:S01]  /*1f6c0*/  IMAD.MOV.U32 R26, RZ, RZ, R13 ;  /* 0x000000ffff1a7224 */ /* 0x000fe200078e000d */
[----:B------:R-:W4:Y:S04]  /*1f6d0*/  LDL.LU R12, [R1+0x95c] ;  /* 0x00095c00010c7983 */ /* 0x000f280000300800 */
[----:B------:R-:W4:Y:S04]  /*1f6e0*/  LDL.LU R13, [R1+0x964] ;  /* 0x00096400010d7983 */ /* 0x000f280000300800 */
[----:B------:R0:W-:Y:S01]  /*1f6f0*/  STL [R1+0x90c], R11 ;  /* 0x00090c0b01007387 */ /* 0x0001e20000100800 */
[----:B---3--:R-:W-:-:S02]  /*1f700*/  IMAD.MOV.U32 R10, RZ, RZ, R6 ;  /* 0x000000ffff0a7224 */ /* 0x008fc400078e0006 */
[----:B--2---:R-:W-:Y:S02]  /*1f710*/  IMAD.MOV.U32 R6, RZ, RZ, R9 ;  /* 0x000000ffff067224 */ /* 0x004fe400078e0009 */
[----:B0-----:R-:W-:Y:S02]  /*1f720*/  IMAD.MOV.U32 R11, RZ, RZ, R7 ;  /* 0x000000ffff0b7224 */ /* 0x001fe400078e0007 */
[----:B------:R-:W-:Y:S02]  /*1f730*/  IMAD.MOV.U32 R7, RZ, RZ, R8 ;  /* 0x000000ffff077224 */ /* 0x000fe400078e0008 */
[----:B------:R-:W-:-:S04]  /*1f740*/  IMAD.WIDE R8, R14, 0x2, R6 ;  /* 0x000000020e087825 */ /* 0x000fc800078e0206 */
[----:B------:R-:W2:Y:S04]  /*1f750*/  LDL.LU R7, [R1+0x920] ;  /* 0x0009200001077983 */ /* 0x000ea80000300800 */
[----:B------:R0:W-:Y:S04]  /*1f760*/  STL [R1+0x930], R8 ;  /* 0x0009300801007387 */ /* 0x0001e80000100800 */
[----:B------:R1:W-:Y:S04]  /*1f770*/  STL [R1+0x914], R9 ;  /* 0x0009140901007387 */ /* 0x0003e80000100800 */
[----:B0-----:R-:W3:Y:S04]  /*1f780*/  LDL.LU R8, [R1+0x928] ;  /* 0x0009280001087983 */ /* 0x001ee80000300800 */
[----:B-1----:R-:W4:Y:S01]  /*1f790*/  LDL.LU R9, [R1+0x938] ;  /* 0x0009380001097983 */ /* 0x002f220000300800 */
[----:B------:R-:W-:-:S02]  /*1f7a0*/  IMAD.MOV.U32 R6, RZ, RZ, R10 ;  /* 0x000000ffff067224 */ /* 0x000fc400078e000a */
[----:B------:R-:W-:-:S04]  /*1f7b0*/  IMAD.MOV.U32 R10, RZ, RZ, R15 ;  /* 0x000000ffff0a7224 */ /* 0x000fc800078e000f */
[----:B------:R-:W-:-:S04]  /*1f7c0*/  IMAD.WIDE R10, R14, 0x2, R10 ;  /* 0x000000020e0a7825 */ /* 0x000fc800078e020a */
[----:B--2---:R-:W-:-:S05]  /*1f7d0*/  IMAD.WIDE R6, R14, 0x2, R6 ;  /* 0x000000020e067825 */ /* 0x004fca00078e0206 */
[----:B------:R-:W-:Y:S04]  /*1f7e0*/  STL [R1+0x934], R6 ;  /* 0x0009340601007387 */ /* 0x000fe80000100800 */
[----:B------:R3:W-:Y:S04]  /*1f7f0*/  STL [R1+0x920], R7 ;  /* 0x0009200701007387 */ /* 0x0007e80000100800 */
[----:B------:R-:W2:Y:S04]  /*1f800*/  LDL.LU R15, [R1+0x150] ;  /* 0x00015000010f7983 */ /* 0x000ea80000300800 */
[----:B------:R0:W-:Y:S04]  /*1f810*/  STL [R1+0x940], R10 ;  /* 0x0009400a01007387 */ /* 0x0001e80000100800 */
[----:B------:R1:W-:Y:S01]  /*1f820*/  STL [R1+0x92c], R11 ;  /* 0x00092c0b01007387 */ /* 0x0003e20000100800 */
[----:B---3--:R-:W-:-:S02]  /*1f830*/  IMAD.MOV.U32 R7, RZ, RZ, R8 ;  /* 0x000000ffff077224 */ /* 0x008fc400078e0008 */
[----:B----4-:R-:W-:Y:S01]  /*1f840*/  IMAD.MOV.U32 R6, RZ, RZ, R9 ;  /* 0x000000ffff067224 */ /* 0x010fe200078e0009 */
[----:B0-----:R-:W3:Y:S04]  /*1f850*/  LDL.LU R10, [R1+0x950] ;  /* 0x00095000010a7983 */ /* 0x001ee80000300800 */
[----:B-1----:R-:W4:Y:S01]  /*1f860*/  LDL.LU R11, [R1+0x948] ;  /* 0x00094800010b7983 */ /* 0x002f220000300800 */
[----:B------:R-:W-:-:S03]  /*1f870*/  IMAD.WIDE R8, R14, 0x2, R6 ;  /* 0x000000020e087825 */ /* 0x000fc600078e0206 */
[----:B------:R-:W2:Y:S04]  /*1f880*/  LDL.LU R7, [R1+0x93c] ;  /* 0x00093c0001077983 */ /* 0x000ea80000300800 */
[----:B------:R0:W-:Y:S04]  /*1f890*/  STL [R1+0x938], R8 ;  /* 0x0009380801007387 */ /* 0x0001e80000100800 */
[----:B------:R1:W-:Y:S01]  /*1f8a0*/  STL [R1+0x928], R9 ;  /* 0x0009280901007387 */ /* 0x0003e20000100800 */
[----:B------:R-:W-:Y:S01]  /*1f8b0*/  UIADD3 UR7, UR7, -0x1, URZ ;  /* 0xffffffff07077890 */ /* 0x000fe2000fffe03f */
[----:B0-----:R-:W-:-:S02]  /*1f8c0*/  IMAD.MOV.U32 R8, RZ, RZ, R13 ;  /* 0x000000ffff087224 */ /* 0x001fc400078e000d */
[----:B-1----:R-:W-:Y:S02]  /*1f8d0*/  IMAD.MOV.U32 R9, RZ, RZ, R12 ;  /* 0x000000ffff097224 */ /* 0x002fe400078e000c */
[----:B------:R-:W-:Y:S01]  /*1f8e0*/  IMAD.WIDE R8, R14, 0x2, R8 ;  /* 0x000000020e087825 */ /* 0x000fe200078e0208 */
[----:B------:R-:W-:-:S03]  /*1f8f0*/  ISETP.NE.U32.AND P0, PT, RZ, UR7, PT ;  /* 0x00000007ff007c0c */ /* 0x000fc6000bf05070 */
[----:B---3--:R-:W-:Y:S02]  /*1f900*/  IMAD.MOV.U32 R6, RZ, RZ, R10 ;  /* 0x000000ffff067224 */ /* 0x008fe400078e000a */
[----:B------:R-:W-:Y:S02]  /*1f910*/  IMAD.MOV.U32 R10, RZ, RZ, R3 ;  /* 0x000000ffff0a7224 */ /* 0x000fe400078e0003 */
[----:B--2---:R-:W-:-:S04]  /*1f920*/  IMAD.WIDE R6, R14, 0x2, R6 ;  /* 0x000000020e067825 */ /* 0x004fc800078e0206 */
[----:B----4-:R-:W-:Y:S01]  /*1f930*/  IMAD.WIDE R10, R14, 0x2, R10 ;  /* 0x000000020e0a7825 */ /* 0x010fe200078e020a */
[----:B------:R0:W-:Y:S04]  /*1f940*/  STL [R1+0x950], R6 ;  /* 0x0009500601007387 */ /* 0x0001e80000100800 */
[----:B------:R1:W-:Y:S04]  /*1f950*/  STL [R1+0x93c], R7 ;  /* 0x00093c0701007387 */ /* 0x0003e80000100800 */
[----:B------:R2:W-:Y:S04]  /*1f960*/  STL [R1+0x958], R10 ;  /* 0x0009580a01007387 */ /* 0x0005e80000100800 */
[----:B------:R3:W-:Y:S01]  /*1f970*/  STL [R1+0x948], R11 ;  /* 0x0009480b01007387 */ /* 0x0007e20000100800 */
[----:B0-----:R-:W-:-:S02]  /*1f980*/  IMAD.MOV.U32 R6, RZ, RZ, R29 ;  /* 0x000000ffff067224 */ /* 0x001fc400078e001d */
[----:B-1----:R-:W-:Y:S02]  /*1f990*/  IMAD.MOV.U32 R7, RZ, RZ, R28 ;  /* 0x000000ffff077224 */ /* 0x002fe400078e001c */
[----:B--2---:R-:W-:Y:S02]  /*1f9a0*/  IMAD.MOV.U32 R10, RZ, RZ, R27 ;  /* 0x000000ffff0a7224 */ /* 0x004fe400078e001b */
[----:B---3--:R-:W-:Y:S02]  /*1f9b0*/  IMAD.MOV.U32 R11, RZ, RZ, R26 ;  /* 0x000000ffff0b7224 */ /* 0x008fe400078e001a */
[----:B------:R-:W-:-:S04]  /*1f9c0*/  IMAD.WIDE R6, R14, 0x2, R6 ;  /* 0x000000020e067825 */ /* 0x000fc800078e0206 */
[----:B------:R-:W-:-:S04]  /*1f9d0*/  IMAD.WIDE R10, R14, 0x2, R10 ;  /* 0x000000020e0a7825 */ /* 0x000fc800078e020a */
[----:B------:R-:W-:Y:S01]  /*1f9e0*/  VIADD R15, R15, 0xffffffe0 ;  /* 0xffffffe00f0f7836 */ /* 0x000fe20000000000 */
[----:B------:R1:W-:Y:S04]  /*1f9f0*/  STL [R1+0x954], R6 ;  /* 0x0009540601007387 */ /* 0x0003e80000100800 */
[----:B------:R1:W-:Y:S04]  /*1fa00*/  STL [R1+0x944], R7 ;  /* 0x0009440701007387 */ /* 0x0003e80000100800 */
[----:B------:R1:W-:Y:S04]  /*1fa10*/  STL [R1+0x960], R10 ;  /* 0x0009600a01007387 */ /* 0x0003e80000100800 */
[----:B------:R1:W-:Y:S04]  /*1fa20*/  STL [R1+0x94c], R11 ;  /* 0x00094c0b01007387 */ /* 0x0003e80000100800 */
[----:B------:R1:W-:Y:S04]  /*1fa30*/  STL [R1+0x964], R8 ;  /* 0x0009640801007387 */ /* 0x0003e80000100800 */
[----:B------:R1:W-:Y:S04]  /*1fa40*/  STL [R1+0x95c], R9 ;  /* 0x00095c0901007387 */ /* 0x0003e80000100800 */
[----:B------:R1:W-:Y:S01]  /*1fa50*/  STL [R1+0x150], R15 ;  /* 0x0001500f01007387 */ /* 0x0003e20000100800 */
[----:B------:R-:W-:-:S02]  /*1fa60*/  IMAD.MOV.U32 R3, RZ, RZ, R4 ;  /* 0x000000ffff037224 */ /* 0x000fc400078e0004 */
[----:B------:R-:W-:Y:S01]  /*1fa70*/  IMAD.MOV.U32 R4, RZ, RZ, R5 ;  /* 0x000000ffff047224 */ /* 0x000fe200078e0005 */
[----:B------:R-:W-:Y:S06]  /*1fa80*/  @P0 BRA `(.L_x_1) ;  /* 0xfffffeec00b00947 */ /* 0x000fec000383ffff */
[----:B------:R-:W2:Y:S04]  /*1fa90*/  LDL.LU R14, [R1+0x20c] ;  /* 0x00020c00010e7983 */ /* 0x000ea80000300800 */
[----:B-1----:R-:W3:Y:S04]  /*1faa0*/  LDL.LU R15, [R1+0x208] ;  /* 0x00020800010f7983 */ /* 0x002ee80000300800 */
[----:B------:R-:W4:Y:S04]  /*1fab0*/  LDL.LU R13, [R1+0x1a8] ;  /* 0x0001a800010d7983 */ /* 0x000f280000300800 */
[----:B------:R-:W2:Y:S04]  /*1fac0*/  LDL.LU R12, [R1+0x1ac] ;  /* 0x0001ac00010c7983 */ /* 0x000ea80000300800 */
[----:B------:R-:W3:Y:S04]  /*1fad0*/  LDL.LU R27, [R1+0x198] ;  /* 0x00019800011b7983 */ /* 0x000ee80000300800 */
[----:B------:R-:W4:Y:S04]  /*1fae0*/  LDL.LU R26, [R1+0x19c] ;  /* 0x00019c00011a7983 */ /* 0x000f280000300800 */
[----:B------:R0:W-:Y:S04]  /*1faf0*/  STL [R1+0xb8c], R22 ;  /* 0x000b8c1601007387 */ /* 0x0001e80000100800 */
[----:B0-----:R-:W2:Y:S04]  /*1fb00*/  LDL.LU R22, [R1+0x1c0] ;  /* 0x0001c00001167983 */ /* 0x001ea80000300800 */
[----:B--2---:R0:W-:Y:S04]  /*1fb10*/  STL [R1+0xb94], R22 ;  /* 0x000b941601007387 */ /* 0x0041e80000100800 */
[----:B------:R1:W-:Y:S01]  /*1fb20*/  STL [R1+0xb88], R23 ;  /* 0x000b881701007387 */ /* 0x0003e20000100800 */
[----:B----4-:R-:W-:-:S02]  /*1fb30*/  IMAD.MOV.U32 R6, RZ, RZ, R26 ;  /* 0x000000ffff067224 */ /* 0x010fc400078e001a */
[----:B0-----:R-:W-:Y:S01]  /*1fb40*/  IMAD.MOV.U32 R22, RZ, RZ, R25 ;  /* 0x000000ffff167224 */ /* 0x001fe200078e0019 */
[----:B-1----:R-:W2:Y:S04]  /*1fb50*/  LDL.LU R23, [R1+0x1dc] ;  /* 0x0001dc0001177983 */ /* 0x002ea80000300800 */
[----:B--2---:R0:W-:Y:S04]  /*1fb60*/  STL [R1+0xb90], R23 ;  /* 0x000b901701007387 */ /* 0x0041e80000100800 */
[----:B0-----:R-:W2:Y:S01]  /*1fb70*/  LDL.LU R23, [R1+0x1c4] ;  /* 0x0001c40001177983 */ /* 0x001ea20000300800 */
[----:B---3--:R-:W-:-:S02]  /*1fb80*/  IMAD.MOV.U32 R7, RZ, RZ, R27 ;  /* 0x000000ffff077224 */ /* 0x008fc400078e001b */
[----:B------:R-:W-:Y:S02]  /*1fb90*/  IMAD.MOV.U32 R25, RZ, RZ, R13 ;  /* 0x000000ffff197224 */ /* 0x000fe400078e000d */
[----:B------:R-:W-:Y:S01]  /*1fba0*/  IMAD.MOV.U32 R13, RZ, RZ, R15 ;  /* 0x000000ffff0d7224 */ /* 0x000fe200078e000f */
[----:B--2---:R0:W-:Y:S04]  /*1fbb0*/  STL [R1+0xb98], R23 ;  /* 0x000b981701007387 */ /* 0x0041e80000100800 */
[----:B------:R1:W-:Y:S01]  /*1fbc0*/  STL [R1+0xb84], R20 ;  /* 0x000b841401007387 */ /* 0x0003e20000100800 */
[----:B0-----:R-:W-:-:S03]  /*1fbd0*/  IMAD.MOV.U32 R23, RZ, RZ, R24 ;  /* 0x000000ffff177224 */ /* 0x001fc600078e0018 */
[----:B-1----:R-:W2:Y:S04]  /*1fbe0*/  LDL.LU R20, [R1+0x1d8] ;  /* 0x0001d80001147983 */ /* 0x002ea80000300800 */
[----:B------:R0:W-:Y:S04]  /*1fbf0*/  STL [R1+0xb80], R21 ;  /* 0x000b801501007387 */ /* 0x0001e80000100800 */
[----:B0-----:R-:W3:Y:S04]  /*1fc00*/  LDL.LU R21, [R1+0x1d4] ;  /* 0x0001d40001157983 */ /* 0x001ee80000300800 */
[----:B-----5:R0:W-:Y:S04]  /*1fc10*/  STL [R1+0xb7c], R18 ;  /* 0x000b7c1201007387 */ /* 0x0201e80000100800 */
[----:B0-----:R-:W3:Y:S04]  /*1fc20*/  LDL.LU R18, [R1+0x1d0] ;  /* 0x0001d00001127983 */ /* 0x001ee80000300800 */
[----:B------:R0:W-:Y:S04]  /*1fc30*/  STL [R1+0xb78], R19 ;  /* 0x000b781301007387 */ /* 0x0001e80000100800 */
[----:B0-----:R-:W4:Y:S04]  /*1fc40*/  LDL.LU R19, [R1+0x1ec] ;  /* 0x0001ec0001137983 */ /* 0x001f280000300800 */
[----:B------:R0:W-:Y:S04]  /*1fc50*/  STL [R1+0xb74], R16 ;  /* 0x000b741001007387 */ /* 0x0001e80000100800 */
[----:B0-----:R-:W4:Y:S04]  /*1fc60*/  LDL.LU R16, [R1+0x1e8] ;  /* 0x0001e80001107983 */ /* 0x001f280000300800 */
[----:B------:R0:W-:Y:S04]  /*1fc70*/  STL [R1+0xb70], R17 ;  /* 0x000b701101007387 */ /* 0x0001e80000100800 */
[----:B0-----:R-:W2:Y:S04]  /*1fc80*/  LDL.LU R17, [R1+0x1e4] ;  /* 0x0001e40001117983 */ /* 0x001ea80000300800 */
[----:B------:R-:W2:Y:S04]  /*1fc90*/  LDL.LU R3, [R1+0x1e0] ;  /* 0x0001e00001037983 */ /* 0x000ea80000300800 */
[----:B------:R-:W2:Y:S04]  /*1fca0*/  LDL.LU R4, [R1+0x1fc] ;  /* 0x0001fc0001047983 */ /* 0x000ea80000300800 */
[----:B------:R-:W2:Y:S04]  /*1fcb0*/  LDL.LU R0, [R1+0x1f8] ;  /* 0x0001f80001007983 */ /* 0x000ea80000300800 */
[----:B------:R-:W2:Y:S04]  /*1fcc0*/  LDL.LU R2, [R1+0x1f4] ;  /* 0x0001f40001027983 */ /* 0x000ea80000300800 */
[----:B------:R-:W2:Y:S04]  /*1fcd0*/  LDL.LU R5, [R1+0x1f0] ;  /* 0x0001f00001057983 */ /* 0x000ea80000300800 */
[----:B------:R-:W2:Y:S04]  /*1fce0*/  LDL.LU R8, [R1+0x17c] ;  /* 0x00017c0001087983 */ /* 0x000ea80000300800 */
[----:B------:R-:W2:Y:S04]  /*1fcf0*/  LDL.LU R9, [R1+0x178] ;  /* 0x0001780001097983 */ /* 0x000ea80000300800 */
[----:B------:R-:W2:Y:S01]  /*1fd00*/  LDL.LU R10, [R1+0x174] ;  /* 0x00017400010a7983 */ /* 0x000ea20000300800 */
[----:B------:R-:W-:-:S03]  /*1fd10*/  IMAD.MOV.U32 R24, RZ, RZ, R12 ;  /* 0x000000ffff187224 */ /* 0x000fc600078e000c */
[----:B------:R-:W2:Y:S01]  /*1fd20*/  LDL.LU R11, [R1+0x170] ;  /* 0x00017000010b7983 */ /* 0x000ea20000300800 */
[----:B------:R-:W-:-:S03]  /*1fd30*/  F2FP.F16.F32.PACK_AB R22, R23, R22 ;  /* 0x000000161716723e */ /* 0x000fc600000000ff */
[----:B------:R-:W2:Y:S01]  /*1fd40*/  LDL.LU R28, [R1+0x194] ;  /* 0x00019400011c7983 */ /* 0x000ea20000300800 */
[----:B------:R-:W-:-:S03]  /*1fd50*/  IMAD.MOV.U32 R12, RZ, RZ, R14 ;  /* 0x000000ffff0c7224 */ /* 0x000fc600078e000e */
[----:B------:R-:W2:Y:S04]  /*1fd60*/  LDL.LU R29, [R1+0x190] ;  /* 0x00019000011d7983 */ /* 0x000ea80000300800 */
[----:B------:R-:W2:Y:S04]  /*1fd70*/  LDL.LU R26, [R1+0x1a4] ;  /* 0x0001a400011a7983 */ /* 0x000ea80000300800 */
[----:B------:R-:W2:Y:S04]  /*1fd80*/  LDL.LU R27, [R1+0x1a0] ;  /* 0x0001a000011b7983 */ /* 0x000ea80000300800 */
[----:B------:R-:W2:Y:S04]  /*1fd90*/  LDL.LU R14, [R1+0x204] ;  /* 0x00020400010e7983 */ /* 0x000ea80000300800 */
[----:B------:R-:W2:Y:S04]  /*1fda0*/  LDL.LU R15, [R1+0x200] ;  /* 0x00020000010f7983 */ /* 0x000ea80000300800 */
[----:B------:R-:W3:Y:S04]  /*1fdb0*/  LDL.LU R23, [R1+0xb98] ;  /* 0x000b980001177983 */ /* 0x000ee80000300800 */
[----:B------:R0:W-:Y:S04]  /*1fdc0*/  STL [R1+0x56c], R22 ;  /* 0x00056c1601007387 */ /* 0x0001e80000100800 */
[----:B0-----:R-:W3:Y:S02]  /*1fdd0*/  LDL.LU R22, [R1+0xb94] ;  /* 0x000b940001167983 */ /* 0x001ee40000300800 */
[----:B---3--:R-:W-:-:S02]  /*1fde0*/  F2FP.F16.F32.PACK_AB R22, R23, R22 ;  /* 0x000000161716723e */ /* 0x008fc400000000ff */
[----:B------:R-:W2:Y:S01]  /*1fdf0*/  LDL.LU R23, [R1+0xb90] ;  /* 0x000b900001177983 */ /* 0x000ea20000300800 */
[----:B------:R-:W-:-:S03]  /*1fe00*/  F2FP.F16.F32.PACK_AB R18, R21, R18 ;  /* 0x000000121512723e */ /* 0x000fc600000000ff */
[----:B------:R0:W-:Y:S01]  /*1fe10*/  STL [R1+0x568], R22 ;  /* 0x0005681601007387 */ /* 0x0001e20000100800 */
[----:B----4-:R-:W-:-:S03]  /*1fe20*/  F2FP.F16.F32.PACK_AB R16, R19, R16 ;  /* 0x000000101310723e */ /* 0x010fc600000000ff */
[----:B0-----:R-:W3:Y:S01]  /*1fe30*/  LDL.LU R22, [R1+0xb8c] ;  /* 0x000b8c0001167983 */ /* 0x001ee20000300800 */
[----:B--2---:R-:W-:-:S03]  /*1fe40*/  F2FP.F16.F32.PACK_AB R20, R23, R20 ;  /* 0x000000141714723e */ /* 0x004fc600000000ff */
[----:B------:R-:W3:Y:S04]  /*1fe50*/  LDL.LU R23, [R1+0xb88] ;  /* 0x000b880001177983 */ /* 0x000ee80000300800 */
[----:B------:R0:W-:Y:S04]  /*1fe60*/  STL [R1+0x564], R20 ;  /* 0x0005641401007387 */ /* 0x0001e80000100800 */
[----:B0-----:R-:W2:Y:S04]  /*1fe70*/  LDL.LU R20, [R1+0xb84] ;  /* 0x000b840001147983 */ /* 0x001ea80000300800 */
[----:B------:R-:W2:Y:S04]  /*1fe80*/  LDL.LU R21, [R1+0xb80] ;  /* 0x000b800001157983 */ /* 0x000ea80000300800 */
[----:B------:R0:W-:Y:S04]  /*1fe90*/  STL [R1+0x560], R18 ;  /* 0x0005601201007387 */ /* 0x0001e80000100800 */
[----:B0-----:R-:W4:Y:S04]  /*1fea0*/  LDL.LU R18, [R1+0xb7c] ;  /* 0x000b7c0001127983 */ /* 0x001f280000300800 */
[----:B------:R-:W4:Y:S01]  /*1feb0*/  LDL.LU R19, [R1+0xb78] ;  /* 0x000b780001137983 */ /* 0x000f220000300800 */
[----:B------:R-:W-:-:S02]  /*1fec0*/  F2FP.F16.F32.PACK_AB R3, R17, R3 ;  /* 0x000000031103723e */ /* 0x000fc400000000ff */
[----:B------:R-:W-:Y:S01]  /*1fed0*/  F2FP.F16.F32.PACK_AB R0, R4, R0 ;  /* 0x000000000400723e */ /* 0x000fe200000000ff */
[----:B------:R0:W-:Y:S04]  /*1fee0*/  STL [R1+0x1dc], R16 ;  /* 0x0001dc1001007387 */ /* 0x0001e80000100800 */
[----:B0-----:R-:W4:Y:S04]  /*1fef0*/  LDL.LU R16, [R1+0xb74] ;  /* 0x000b740001107983 */ /* 0x001f280000300800 */
[----:B------:R-:W4:Y:S04]  /*1ff00*/  LDL.LU R17, [R1+0xb70] ;  /* 0x000b700001117983 */ /* 0x000f280000300800 */
[----:B------:R0:W-:Y:S04]  /*1ff10*/  STL [R1+0x1d8], R3 ;  /* 0x0001d80301007387 */ /* 0x0001e80000100800 */
[----:B------:R1:W-:Y:S01]  /*1ff20*/  STL [R1+0x1d4], R0 ;  /* 0x0001d40001007387 */ /* 0x0003e20000100800 */
[----:B0-----:R-:W-:-:S02]  /*1ff30*/  F2FP.F16.F32.PACK_AB R3, R2, R5 ;  /* 0x000000050203723e */ /* 0x001fc400000000ff */
[----:B------:R-:W-:Y:S02]  /*1ff40*/  F2FP.F16.F32.PACK_AB R2, R8, R9 ;  /* 0x000000090802723e */ /* 0x000fe400000000ff */
[----:B-1----:R-:W-:Y:S01]  /*1ff50*/  F2FP.F16.F32.PACK_AB R0, R10, R11 ;  /* 0x0000000b0a00723e */ /* 0x002fe200000000ff */
[----:B------:R0:W-:Y:S04]  /*1ff60*/  STL [R1+0x1d0], R3 ;  /* 0x0001d00301007387 */ /* 0x0001e80000100800 */
[----:B------:R1:W-:Y:S04]  /*1ff70*/  STL [R1+0x1cc], R2 ;  /* 0x0001cc0201007387 */ /* 0x0003e80000100800 */
[----:B------:R1:W-:Y:S01]  /*1ff80*/  STL [R1+0x1c8], R0 ;  /* 0x0001c80001007387 */ /* 0x0003e20000100800 */
[----:B0-----:R-:W-:-:S02]  /*1ff90*/  F2FP.F16.F32.PACK_AB R3, R6, R7 ;  /* 0x000000070603723e */ /* 0x001fc400000000ff */
[----:B-1----:R-:W-:-:S03]  /*1ffa0*/  F2FP.F16.F32.PACK_AB R2, R28, R29 ;  /* 0x0000001d1c02723e */ /* 0x002fc600000000ff */
[----:B------:R0:W-:Y:S01]  /*1ffb0*/  STL [R1+0x1c4], R3 ;  /* 0x0001c40301007387 */ /* 0x0001e20000100800 */
[----:B------:R-:W-:-:S03]  /*1ffc0*/  F2FP.F16.F32.PACK_AB R0, R24, R25 ;  /* 0x000000191800723e */ /* 0x000fc600000000ff */
[----:B------:R1:W-:Y:S04]  /*1ffd0*/  STL [R1+0x1c0], R2 ;  /* 0x0001c00201007387 */ /* 0x0003e80000100800 */
[----:B------:R1:W-:Y:S01]  /*1ffe0*/  STL [R1+0x17c], R0 ;  /* 0x00017c0001007387 */ /* 0x0003e20000100800 */
[----:B0-----:R-:W-:Y:S02]  /*1fff0*/  F2FP.F16.F32.PACK_AB R3, R26, R27 ;  /* 0x0000001b1a03723e */ /* 0x001fe400000000ff */
[----:B-1----:R-:W-:-:S03]  /*20000*/  F2FP.F16.F32.PACK_AB R2, R12, R13 ;  /* 0x0000000d0c02723e */ /* 0x002fc600000000ff */
[----:B------:R-:W-:Y:S01]  /*20010*/  STL [R1+0x178], R3 ;  /* 0x0001780301007387 */ /* 0x000fe20000100800 */
[----:B------:R-:W-:-:S03]  /*20020*/  F2FP.F16.F32.PACK_AB R0, R14, R15 ;  /* 0x0000000f0e00723e */ /* 0x000fc600000000ff */
[----:B------:R-:W-:Y:S01]  /*20030*/  STL [R1+0x174], R2 ;  /* 0x0001740201007387 */ /* 0x000fe20000100800 */
[----:B---3--:R-:W-:-:S05]  /*20040*/  F2FP.F16.F32.PACK_AB R27, R23, R22 ;  /* 0x00000016171b723e */ /* 0x008fca00000000ff */
[----:B------:R-:W-:Y:S04]  /*20050*/  STL [R1+0x994], R27 ;  /* 0x0009941b01007387 */ /* 0x000fe80000100800 */
[----:B------:R-:W-:Y:S01]  /*20060*/  STL [R1+0x170], R0 ;  /* 0x0001700001007387 */ /* 0x000fe20000100800 */
[----:B--2---:R-:W-:-:S05]  /*20070*/  F2FP.F16.F32.PACK_AB R26, R21, R20 ;  /* 0x00000014151a723e */ /* 0x004fca00000000ff */
[----:B------:R-:W-:Y:S01]  /*20080*/  STL [R1+0x998], R26 ;  /* 0x0009981a01007387 */ /* 0x000fe20000100800 */
[----:B----4-:R-:W-:-:S05]  /*20090*/  F2FP.F16.F32.PACK_AB R25, R19, R18 ;  /* 0x000000121319723e */ /* 0x010fca00000000ff */
[----:B------:R-:W-:Y:S04]  /*200a0*/  STL [R1+0x99c], R25 ;  /* 0x00099c1901007387 */ /* 0x000fe80000100800 */
[----:B------:R-:W2:Y:S04]  /*200b0*/  LDL.LU R23, [R1+0x1b8] ;  /* 0x0001b80001177983 */ /* 0x000ea80000300800 */
[----:B------:R-:W3:Y:S01]  /*200c0*/  LDL.LU R22, [R1+0x1b0] ;  /* 0x0001b00001167983 */ /* 0x000ee20000300800 */
[----:B------:R-:W-:-:S03]  /*200d0*/  F2FP.F16.F32.PACK_AB R24, R17, R16 ;  /* 0x000000101118723e */ /* 0x000fc600000000ff */
[----:B---3--:R0:W-:Y:S04]  /*200e0*/  STL [R1+0xb6c], R22 ;  /* 0x000b6c1601007387 */ /* 0x0081e80000100800 */
[----:B0-----:R-:W2:Y:S04]  /*200f0*/  LDL.LU R22, [R1+0x1bc] ;  /* 0x0001bc0001167983 */ /* 0x001ea80000300800 */
[----:B------:R-:W3:Y:S04]  /*20100*/  LDL.LU R21, [R1+0x228] ;  /* 0x0002280001157983 */ /* 0x000ee80000300800 */
[----:B---3--:R0:W-:Y:S04]  /*20110*/  STL [R1+0xb68], R21 ;  /* 0x000b681501007387 */ /* 0x0081e80000100800 */
[----:B0-----:R-:W3:Y:S04]  /*20120*/  LDL.LU R21, [R1+0x1b4] ;  /* 0x0001b40001157983 */ /* 0x001ee80000300800 */
        /* <DEDUP_REMOVED lines=23> */
[----:B--2---:R-:W-:-:S03]  /*202a0*/  F2FP.F16.F32.PACK_AB R23, R22, R23 ;  /* 0x000000171617723e */ /* 0x004fc600000000ff */
[----:B------:R-:W2:Y:S04]  /*202b0*/  LDL.LU R28, [R1+0x274] ;  /* 0x00027400011c7983 */ /* 0x000ea80000300800 */
[----:B------:R-:W2:Y:S04]  /*202c0*/  LDL.LU R29, [R1+0x270] ;  /* 0x00027000011d7983 */ /* 0x000ea80000300800 */
[----:B------:R0:W-:Y:S04]  /*202d0*/  STL [R1+0x9a0], R24 ;  /* 0x0009a01801007387 */ /* 0x0001e80000100800 */
[----:B0-----:R-:W4:Y:S04]  /*202e0*/  LDL.LU R24, [R1+0x224] ;  /* 0x0002240001187983 */ /* 0x001f280000300800 */
[----:B------:R-:W3:Y:S04]  /*202f0*/  LDL.LU R22, [R1+0xb6c] ;  /* 0x000b6c0001167983 */ /* 0x000ee80000300800 */
[----:B------:R0:W-:Y:S04]  /*20300*/  STL [R1+0x9a4], R23 ;  /* 0x0009a41701007387 */ /* 0x0001e80000100800 */
[----:B0-----:R-:W2:Y:S01]  /*20310*/  LDL.LU R23, [R1+0x22c] ;  /* 0x00022c0001177983 */ /* 0x001ea20000300800 */
[----:B---3--:R-:W-:-:S03]  /*20320*/  F2FP.F16.F32.PACK_AB R22, R21, R22 ;  /* 0x000000161516723e */ /* 0x008fc600000000ff */
[----:B------:R-:W2:Y:S01]  /*20330*/  LDL.LU R21, [R1+0xb68] ;  /* 0x000b680001157983 */ /* 0x000ea20000300800 */
[----:B----4-:R-:W-:Y:S02]  /*20340*/  F2FP.F16.F32.PACK_AB R20, R24, R20 ;  /* 0x000000141814723e */ /* 0x010fe400000000ff */
[----:B------:R-:W-:Y:S01]  /*20350*/  F2FP.F16.F32.PACK_AB R19, R25, R19 ;  /* 0x000000131913723e */ /* 0x000fe200000000ff */
[----:B------:R-:W-:Y:S01]  /*20360*/  STL [R1+0x9a8], R22 ;  /* 0x0009a81601007387 */ /* 0x000fe20000100800 */
[----:B------:R-:W-:Y:S02]  /*20370*/  F2FP.F16.F32.PACK_AB R18, R26, R18 ;  /* 0x000000121a12723e */ /* 0x000fe400000000ff */
[----:B------:R-:W-:Y:S02]  /*20380*/  F2FP.F16.F32.PACK_AB R17, R27, R17 ;  /* 0x000000111b11723e */ /* 0x000fe400000000ff */
[----:B------:R-:W-:Y:S02]  /*20390*/  F2FP.F16.F32.PACK_AB R16, R3, R16 ;  /* 0x000000100310723e */ /* 0x000fe400000000ff */
[----:B------:R-:W-:-:S02]  /*203a0*/  F2FP.F16.F32.PACK_AB R15, R4, R15 ;  /* 0x0000000f040f723e */ /* 0x000fc400000000ff */
[----:B------:R-:W-:Y:S02]  /*203b0*/  F2FP.F16.F32.PACK_AB R14, R0, R14 ;  /* 0x0000000e000e723e */ /* 0x000fe400000000ff */
[----:B------:R-:W-:Y:S02]  /*203c0*/  F2FP.F16.F32.PACK_AB R13, R2, R13 ;  /* 0x0000000d020d723e */ /* 0x000fe400000000ff */
[----:B------:R-:W-:Y:S02]  /*203d0*/  F2FP.F16.F32.PACK_AB R12, R5, R12 ;  /* 0x0000000c050c723e */ /* 0x000fe400000000ff */
[----:B------:R-:W-:Y:S02]  /*203e0*/  F2FP.F16.F32.PACK_AB R11, R8, R11 ;  /* 0x0000000b080b723e */ /* 0x000fe400000000ff */
[----:B------:R-:W-:Y:S02]  /*203f0*/  F2FP.F16.F32.PACK_AB R10, R9, R10 ;  /* 0x0000000a090a723e */ /* 0x000fe400000000ff */
[----:B------:R-:W-:-:S02]  /*20400*/  F2FP.F16.F32.PACK_AB R9, R6, R7 ;  /* 0x000000070609723e */ /* 0x000fc400000000ff */
[----:B--2---:R-:W-:-:S05]  /*20410*/  F2FP.F16.F32.PACK_AB R21, R23, R21 ;  /* 0x000000151715723e */ /* 0x004fca00000000ff */
        /* <DEDUP_REMOVED lines=13> */
[----:B------:R-:W2:Y:S04]  /*204f0*/  LDL.LU R7, [R1+0x288] ;  /* 0x0002880001077983 */ /* 0x000ea80000300800 */
[----:B------:R-:W3:Y:S04]  /*20500*/  LDL.LU R6, [R1+0x280] ;  /* 0x0002800001067983 */ /* 0x000ee80000300800 */
[----:B---3--:R0:W-:Y:S04]  /*20510*/  STL [R1+0xb64], R6 ;  /* 0x000b640601007387 */ /* 0x0081e80000100800 */
[----:B0-----:R-:W2:Y:S04]  /*20520*/  LDL.LU R6, [R1+0x28c] ;  /* 0x00028c0001067983 */ /* 0x001ea80000300800 */
[----:B------:R-:W3:Y:S04]  /*20530*/  LDL.LU R5, [R1+0x2a8] ;  /* 0x0002a80001057983 */ /* 0x000ee80000300800 */
[----:B---3--:R0:W-:Y:S04]  /*20540*/  STL [R1+0xb60], R5 ;  /* 0x000b600501007387 */ /* 0x0081e80000100800 */
[----:B0-----:R-:W3:Y:S04]  /*20550*/  LDL.LU R5, [R1+0x284] ;  /* 0x0002840001057983 */ /* 0x001ee80000300800 */
[----:B------:R-:W4:Y:S04]  /*20560*/  LDL.LU R4, [R1+0x2a0] ;  /* 0x0002a00001047983 */ /* 0x000f280000300800 */
[----:B----4-:R0:W-:Y:S04]  /*20570*/  STL [R1+0xb5c], R4 ;  /* 0x000b5c0401007387 */ /* 0x0101e80000100800 */
[----:B0-----:R-:W4:Y:S04]  /*20580*/  LDL.LU R4, [R1+0x2ac] ;  /* 0x0002ac0001047983 */ /* 0x001f280000300800 */
[----:B------:R-:W2:Y:S04]  /*20590*/  LDL.LU R9, [R1+0x30c] ;  /* 0x00030c0001097983 */ /* 0x000ea80000300800 */
[----:B--2---:R0:W-:Y:S04]  /*205a0*/  STL [R1+0xb0c], R9 ;  /* 0x000b0c0901007387 */ /* 0x0041e80000100800 */
[----:B0-----:R-:W2:Y:S04]  /*205b0*/  LDL.LU R9, [R1+0x2d4] ;  /* 0x0002d40001097983 */ /* 0x001ea80000300800 */
        /* <DEDUP_REMOVED lines=20> */
[----:B------:R-:W3:Y:S04]  /*20700*/  LDL.LU R10, [R1+0x308] ;  /* 0x00030800010a7983 */ /* 0x000ee80000300800 */
[----:B---3--:R0:W-:Y:S04]  /*20710*/  STL [R1+0xb14], R10 ;  /* 0x000b140a01007387 */ /* 0x0081e80000100800 */
[----:B0-----:R-:W3:Y:S04]  /*20720*/  LDL.LU R10, [R1+0x2dc] ;  /* 0x0002dc00010a7983 */ /* 0x001ee80000300800 */
        /* <DEDUP_REMOVED lines=13> */
[----:B0-----:R-:W3:Y:S01]  /*20800*/  LDL.LU R10, [R1+0x294] ;  /* 0x00029400010a7983 */ /* 0x001ee20000300800 */
[----:B------:R-:W-:-:S02]  /*20810*/  F2FP.F16.F32.PACK_AB R8, R28, R29 ;  /* 0x0000001d1c08723e */ /* 0x000fc400000000ff */
[----:B------:R-:W-:Y:S01]  /*20820*/  F2FP.F16.F32.PACK_AB R7, R6, R7 ;  /* 0x000000070607723e */ /* 0x000fe200000000ff */
[----:B---3--:R0:W-:Y:S04]  /*20830*/  STL [R1+0xb54], R10 ;  /* 0x000b540a01007387 */ /* 0x0081e80000100800 */
[----:B0-----:R-:W3:Y:S04]  /*20840*/  LDL.LU R10, [R1+0x29c] ;  /* 0x00029c00010a7983 */ /* 0x001ee80000300800 */
[----:B------:R-:W3:Y:S04]  /*20850*/  LDL.LU R11, [R1+0x304] ;  /* 0x00030400010b7983 */ /* 0x000ee80000300800 */
        /* <DEDUP_REMOVED lines=23> */
[----:B------:R-:W4:Y:S04]  /*209d0*/  LDL.LU R6, [R1+0xb64] ;  /* 0x000b640001067983 */ /* 0x000f280000300800 */
[----:B------:R0:W-:Y:S04]  /*209e0*/  STL [R1+0x9e4], R7 ;  /* 0x0009e40701007387 */ /* 0x0001e80000100800 */
[----:B0-----:R-:W3:Y:S01]  /*209f0*/  LDL.LU R7, [R1+0x2f4] ;  /* 0x0002f40001077983 */ /* 0x001ee20000300800 */
[----:B----4-:R-:W-:-:S03]  /*20a00*/  F2FP.F16.F32.PACK_AB R6, R5, R6 ;  /* 0x000000060506723e */ /* 0x010fc600000000ff */
[----:B------:R-:W4:Y:S04]  /*20a10*/  LDL.LU R5, [R1+0xb60] ;  /* 0x000b600001057983 */ /* 0x000f280000300800 */
[----:B------:R0:W-:Y:S04]  /*20a20*/  STL [R1+0x9e8], R6 ;  /* 0x0009e80601007387 */ /* 0x0001e80000100800 */
[----:B0-----:R-:W3:Y:S01]  /*20a30*/  LDL.LU R6, [R1+0x2f8] ;  /* 0x0002f80001067983 */ /* 0x001ee20000300800 */
[----:B----4-:R-:W-:-:S03]  /*20a40*/  F2FP.F16.F32.PACK_AB R5, R4, R5 ;  /* 0x000000050405723e */ /* 0x010fc600000000ff */
[----:B------:R-:W2:Y:S04]  /*20a50*/  LDL.LU R4, [R1+0xb5c] ;  /* 0x000b5c0001047983 */ /* 0x000ea80000300800 */
[----:B------:R0:W-:Y:S04]  /*20a60*/  STL [R1+0x9ec], R5 ;  /* 0x0009ec0501007387 */ /* 0x0001e80000100800 */
[----:B0-----:R-:W4:Y:S01]  /*20a70*/  LDL.LU R5, [R1+0x2fc] ;  /* 0x0002fc0001057983 */ /* 0x001f220000300800 */
[----:B--2---:R-:W-:-:S03]  /*20a80*/  F2FP.F16.F32.PACK_AB R4, R9, R4 ;  /* 0x000000040904723e */ /* 0x004fc600000000ff */
[----:B------:R-:W3:Y:S04]  /*20a90*/  LDL.LU R9, [R1+0xb58] ;  /* 0x000b580001097983 */ /* 0x000ee80000300800 */
[----:B------:R0:W-:Y:S04]  /*20aa0*/  STL [R1+0x9f0], R4 ;  /* 0x0009f00401007387 */ /* 0x0001e80000100800 */
[----:B0-----:R-:W2:Y:S01]  /*20ab0*/  LDL.LU R4, [R1+0x2d0] ;  /* 0x0002d00001047983 */ /* 0x001ea20000300800 */
[----:B---3--:R-:W-:-:S03]  /*20ac0*/  F2FP.F16.F32.PACK_AB R9, R10, R9 ;  /* 0x000000090a09723e */ /* 0x008fc600000000ff */
[----:B------:R-:W3:Y:S04]  /*20ad0*/  LDL.LU R10, [R1+0xb54] ;  /* 0x000b5400010a7983 */ /* 0x000ee80000300800 */
[----:B------:R0:W-:Y:S04]  /*20ae0*/  STL [R1+0xc], R9 ;  /* 0x00000c0901007387 */ /* 0x0001e80000100800 */
[----:B0-----:R-:W3:Y:S02]  /*20af0*/  LDL.LU R9, [R1+0xb50] ;  /* 0x000b500001097983 */ /* 0x001ee40000300800 */
[----:B---3--:R-:W-:-:S02]  /*20b00*/  F2FP.F16.F32.PACK_AB R9, R10, R9 ;  /* 0x000000090a09723e */ /* 0x008fc400000000ff */
        /* <DEDUP_REMOVED lines=9> */
[----:B------:R0:W-:Y:S04]  /*20ba0*/  STL [R1], R9 ;  /* 0x0000000901007387 */ /* 0x0001e80000100800 */
        /* <DEDUP_REMOVED lines=20> */
[----:B0-----:R-:W2:Y:S01]  /*20cf0*/  LDL.LU R9, [R1+0xb10] ;  /* 0x000b100001097983 */ /* 0x001ea20000300800 */
[----:B----4-:R-:W-:Y:S02]  /*20d00*/  F2FP.F16.F32.PACK_AB R5, R5, R6 ;  /* 0x000000060505723e */ /* 0x010fe400000000ff */
[----:B--2---:R-:W-:-:S02]  /*20d10*/  F2FP.F16.F32.PACK_AB R4, R9, R4 ;  /* 0x000000040904723e */ /* 0x004fc400000000ff */
[----:B------:R-:W3:Y:S04]  /*20d20*/  LDL.LU R9, [R1+0xb0c] ;  /* 0x000b0c0001097983 */ /* 0x000ee80000300800 */
[----:B------:R0:W-:Y:S04]  /*20d30*/  STL [R1+0x28], R4 ;  /* 0x0000280401007387 */ /* 0x0001e80000100800 */
[----:B------:R1:W-:Y:S01]  /*20d40*/  STL [R1+0x24], R5 ;  /* 0x0000240501007387 */ /* 0x0003e20000100800 */
[----:B0-----:R-:W-:Y:S02]  /*20d50*/  F2FP.F16.F32.PACK_AB R4, R7, R8 ;  /* 0x000000080704723e */ /* 0x001fe400000000ff */
[----:B-1----:R-:W-:-:S03]  /*20d60*/  F2FP.F16.F32.PACK_AB R5, R11, R12 ;  /* 0x0000000c0b05723e */ /* 0x002fc600000000ff */
[----:B------:R0:W-:Y:S02]  /*20d70*/  STL [R1+0x20], R4 ;  /* 0x0000200401007387 */ /* 0x0001e40000100800 */
[----:B0-----:R-:W-:Y:S02]  /*20d80*/  F2FP.F16.F32.PACK_AB R4, R13, R14 ;  /* 0x0000000e0d04723e */ /* 0x001fe400000000ff */
[----:B------:R-:W-:Y:S02]  /*20d90*/  F2FP.F16.F32.PACK_AB R3, R27, R3 ;  /* 0x000000031b03723e */ /* 0x000fe400000000ff */
[----:B---3--:R-:W-:-:S05]  /*20da0*/  F2FP.F16.F32.PACK_AB R6, R9, R10 ;  /* 0x0000000a0906723e */ /* 0x008fca00000000ff */
[----:B------:R0:W-:Y:S04]  /*20db0*/  STL [R1+0x3c], R6 ;  /* 0x00003c0601007387 */ /* 0x0001e80000100800 */
[----:B------:R1:W-:Y:S04]  /*20dc0*/  STL [R1+0x38], R5 ;  /* 0x0000380501007387 */ /* 0x0003e80000100800 */
[----:B------:R2:W-:Y:S01]  /*20dd0*/  STL [R1+0x34], R4 ;  /* 0x0000340401007387 */ /* 0x0005e20000100800 */
[----:B0-----:R-:W-:Y:S02]  /*20de0*/  F2FP.F16.F32.PACK_AB R6, R15, R16 ;  /* 0x000000100f06723e */ /* 0x001fe400000000ff */
[----:B-1----:R-:W-:-:S03]  /*20df0*/  F2FP.F16.F32.PACK_AB R5, R17, R18 ;  /* 0x000000121105723e */ /* 0x002fc600000000ff */
[----:B------:R0:W-:Y:S01]  /*20e00*/  STL [R1+0x30], R6 ;  /* 0x0000300601007387 */ /* 0x0001e20000100800 */
[----:B--2---:R-:W-:-:S03]  /*20e10*/  F2FP.F16.F32.PACK_AB R4, R19, R20 ;  /* 0x000000141304723e */ /* 0x004fc600000000ff */
[----:B------:R1:W-:Y:S04]  /*20e20*/  STL [R1+0x4c], R5 ;  /* 0x00004c0501007387 */ /* 0x0003e80000100800 */
[----:B------:R2:W-:Y:S01]  /*20e30*/  STL [R1+0x48], R4 ;  /* 0x0000480401007387 */ /* 0x0005e20000100800 */
[----:B0-----:R-:W-:Y:S02]  /*20e40*/  F2FP.F16.F32.PACK_AB R6, R21, R22 ;  /* 0x000000161506723e */ /* 0x001fe400000000ff */
[----:B-1----:R-:W-:-:S03]  /*20e50*/  F2FP.F16.F32.PACK_AB R5, R23, R24 ;  /* 0x000000181705723e */ /* 0x002fc600000000ff */
[----:B------:R-:W-:Y:S01]  /*20e60*/  STL [R1+0x44], R6 ;  /* 0x0000440601007387 */ /* 0x000fe20000100800 */
[----:B--2---:R-:W-:-:S03]  /*20e70*/  F2FP.F16.F32.PACK_AB R4, R25, R26 ;  /* 0x0000001a1904723e */ /* 0x004fc600000000ff */
[----:B------:R-:W-:Y:S04]  /*20e80*/  STL [R1+0x40], R5 ;  /* 0x0000400501007387 */ /* 0x000fe80000100800 */
[----:B------:R0:W-:Y:S04]  /*20e90*/  STL [R1+0x5c], R4 ;  /* 0x00005c0401007387 */ /* 0x0001e80000100800 */
[----:B------:R-:W-:Y:S04]  /*20ea0*/  STL [R1+0x58], R3 ;  /* 0x0000580301007387 */ /* 0x000fe80000100800 */
[----:B0-----:R-:W2:Y:S01]  /*20eb0*/  LDL.LU R4, [R1+0x3d0] ;  /* 0x0003d00001047983 */ /* 0x001ea20000300800 */
[----:B------:R-:W-:-:S02]  /*20ec0*/  F2FP.F16.F32.PACK_AB R2, R0, R2 ;  /* 0x000000020002723e */ /* 0x000fc400000000ff */
[----:B------:R-:W-:-:S03]  /*20ed0*/  F2FP.F16.F32.PACK_AB R0, R28, R29 ;  /* 0x0000001d1c00723e */ /* 0x000fc600000000ff */
        /* <DEDUP_REMOVED lines=72> */
[----:B0-----:R-:W2:Y:S04]  /*21360*/  LDL.LU R5, [R1+0x35c] ;  /* 0x00035c0001057983 */ /* 0x001ea80000300800 */
[----:B------:R-:W3:Y:S04]  /*21370*/  LDL.LU R6, [R1+0x3f8] ;  /* 0x0003f80001067983 */ /* 0x000ee80000300800 */
[----:B------:R-:W4:Y:S04]  /*21380*/  LDL.LU R7, [R1+0x3f4] ;  /* 0x0003f40001077983 */ /* 0x000f280000300800 */
[----:B------:R-:W4:Y:S04]  /*21390*/  LDL.LU R8, [R1+0x3f0] ;  /* 0x0003f00001087983 */ /* 0x000f280000300800 */
        /* <DEDUP_REMOVED lines=23> */
[----:B------:R-:W3:Y:S01]  /*21510*/  LDL.LU R29, [R1+0x460] ;  /* 0x00046000011d7983 */ /* 0x000ee20000300800 */
[----:B--2---:R-:W-:-:S03]  /*21520*/  F2FP.F16.F32.PACK_AB R4, R5, R4 ;  /* 0x000000040504723e */ /* 0x004fc600000000ff */
[----:B------:R-:W2:Y:S04]  /*21530*/  LDL.LU R5, [R1+0xb08] ;  /* 0x000b080001057983 */ /* 0x000ea80000300800 */
[----:B------:R0:W-:Y:S04]  /*21540*/  STL [R1+0x6c], R4 ;  /* 0x00006c0401007387 */ /* 0x0001e80000100800 */
[----:B0-----:R-:W2:Y:S02]  /*21550*/  LDL.LU R4, [R1+0xb04] ;  /* 0x000b040001047983 */ /* 0x001ea40000300800 */
[----:B--2---:R-:W-:-:S02]  /*21560*/  F2FP.F16.F32.PACK_AB R4, R5, R4 ;  /* 0x000000040504723e */ /* 0x004fc400000000ff */
        /* <DEDUP_REMOVED lines=65> */
[----:B------:R4:W-:Y:S02]  /*21980*/  STL [R1+0xa8], R4 ;  /* 0x0000a80401007387 */ /* 0x0009e40000100800 */
[----:B----4-:R-:W-:Y:S02]  /*21990*/  F2FP.F16.F32.PACK_AB R4, R7, R8 ;  /* 0x000000080704723e */ /* 0x010fe400000000ff */
[----:B---3--:R-:W-:Y:S02]  /*219a0*/  F2FP.F16.F32.PACK_AB R3, R27, R3 ;  /* 0x000000031b03723e */ /* 0x008fe400000000ff */
[----:B--2---:R-:W-:-:S02]  /*219b0*/  F2FP.F16.F32.PACK_AB R5, R5, R6 ;  /* 0x000000060505723e */ /* 0x004fc400000000ff */
[----:B------:R-:W-:-:S03]  /*219c0*/  F2FP.F16.F32.PACK_AB R6, R9, R10 ;  /* 0x0000000a0906723e */ /* 0x000fc600000000ff */
[----:B------:R0:W-:Y:S04]  /*219d0*/  STL [R1+0xa4], R5 ;  /* 0x0000a40501007387 */ /* 0x0001e80000100800 */
[----:B------:R1:W-:Y:S01]  /*219e0*/  STL [R1+0xa0], R4 ;  /* 0x0000a00401007387 */ /* 0x0003e20000100800 */
[----:B0-----:R-:W-:-:S03]  /*219f0*/  F2FP.F16.F32.PACK_AB R5, R11, R12 ;  /* 0x0000000c0b05723e */ /* 0x001fc600000000ff */
[----:B------:R0:W-:Y:S01]  /*21a00*/  STL [R1+0xbc], R6 ;  /* 0x0000bc0601007387 */ /* 0x0001e20000100800 */
[----:B-1----:R-:W-:-:S03]  /*21a10*/  F2FP.F16.F32.PACK_AB R4, R13, R14 ;  /* 0x0000000e0d04723e */ /* 0x002fc600000000ff */
        /* <DEDUP_REMOVED lines=187> */
[----:B------:R-:W2:Y:S01]  /*225d0*/  LDL.LU R5, [R1+0x9f4] ;  /* 0x0009f40001057983 */ /* 0x000ea20000300800 */
[----:B----4-:R-:W-:-:S03]  /*225e0*/  F2FP.F16.F32.PACK_AB R8, R7, R8 ;  /* 0x000000080708723e */ /* 0x010fc600000000ff */
[----:B------:R0:W-:Y:S01]  /*225f0*/  STL [R1+0x128], R4 ;  /* 0x0001280401007387 */ /* 0x0001e20000100800 */
[----:B---3--:R-:W-:Y:S02]  /*22600*/  F2FP.F16.F32.PACK_AB R10, R9, R10 ;  /* 0x0000000a090a723e */ /* 0x008fe400000000ff */
[----:B------:R-:W-:Y:S01]  /*22610*/  F2FP.F16.F32.PACK_AB R12, R11, R12 ;  /* 0x0000000c0b0c723e */ /* 0x000fe200000000ff */
[----:B0-----:R1:W5:Y:S01]  /*22620*/  LDL.LU R4, [R1+0x9f0] ;  /* 0x0009f00001047983 */ /* 0x0013620000300800 */
        /* <DEDUP_REMOVED lines=10> */
[----:B--2---:R-:W-:Y:S02]  /*226d0*/  F2FP.F16.F32.PACK_AB R6, R5, R6 ;  /* 0x000000060506723e */ /* 0x004fe400000000ff */
[----:B------:R1:W5:Y:S04]  /*226e0*/  LDL.LU R5, [R1+0x9ec] ;  /* 0x0009ec0001057983 */ /* 0x0003680000300800 */
[----:B------:R0:W-:Y:S04]  /*226f0*/  STL [R1+0x124], R6 ;  /* 0x0001240601007387 */ /* 0x0001e80000100800 */
[----:B0-----:R1:W5:Y:S04]  /*22700*/  LDL.LU R6, [R1+0x9e8] ;  /* 0x0009e80001067983 */ /* 0x0013680000300800 */
        /* <DEDUP_REMOVED lines=32> */
[----:B------:R1:W-:Y:S04]  /*22910*/  STL [R1+0x160], R0 ;  /* 0x0001600001007387 */ /* 0x0003e80000100800 */
[----:B------:R1:W-:Y:S02]  /*22920*/  STL [R1+0x164], R2 ;  /* 0x0001640201007387 */ /* 0x0003e40000100800 */
.L_x_0:
[----:B-1----:R-:W3:Y:S04]  /*22930*/  LDL R2, [R1+0x15c] ;  /* 0x00015c0001027983 */ /* 0x002ee80000100800 */
[----:B0-----:R-:W4:Y:S01]  /*22940*/  LDL R29, [R1+0x984] ;  /* 0x00098400011d7983 */ /* 0x001f220000100800 */
[----:B------:R-:W0:Y:S01]  /*22950*/  S2UR UR5, SR_CgaCtaId ;  /* 0x00000000000579c3 */ /* 0x000e220000008800 */
[----:B------:R-:W-:Y:S01]  /*22960*/  UMOV UR4, 0x400 ;  /* 0x0000040000047882 */ /* 0x000fe20000000000 */
[----:B------:R-:W-:Y:S01]  /*22970*/  ULDC.64 UR6, c[0x0][0x228] ;  /* 0x00008a0000067ab9 */ /* 0x000fe20000000a00 */
[----:B-----5:R-:W-:Y:S01]  /*22980*/  STL.64 [R1+0xa10], R6 ;  /* 0x000a100601007387 */ /* 0x020fe20000100a00 */
[----:B------:R-:W-:-:S03]  /*22990*/  ULDC UR8, c[0x0][0x22c] ;  /* 0x00008b0000087ab9 */ /* 0x000fc60000000800 */
[----:B------:R1:W-:Y:S04]  /*229a0*/  STL.64 [R1+0xa08], R4 ;  /* 0x000a080401007387 */ /* 0x0003e80000100a00 */
[----:B------:R-:W-:Y:S04]  /*229b0*/  STL.64 [R1+0xa00], R10 ;  /* 0x000a000a01007387 */ /* 0x000fe80000100a00 */
[----:B------:R4:W-:Y:S04]  /*229c0*/  STL.64 [R1+0x9f8], R8 ;  /* 0x0009f80801007387 */ /* 0x0009e80000100a00 */
[----:B------:R-:W-:Y:S04]  /*229d0*/  STL.64 [R1+0x9f0], R14 ;  /* 0x0009f00e01007387 */ /* 0x000fe80000100a00 */
[----:B------:R4:W-:Y:S01]  /*229e0*/  STL.64 [R1+0x9e8], R12 ;  /* 0x0009e80c01007387 */ /* 0x0009e20000100a00 */
[----:B0-----:R-:W-:-:S03]  /*229f0*/  ULEA UR4, UR5, UR4, 0x18 ;  /* 0x0000000405047291 */ /* 0x001fc6000f8ec03f */
[----:B------:R-:W-:Y:S01]  /*22a00*/  STL.64 [R1+0x9e0], R18 ;  /* 0x0009e01201007387 */ /* 0x000fe20000100a00 */
[----:B------:R-:W-:-:S03]  /*22a10*/  ULDC UR5, c[0x0][0x22c] ;  /* 0x00008b0000057ab9 */ /* 0x000fc60000000800 */
[----:B------:R0:W-:Y:S04]  /*22a20*/  STL.64 [R1+0x9d8], R16 ;  /* 0x0009d81001007387 */ /* 0x0001e80000100a00 */
[----:B------:R-:W-:Y:S04]  /*22a30*/  STL.64 [R1+0x9d0], R22 ;  /* 0x0009d01601007387 */ /* 0x000fe80000100a00 */
[----:B------:R-:W-:Y:S04]  /*22a40*/  STL.64 [R1+0x9c8], R20 ;  /* 0x0009c81401007387 */ /* 0x000fe80000100a00 */
[----:B------:R-:W-:Y:S04]  /*22a50*/  STL.64 [R1+0x9c0], R26 ;  /* 0x0009c01a01007387 */ /* 0x000fe80000100a00 */
[----:B------:R0:W-:Y:S04]  /*22a60*/  STL.64 [R1+0x9b8], R24 ;  /* 0x0009b81801007387 */ /* 0x0001e80000100a00 */
[----:B-1----:R-:W4:Y:S04]  /*22a70*/  LDL.LU R4, [R1+0xb0] ;  /* 0x0000b00001047983 */ /* 0x002f280000300800 */
[----:B------:R-:W4:Y:S04]  /*22a80*/  LDL.LU R5, [R1+0xb4] ;  /* 0x0000b40001057983 */ /* 0x000f280000300800 */
[----:B------:R-:W4:Y:S04]  /*22a90*/  LDL.LU R6, [R1+0xb8] ;  /* 0x0000b80001067983 */ /* 0x000f280000300800 */
[----:B------:R-:W4:Y:S01]  /*22aa0*/  LDL.LU R7, [R1+0xbc] ;  /* 0x0000bc0001077983 */ /* 0x000f220000300800 */
[----:B--2---:R-:W1:Y:S02]  /*22ab0*/  S2R R28, SR_TID.X ;  /* 0x00000000001c7919 */ /* 0x004e640000002100 */
[----:B-1----:R-:W-:Y:S01]  /*22ac0*/  LOP3.LUT R3, R28, 0x20, RZ, 0xc0, !PT ;  /* 0x000000201c037812 */ /* 0x002fe200078ec0ff */
[C---:B---3--:R-:W-:Y:S01]  /*22ad0*/  VIADD R0, R2.reuse, 0x1 ;  /* 0x0000000102007836 */ /* 0x048fe20000000000 */
[----:B------:R-:W-:Y:S01]  /*22ae0*/  BAR.SYNC.DEFER_BLOCKING 0x0 ;  /* 0x0000000000007b1d */ /* 0x000fe20000010000 */
[----:B------:R-:W-:Y:S01]  /*22af0*/  VIADD R2, R2, 0x2 ;  /* 0x0000000202027836 */ /* 0x000fe20000000000 */
[----:B----4-:R-:W-:-:S04]  /*22b00*/  ISETP.GE.AND P0, PT, R29, UR6, PT ;  /* 0x000000061d007c0c */ /* 0x010fc8000bf06270 */
[----:B------:R-:W-:Y:S01]  /*22b10*/  STL.64 [R1+0xa70], R6 ;  /* 0x000a700601007387 */ /* 0x000fe20000100a00 */
[----:B------:R-:W-:Y:S01]  /*22b20*/  LOP3.LUT R29, R28, 0x1f, RZ, 0xc0, !PT ;  /* 0x0000001f1c1d7812 */ /* 0x000fe200078ec0ff */
[----:B------:R-:W-:Y:S02]  /*22b30*/  ULDC UR6, c[0x0][0x22c] ;  /* 0x00008b0000067ab9 */ /* 0x000fe40000000800 */
[----:B------:R-:W-:Y:S04]  /*22b40*/  STL.64 [R1+0xa68], R4 ;  /* 0x000a680401007387 */ /* 0x000fe80000100a00 */
[----:B------:R-:W2:Y:S04]  /*22b50*/  LDL.LU R8, [R1+0xc0] ;  /* 0x0000c00001087983 */ /* 0x000ea80000300800 */
[----:B------:R-:W2:Y:S04]  /*22b60*/  LDL.LU R9, [R1+0xc4] ;  /* 0x0000c40001097983 */ /* 0x000ea80000300800 */
[----:B------:R-:W3:Y:S04]  /*22b70*/  LDL.LU R10, [R1+0xc8] ;  /* 0x0000c800010a7983 */ /* 0x000ee80000300800 */
[----:B------:R-:W3:Y:S04]  /*22b80*/  LDL.LU R11, [R1+0xcc] ;  /* 0x0000cc00010b7983 */ /* 0x000ee80000300800 */
[----:B---3--:R-:W-:Y:S04]  /*22b90*/  STL.64 [R1+0xa80], R10 ;  /* 0x000a800a01007387 */ /* 0x008fe80000100a00 */
[----:B--2---:R-:W-:Y:S04]  /*22ba0*/  STL.64 [R1+0xa78], R8 ;  /* 0x000a780801007387 */ /* 0x004fe80000100a00 */
[----:B------:R-:W2:Y:S04]  /*22bb0*/  LDL.LU R12, [R1+0xd0] ;  /* 0x0000d000010c7983 */ /* 0x000ea80000300800 */
[----:B------:R-:W2:Y:S04]  /*22bc0*/  LDL.LU R13, [R1+0xd4] ;  /* 0x0000d400010d7983 */ /* 0x000ea80000300800 */
[----:B------:R-:W3:Y:S04]  /*22bd0*/  LDL.LU R14, [R1+0xd8] ;  /* 0x0000d800010e7983 */ /* 0x000ee80000300800 */
[----:B------:R-:W3:Y:S04]  /*22be0*/  LDL.LU R15, [R1+0xdc] ;  /* 0x0000dc00010f7983 */ /* 0x000ee80000300800 */
[----:B---3--:R-:W-:Y:S04]  /*22bf0*/  STL.64 [R1+0xa90], R14 ;  /* 0x000a900e01007387 */ /* 0x008fe80000100a00 */
[----:B--2---:R-:W-:Y:S04]  /*22c00*/  STL.64 [R1+0xa88], R12 ;  /* 0x000a880c01007387 */ /* 0x004fe80000100a00 */
[----:B0-----:R-:W2:Y:S04]  /*22c10*/  LDL.LU R16, [R1+0xe0] ;  /* 0x0000e00001107983 */ /* 0x001ea80000300800 */
[----:B------:R-:W2:Y:S04]  /*22c20*/  LDL.LU R17, [R1+0xe4] ;  /* 0x0000e40001117983 */ /* 0x000ea80000300800 */
[----:B------:R-:W3:Y:S04]  /*22c30*/  LDL.LU R18, [R1+0xe8] ;  /* 0x0000e80001127983 */ /* 0x000ee80000300800 */
[----:B------:R-:W3:Y:S04]  /*22c40*/  LDL.LU R19, [R1+0xec] ;  /* 0x0000ec0001137983 */ /* 0x000ee80000300800 */
[----:B---3--:R-:W-:Y:S04]  /*22c50*/  STL.64 [R1+0xaa0], R18 ;  /* 0x000aa01201007387 */ /* 0x008fe80000100a00 */
[----:B--2---:R0:W-:Y:S04]  /*22c60*/  STL.64 [R1+0xa98], R16 ;  /* 0x000a981001007387 */ /* 0x0041e80000100a00 */
[----:B------:R-:W2:Y:S04]  /*22c70*/  LDL.LU R24, [R1+0x100] ;  /* 0x0001000001187983 */ /* 0x000ea80000300800 */
[----:B------:R-:W2:Y:S04]  /*22c80*/  LDL.LU R25, [R1+0x104] ;  /* 0x0001040001197983 */ /* 0x000ea80000300800 */
[----:B------:R-:W3:Y:S04]  /*22c90*/  LDL.LU R26, [R1+0x108] ;  /* 0x00010800011a7983 */ /* 0x000ee80000300800 */
[----:B------:R-:W3:Y:S01]  /*22ca0*/  LDL.LU R27, [R1+0x10c] ;  /* 0x00010c00011b7983 */ /* 0x000ee20000300800 */
[----:B------:R-:W-:-:S02]  /*22cb0*/  LEA R3, R3, UR4, 0x5 ;  /* 0x0000000403037c11 */ /* 0x000fc4000f8e28ff */
[----:B------:R-:W-:Y:S01]  /*22cc0*/  ISETP.LT.AND P2, PT, R2, UR5, !P0 ;  /* 0x0000000502007c0c */ /* 0x000fe2000c741270 */
[----:B------:R-:W-:Y:S02]  /*22cd0*/  ULDC UR5, c[0x0][0x22c] ;  /* 0x00008b0000057ab9 */ /* 0x000fe40000000800 */
[----:B------:R-:W-:Y:S01]  /*22ce0*/  IMAD R2, R29, 0x10, R3 ;  /* 0x000000101d027824 */ /* 0x000fe200078e0203 */
[----:B---3--:R-:W-:Y:S04]  /*22cf0*/  STL.64 [R1+0xab0], R26 ;  /* 0x000ab01a01007387 */ /* 0x008fe80000100a00 */
[----:B--2---:R1:W-:Y:S04]  /*22d00*/  STL.64 [R1+0xaa8], R24 ;  /* 0x000aa81801007387 */ /* 0x0043e80000100a00 */
[----:B0-----:R-:W2:Y:S04]  /*22d10*/  LDL.LU R16, [R1+0x140] ;  /* 0x0001400001107983 */ /* 0x001ea80000300800 */
[----:B------:R-:W2:Y:S04]  /*22d20*/  LDL.LU R17, [R1+0x144] ;  /* 0x0001440001117983 */ /* 0x000ea80000300800 */
[----:B------:R-:W2:Y:S04]  /*22d30*/  LDL.LU R18, [R1+0x148] ;  /* 0x0001480001127983 */ /* 0x000ea80000300800 */
[----:B------:R-:W2:Y:S04]  /*22d40*/  LDL.LU R19, [R1+0x14c] ;  /* 0x00014c0001137983 */ /* 0x000ea80000300800 */
[----:B-1----:R-:W3:Y:S04]  /*22d50*/  LDL.LU R24, [R1+0x160] ;  /* 0x0001600001187983 */ /* 0x002ee80000300800 */
[----:B------:R-:W3:Y:S04]  /*22d60*/  LDL.LU R25, [R1+0x164] ;  /* 0x0001640001197983 */ /* 0x000ee80000300800 */
[----:B------:R-:W3:Y:S04]  /*22d70*/  LDL.LU R26, [R1+0x168] ;  /* 0x00016800011a7983 */ /* 0x000ee80000300800 */
[----:B------:R-:W3:Y:S04]  /*22d80*/  LDL.LU R27, [R1+0x16c] ;  /* 0x00016c00011b7983 */ /* 0x000ee80000300800 */
        /* <DEDUP_REMOVED lines=17> */
[----:B------:R-:W-:-:S02]  /*22ea0*/  ISETP.LT.AND P5, PT, R0, UR8, !P0 ;  /* 0x0000000800007c0c */ /* 0x000fc4000c7a1270 */
[----:B------:R-:W-:Y:S01]  /*22eb0*/  LOP3.LUT R28, R28, 0x3f, RZ, 0xc0, !PT ;  /* 0x0000003f1c1c7812 */ /* 0x000fe200078ec0ff */
[----:B---3--:R0:W-:Y:S04]  /*22ec0*/  STSM.16.M88.4 [R2], R24 ;  /* 0x0000001802007844 */ /* 0x0081e80000000200 */
[----:B--2---:R-:W-:Y:S04]  /*22ed0*/  STSM.16.M88.4 [R2+0x200], R16 ;  /* 0x0002001002007844 */ /* 0x004fe80000000200 */
[----:B0-----:R-:W2:Y:S04]  /*22ee0*/  LDL.LU.64 R26, [R1+0xab0] ;  /* 0x000ab000011a7983 */ /* 0x001ea80000300a00 */
[----:B------:R-:W2:Y:S01]  /*22ef0*/  LDL.LU.64 R24, [R1+0xaa8] ;  /* 0x000aa80001187983 */ /* 0x000ea20000300a00 */
[----:B----4-:R-:W-:Y:S01]  /*22f00*/  VIADD R0, R29, 0x3 ;  /* 0x000000031d007836 */ /* 0x010fe20000000000 */
[----:B------:R-:W-:Y:S04]  /*22f10*/  BAR.SYNC.DEFER_BLOCKING 0x0 ;  /* 0x0000000000007b1d */ /* 0x000fe80000010000 */
[----:B------:R-:W-:-:S02]  /*22f20*/  ISETP.LT.AND P1, PT, R0, UR5, !P0 ;  /* 0x0000000500007c0c */ /* 0x000fc4000c721270 */
[----:B------:R-:W-:Y:S01]  /*22f30*/  LEA R0, R28, UR4, 0x4 ;  /* 0x000000041c007c11 */ /* 0x000fe2000f8e20ff */
[----:B------:R-:W-:Y:S01]  /*22f40*/  VIADD R3, R29, 0x4 ;  /* 0x000000041d037836 */ /* 0x000fe20000000000 */
[----:B------:R-:W-:-:S03]  /*22f50*/  ULDC UR4, c[0x0][0x244] ;  /* 0x0000910000047ab9 */ /* 0x000fc60000000800 */
[----:B------:R-:W0:Y:S04]  /*22f60*/  LDS.128 R16, [R0] ;  /* 0x0000000000107984 */ /* 0x000e280000000c00 */
[----:B0-----:R-:W-:Y:S04]  /*22f70*/  STL.64 [R1+0x140], R16 ;  /* 0x0001401001007387 */ /* 0x001fe80000100a00 */
[----:B------:R-:W-:Y:S04]  /*22f80*/  STL.64 [R1+0x148], R18 ;  /* 0x0001481201007387 */ /* 0x000fe80000100a00 */
[----:B------:R-:W0:Y:S01]  /*22f90*/  LDS.128 R16, [R0+0x400] ;  /* 0x0004000000107984 */ /* 0x000e220000000c00 */
[----:B------:R-:W-:Y:S06]  /*22fa0*/  BAR.SYNC.DEFER_BLOCKING 0x0 ;  /* 0x0000000000007b1d */ /* 0x000fec0000010000 */
[----:B------:R-:W-:Y:S04]  /*22fb0*/  STSM.16.M88.4 [R2], R12 ;  /* 0x0000000c02007844 */ /* 0x000fe80000000200 */
[----:B------:R-:W-:Y:S01]  /*22fc0*/  STSM.16.M88.4 [R2+0x200], R8 ;  /* 0x0002000802007844 */ /* 0x000fe20000000200 */
[----:B------:R-:W-:Y:S06]  /*22fd0*/  BAR.SYNC.DEFER_BLOCKING 0x0 ;  /* 0x0000000000007b1d */ /* 0x000fec0000010000 */
[----:B------:R-:W1:Y:S04]  /*22fe0*/  LDS.128 R8, [R0] ;  /* 0x0000000000087984 */ /* 0x000e680000000c00 */
[----:B0-----:R-:W-:Y:S04]  /*22ff0*/  STL.64 [R1+0x160], R16 ;  /* 0x0001601001007387 */ /* 0x001fe80000100a00 */
[----:B------:R0:W-:Y:S04]  /*23000*/  STL.64 [R1+0x168], R18 ;  /* 0x0001681201007387 */ /* 0x0001e80000100a00 */
[----:B0-----:R-:W3:Y:S04]  /*23010*/  LDL.LU.64 R18, [R1+0xaa0] ;  /* 0x000aa00001127983 */ /* 0x001ee80000300a00 */
[----:B------:R-:W3:Y:S04]  /*23020*/  LDL.LU.64 R16, [R1+0xa98] ;  /* 0x000a980001107983 */ /* 0x000ee80000300a00 */
[----:B------:R-:W4:Y:S04]  /*23030*/  LDL.LU.64 R14, [R1+0xa90] ;  /* 0x000a9000010e7983 */ /* 0x000f280000300a00 */
[----:B------:R-:W4:Y:S04]  /*23040*/  LDL.LU.64 R12, [R1+0xa88] ;  /* 0x000a8800010c7983 */ /* 0x000f280000300a00 */
[----:B-1----:R-:W-:Y:S04]  /*23050*/  STL.64 [R1+0x120], R8 ;  /* 0x0001200801007387 */ /* 0x002fe80000100a00 */
[----:B------:R-:W-:Y:S04]  /*23060*/  STL.64 [R1+0x128], R10 ;  /* 0x0001280a01007387 */ /* 0x000fe80000100a00 */
[----:B------:R-:W0:Y:S01]  /*23070*/  LDS.128 R8, [R0+0x400] ;  /* 0x0004000000087984 */ /* 0x000e220000000c00 */
[----:B------:R-:W-:Y:S06]  /*23080*/  BAR.SYNC.DEFER_BLOCKING 0x0 ;  /* 0x0000000000007b1d */ /* 0x000fec0000010000 */
[----:B0-----:R-:W-:Y:S04]  /*23090*/  STL.64 [R1+0x130], R8 ;  /* 0x0001300801007387 */ /* 0x001fe80000100a00 */
[----:B------:R0:W-:Y:S04]  /*230a0*/  STL.64 [R1+0x138], R10 ;  /* 0x0001380a01007387 */ /* 0x0001e80000100a00 */
[----:B0-----:R-:W4:Y:S04]  /*230b0*/  LDL.LU.64 R10, [R1+0xa80] ;  /* 0x000a8000010a7983 */ /* 0x001f280000300a00 */
[----:B------:R-:W4:Y:S04]  /*230c0*/  LDL.LU.64 R8, [R1+0xa78] ;  /* 0x000a780001087983 */ /* 0x000f280000300a00 */
[----:B------:R0:W-:Y:S04]  /*230d0*/  STSM.16.M88.4 [R2], R4 ;  /* 0x0000000402007844 */ /* 0x0001e80000000200 */
[----:B--2---:R-:W-:Y:S01]  /*230e0*/  STSM.16.M88.4 [R2+0x200], R24 ;  /* 0x0002001802007844 */ /* 0x004fe20000000200 */
[----:B------:R-:W-:Y:S06]  /*230f0*/  BAR.SYNC.DEFER_BLOCKING 0x0 ;  /* 0x0000000000007b1d */ /* 0x000fec0000010000 */
[----:B0-----:R-:W2:Y:S04]  /*23100*/  LDL.LU.64 R6, [R1+0xa70] ;  /* 0x000a700001067983 */ /* 0x001ea80000300a00 */
[----:B------:R-:W2:Y:S04]  /*23110*/  LDL.LU.64 R4, [R1+0xa68] ;  /* 0x000a680001047983 */ /* 0x000ea80000300a00 */
[----:B------:R-:W0:Y:S04]  /*23120*/  LDS.128 R24, [R0] ;  /* 0x0000000000187984 */ /* 0x000e280000000c00 */
[----:B0-----:R-:W-:Y:S04]  /*23130*/  STL.64 [R1+0x100], R24 ;  /* 0x0001001801007387 */ /* 0x001fe80000100a00 */
[----:B------:R-:W-:Y:S04]  /*23140*/  STL.64 [R1+0x108], R26 ;  /* 0x0001081a01007387 */ /* 0x000fe80000100a00 */
[----:B------:R-:W0:Y:S01]  /*23150*/  LDS.128 R24, [R0+0x400] ;  /* 0x0004000000187984 */ /* 0x000e220000000c00 */
[----:B------:R-:W-:Y:S06]  /*23160*/  BAR.SYNC.DEFER_BLOCKING 0x0 ;  /* 0x0000000000007b1d */ /* 0x000fec0000010000 */
[----:B------:R-:W-:Y:S04]  /*23170*/  STSM.16.M88.4 [R2], R20 ;  /* 0x0000001402007844 */ /* 0x000fe80000000200 */
[----:B---3--:R-:W-:Y:S01]  /*23180*/  STSM.16.M88.4 [R2+0x200], R16 ;  /* 0x0002001002007844 */ /* 0x008fe20000000200 */
[----:B------:R-:W-:Y:S06]  /*23190*/  BAR.SYNC.DEFER_BLOCKING 0x0 ;  /* 0x0000000000007b1d */ /* 0x000fec0000010000 */
[----:B------:R-:W1:Y:S04]  /*231a0*/  LDS.128 R20, [R0] ;  /* 0x0000000000147984 */ /* 0x000e680000000c00 */
[----:B------:R-:W3:Y:S01]  /*231b0*/  LDS.128 R16, [R0+0x400] ;  /* 0x0004000000107984 */ /* 0x000ee20000000c00 */
[----:B------:R-:W-:Y:S06]  /*231c0*/  BAR.SYNC.DEFER_BLOCKING 0x0 ;  /* 0x0000000000007b1d */ /* 0x000fec0000010000 */
[----:B----4-:R-:W-:Y:S04]  /*231d0*/  STSM.16.M88.4 [R2], R12 ;  /* 0x0000000c02007844 */ /* 0x010fe80000000200 */
[----:B------:R-:W-:Y:S01]  /*231e0*/  STSM.16.M88.4 [R2+0x200], R8 ;  /* 0x0002000802007844 */ /* 0x000fe20000000200 */
[----:B------:R-:W-:Y:S06]  /*231f0*/  BAR.SYNC.DEFER_BLOCKING 0x0 ;  /* 0x0000000000007b1d */ /* 0x000fec0000010000 */
[----:B------:R-:W4:Y:S04]  /*23200*/  LDS.128 R12, [R0] ;  /* 0x00000000000c7984 */ /* 0x000f280000000c00 */
[----:B------:R-:W4:Y:S04]  /*23210*/  LDS.128 R8, [R0+0x400] ;  /* 0x0004000000087984 */ /* 0x000f280000000c00 */
[----:B0-----:R-:W-:Y:S04]  /*23220*/  STL.64 [R1+0x110], R24 ;  /* 0x0001101801007387 */ /* 0x001fe80000100a00 */
[----:B------:R-:W-:Y:S04]  /*23230*/  STL.64 [R1+0x118], R26 ;  /* 0x0001181a01007387 */ /* 0x000fe80000100a00 */
[----:B-1----:R-:W-:Y:S04]  /*23240*/  STL.64 [R1+0xe0], R20 ;  /* 0x0000e01401007387 */ /* 0x002fe80000100a00 */
[----:B------:R-:W-:Y:S04]  /*23250*/  STL.64 [R1+0xe8], R22 ;  /* 0x0000e81601007387 */ /* 0x000fe80000100a00 */
[----:B---3--:R0:W-:Y:S04]  /*23260*/  STL.64 [R1+0xf0], R16 ;  /* 0x0000f01001007387 */ /* 0x0081e80000100a00 */
[----:B------:R1:W-:Y:S01]  /*23270*/  STL.64 [R1+0xf8], R18 ;  /* 0x0000f81201007387 */ /* 0x0003e20000100a00 */
[----:B------:R-:W-:Y:S06]  /*23280*/  BAR.SYNC.DEFER_BLOCKING 0x0 ;  /* 0x0000000000007b1d */ /* 0x000fec0000010000 */
[----:B----4-:R-:W-:Y:S04]  /*23290*/  STL.64 [R1+0xc0], R12 ;  /* 0x0000c00c01007387 */ /* 0x010fe80000100a00 */
[----:B------:R-:W-:Y:S04]  /*232a0*/  STL.64 [R1+0xc8], R14 ;  /* 0x0000c80e01007387 */ /* 0x000fe80000100a00 */
[----:B------:R-:W-:Y:S04]  /*232b0*/  STL.64 [R1+0xd0], R8 ;  /* 0x0000d00801007387 */ /* 0x000fe80000100a00 */
[----:B------:R-:W-:Y:S04]  /*232c0*/  STL.64 [R1+0xd8], R10 ;  /* 0x0000d80a01007387 */ /* 0x000fe80000100a00 */
[----:B0-----:R-:W3:Y:S04]  /*232d0*/  LDL.LU R16, [R1+0x20] ;  /* 0x0000200001107983 */ /* 0x001ee80000300800 */
[----:B------:R-:W3:Y:S04]  /*232e0*/  LDL.LU R17, [R1+0x24] ;  /* 0x0000240001117983 */ /* 0x000ee80000300800 */
[----:B-1----:R-:W4:Y:S04]  /*232f0*/  LDL.LU R18, [R1+0x28] ;  /* 0x0000280001127983 */ /* 0x002f280000300800 */
[----:B------:R-:W4:Y:S04]  /*23300*/  LDL.LU R19, [R1+0x2c] ;  /* 0x00002c0001137983 */ /* 0x000f280000300800 */
[----:B----4-:R-:W-:Y:S04]  /*23310*/  STL.64 [R1+0xa20], R18 ;  /* 0x000a201201007387 */ /* 0x010fe80000100a00 */
[----:B---3--:R0:W-:Y:S04]  /*23320*/  STL.64 [R1+0xa18], R16 ;  /* 0x000a181001007387 */ /* 0x0081e80000100a00 */
[----:B0-----:R-:W3:Y:S04]  /*23330*/  LDL.LU R16, [R1+0x60] ;  /* 0x0000600001107983 */ /* 0x001ee80000300800 */
[----:B------:R-:W3:Y:S04]  /*23340*/  LDL.LU R17, [R1+0x64] ;  /* 0x0000640001117983 */ /* 0x000ee80000300800 */
[----:B------:R-:W4:Y:S04]  /*23350*/  LDL.LU R18, [R1+0x68] ;  /* 0x0000680001127983 */ /* 0x000f280000300800 */
        /* <DEDUP_REMOVED lines=23> */
[----:B------:R-:W3:Y:S04]  /*234d0*/  LDL.LU R18, [R1+0xa8] ;  /* 0x0000a80001127983 */ /* 0x000ee80000300800 */
[----:B------:R-:W3:Y:S04]  /*234e0*/  LDL.LU R19, [R1+0xac] ;  /* 0x0000ac0001137983 */ /* 0x000ee80000300800 */
[----:B--2---:R0:W-:Y:S04]  /*234f0*/  STSM.16.M88.4 [R2], R4 ;  /* 0x0000000402007844 */ /* 0x0041e80000000200 */
[----:B0-----:R-:W2:Y:S04]  /*23500*/  LDL.LU R4, [R1+0x50] ;  /* 0x0000500001047983 */ /* 0x001ea80000300800 */
[----:B------:R-:W2:Y:S04]  /*23510*/  LDL.LU R5, [R1+0x54] ;  /* 0x0000540001057983 */ /* 0x000ea80000300800 */
[----:B------:R-:W2:Y:S04]  /*23520*/  LDL.LU R6, [R1+0x58] ;  /* 0x0000580001067983 */ /* 0x000ea80000300800 */
[----:B------:R-:W2:Y:S04]  /*23530*/  LDL.LU R7, [R1+0x5c] ;  /* 0x00005c0001077983 */ /* 0x000ea80000300800 */
        /* <DEDUP_REMOVED lines=12> */
[----:B------:R-:W4:Y:S04]  /*23600*/  LDL.LU R24, [R1] ;  /* 0x0000000001187983 */ /* 0x000f280000300800 */
[----:B------:R-:W4:Y:S04]  /*23610*/  LDL.LU R25, [R1+0x4] ;  /* 0x0000040001197983 */ /* 0x000f280000300800 */
[----:B------:R-:W4:Y:S04]  /*23620*/  LDL.LU R26, [R1+0x8] ;  /* 0x00000800011a7983 */ /* 0x000f280000300800 */
[----:B------:R-:W4:Y:S04]  /*23630*/  LDL.LU R27, [R1+0xc] ;  /* 0x00000c00011b7983 */ /* 0x000f280000300800 */
[----:B---3--:R-:W-:Y:S01]  /*23640*/  STSM.16.M88.4 [R2+0x200], R16 ;  /* 0x0002001002007844 */ /* 0x008fe20000000200 */
[----:B------:R-:W-:Y:S06]  /*23650*/  BAR.SYNC.DEFER_BLOCKING 0x0 ;  /* 0x0000000000007b1d */ /* 0x000fec0000010000 */
[----:B------:R-:W0:Y:S04]  /*23660*/  LDS.128 R16, [R0] ;  /* 0x0000000000107984 */ /* 0x000e280000000c00 */
[----:B0-----:R-:W-:Y:S04]  /*23670*/  STL.64 [R1+0xa0], R16 ;  /* 0x0000a01001007387 */ /* 0x001fe80000100a00 */
[----:B------:R-:W-:Y:S04]  /*23680*/  STL.64 [R1+0xa8], R18 ;  /* 0x0000a81201007387 */ /* 0x000fe80000100a00 */
[----:B------:R-:W0:Y:S04]  /*23690*/  LDS.128 R16, [R0+0x400] ;  /* 0x0004000000107984 */ /* 0x000e280000000c00 */
[----:B0-----:R-:W-:Y:S04]  /*236a0*/  STL.64 [R1+0xb0], R16 ;  /* 0x0000b01001007387 */ /* 0x001fe80000100a00 */
[----:B------:R0:W-:Y:S04]  /*236b0*/  STL.64 [R1+0xb8], R18 ;  /* 0x0000b81201007387 */ /* 0x0001e80000100a00 */
[----:B0-----:R-:W3:Y:S04]  /*236c0*/  LDL.LU.64 R18, [R1+0xa60] ;  /* 0x000a600001127983 */ /* 0x001ee80000300a00 */
[----:B------:R-:W3:Y:S01]  /*236d0*/  LDL.LU.64 R16, [R1+0xa58] ;  /* 0x000a580001107983 */ /* 0x000ee20000300a00 */
[----:B------:R-:W-:Y:S06]  /*236e0*/  BAR.SYNC.DEFER_BLOCKING 0x0 ;  /* 0x0000000000007b1d */ /* 0x000fec0000010000 */
[----:B---3--:R0:W-:Y:S04]  /*236f0*/  STSM.16.M88.4 [R2], R16 ;  /* 0x0000001002007844 */ /* 0x0081e80000000200 */
[----:B0-----:R-:W3:Y:S04]  /*23700*/  LDL.LU.64 R18, [R1+0xa50] ;  /* 0x000a500001127983 */ /* 0x001ee80000300a00 */
[----:B------:R-:W3:Y:S04]  /*23710*/  LDL.LU.64 R16, [R1+0xa48] ;  /* 0x000a480001107983 */ /* 0x000ee80000300a00 */
        /* <DEDUP_REMOVED lines=19> */
[----:B------:R-:W0:Y:S01]  /*23850*/  LDS.128 R16, [R0+0x400] ;  /* 0x0004000000107984 */ /* 0x000e220000000c00 */
[----:B------:R-:W-:Y:S06]  /*23860*/  BAR.SYNC.DEFER_BLOCKING 0x0 ;  /* 0x0000000000007b1d */ /* 0x000fec0000010000 */
[----:B0-----:R-:W-:Y:S04]  /*23870*/  STL.64 [R1+0x70], R16 ;  /* 0x0000701001007387 */ /* 0x001fe80000100a00 */
[----:B------:R0:W-:Y:S04]  /*23880*/  STL.64 [R1+0x78], R18 ;  /* 0x0000781201007387 */ /* 0x0001e80000100a00 */
[----:B0-----:R-:W3:Y:S04]  /*23890*/  LDL.LU.64 R18, [R1+0xa20] ;  /* 0x000a200001127983 */ /* 0x001ee80000300a00 */
[----:B------:R-:W3:Y:S04]  /*238a0*/  LDL.LU.64 R16, [R1+0xa18] ;  /* 0x000a180001107983 */ /* 0x000ee80000300a00 */
[----:B--2---:R0:W-:Y:S04]  /*238b0*/  STSM.16.M88.4 [R2], R4 ;  /* 0x0000000402007844 */ /* 0x0041e80000000200 */
[----:B----4-:R-:W-:Y:S01]  /*238c0*/  STSM.16.M88.4 [R2+0x200], R8 ;  /* 0x0002000802007844 */ /* 0x010fe20000000200 */
        /* <DEDUP_REMOVED lines=9> */
[----:B0-----:R-:W-:Y:S04]  /*23960*/  STL.64 [R1+0x50], R8 ;  /* 0x0000500801007387 */ /* 0x001fe80000100a00 */
[----:B------:R0:W-:Y:S04]  /*23970*/  STL.64 [R1+0x58], R10 ;  /* 0x0000580a01007387 */ /* 0x0001e80000100a00 */
[----:B0-----:R-:W4:Y:S04]  /*23980*/  LDL.LU.64 R10, [R1+0xa00] ;  /* 0x000a0000010a7983 */ /* 0x001f280000300a00 */
[----:B------:R-:W4:Y:S04]  /*23990*/  LDL.LU.64 R8, [R1+0x9f8] ;  /* 0x0009f80001087983 */ /* 0x000f280000300a00 */
[----:B------:R-:W4:Y:S04]  /*239a0*/  LDL.LU.64 R14, [R1+0x9f0] ;  /* 0x0009f000010e7983 */ /* 0x000f280000300a00 */
[----:B------:R-:W4:Y:S04]  /*239b0*/  LDL.LU.64 R12, [R1+0x9e8] ;  /* 0x0009e800010c7983 */ /* 0x000f280000300a00 */
[----:B---3--:R-:W-:Y:S01]  /*239c0*/  STSM.16.M88.4 [R2+0x200], R16 ;  /* 0x0002001002007844 */ /* 0x008fe20000000200 */
[----:B------:R-:W-:Y:S06]  /*239d0*/  BAR.SYNC.DEFER_BLOCKING 0x0 ;  /* 0x0000000000007b1d */ /* 0x000fec0000010000 */
        /* <DEDUP_REMOVED lines=8> */
[----:B0-----:R-:W-:Y:S04]  /*23a60*/  STL.64 [R1+0x30], R16 ;  /* 0x0000301001007387 */ /* 0x001fe80000100a00 */
[----:B------:R0:W-:Y:S04]  /*23a70*/  STL.64 [R1+0x38], R18 ;  /* 0x0000381201007387 */ /* 0x0001e80000100a00 */
[----:B------:R-:W1:Y:S04]  /*23a80*/  LDS.128 R24, [R0] ;  /* 0x0000000000187984 */ /* 0x000e680000000c00 */
[----:B0-----:R-:W3:Y:S04]  /*23a90*/  LDL.LU.64 R18, [R1+0x9e0] ;  /* 0x0009e00001127983 */ /* 0x001ee80000300a00 */
[----:B------:R-:W3:Y:S04]  /*23aa0*/  LDL.LU.64 R16, [R1+0x9d8] ;  /* 0x0009d80001107983 */ /* 0x000ee80000300a00 */
[----:B------:R-:W3:Y:S04]  /*23ab0*/  LDL.LU.64 R22, [R1+0x9d0] ;  /* 0x0009d00001167983 */ /* 0x000ee80000300a00 */
[----:B------:R-:W3:Y:S04]  /*23ac0*/  LDL.LU.64 R20, [R1+0x9c8] ;  /* 0x0009c80001147983 */ /* 0x000ee80000300a00 */
[----:B-1----:R-:W-:Y:S04]  /*23ad0*/  STL.64 [R1], R24 ;  /* 0x0000001801007387 */ /* 0x002fe80000100a00 */
[----:B------:R-:W-:Y:S04]  /*23ae0*/  STL.64 [R1+0x8], R26 ;  /* 0x0000081a01007387 */ /* 0x000fe80000100a00 */
[----:B------:R-:W0:Y:S01]  /*23af0*/  LDS.128 R24, [R0+0x400] ;  /* 0x0004000000187984 */ /* 0x000e220000000c00 */
[----:B------:R-:W-:Y:S06]  /*23b00*/  BAR.SYNC.DEFER_BLOCKING 0x0 ;  /* 0x0000000000007b1d */ /* 0x000fec0000010000 */
[----:B0-----:R-:W-:Y:S04]  /*23b10*/  STL.64 [R1+0x10], R24 ;  /* 0x0000101801007387 */ /* 0x001fe80000100a00 */
[----:B------:R0:W-:Y:S04]  /*23b20*/  STL.64 [R1+0x18], R26 ;  /* 0x0000181a01007387 */ /* 0x0001e80000100a00 */
[----:B0-----:R-:W3:Y:S04]  /*23b30*/  LDL.LU.64 R26, [R1+0x9c0] ;  /* 0x0009c000011a7983 */ /* 0x001ee80000300a00 */
[----:B------:R-:W3:Y:S04]  /*23b40*/  LDL.LU.64 R24, [R1+0x9b8] ;  /* 0x0009b80001187983 */ /* 0x000ee80000300a00 */
[----:B--2---:R-:W-:Y:S04]  /*23b50*/  STSM.16.M88.4 [R2], R4 ;  /* 0x0000000402007844 */ /* 0x004fe80000000200 */
[----:B----4-:R-:W-:Y:S01]  /*23b60*/  STSM.16.M88.4 [R2+0x200], R8 ;  /* 0x0002000802007844 */ /* 0x010fe20000000200 */
[----:B------:R-:W-:Y:S06]  /*23b70*/  BAR.SYNC.DEFER_BLOCKING 0x0 ;  /* 0x0000000000007b1d */ /* 0x000fec0000010000 */
[----:B------:R-:W0:Y:S04]  /*23b80*/  LDS.128 R8, [R0] ;  /* 0x0000000000087984 */ /* 0x000e280000000c00 */
[----:B------:R-:W1:Y:S01]  /*23b90*/  LDS.128 R4, [R0+0x400] ;  /* 0x0004000000047984 */ /* 0x000e620000000c00 */
[----:B------:R-:W-:Y:S06]  /*23ba0*/  BAR.SYNC.DEFER_BLOCKING 0x0 ;  /* 0x0000000000007b1d */ /* 0x000fec0000010000 */
[----:B------:R2:W-:Y:S04]  /*23bb0*/  STSM.16.M88.4 [R2], R12 ;  /* 0x0000000c02007844 */ /* 0x0005e80000000200 */
[----:B0-----:R-:W-:Y:S04]  /*23bc0*/  STL.64 [R1+0x180], R8 ;  /* 0x0001800801007387 */ /* 0x001fe80000100a00 */
[----:B------:R-:W-:Y:S04]  /*23bd0*/  STL.64 [R1+0x188], R10 ;  /* 0x0001880a01007387 */ /* 0x000fe80000100a00 */
[----:B-1----:R-:W-:Y:S04]  /*23be0*/  STL.64 [R1+0x190], R4 ;  /* 0x0001900401007387 */ /* 0x002fe80000100a00 */
[----:B------:R-:W-:Y:S01]  /*23bf0*/  STL.64 [R1+0x198], R6 ;  /* 0x0001980601007387 */ /* 0x000fe20000100a00 */
[----:B------:R-:W-:Y:S01]  /*23c00*/  ISETP.LT.AND P3, PT, R3, UR6, !P0 ;  /* 0x0000000603007c0c */ /* 0x000fe2000c761270 */
[----:B------:R-:W-:-:S02]  /*23c10*/  ULDC UR6, c[0x0][0x248] ;  /* 0x0000920000067ab9 */ /* 0x000fc40000000800 */
[----:B--2---:R-:W2:Y:S04]  /*23c20*/  LDL.LU R12, [R1+0x1c0] ;  /* 0x0001c000010c7983 */ /* 0x004ea80000300800 */
[----:B------:R-:W2:Y:S04]  /*23c30*/  LDL.LU R13, [R1+0x1c4] ;  /* 0x0001c400010d7983 */ /* 0x000ea80000300800 */
[----:B------:R-:W2:Y:S04]  /*23c40*/  LDL.LU R14, [R1+0x1c8] ;  /* 0x0001c800010e7983 */ /* 0x000ea80000300800 */
[----:B------:R-:W2:Y:S04]  /*23c50*/  LDL.LU R15, [R1+0x1cc] ;  /* 0x0001cc00010f7983 */ /* 0x000ea80000300800 */
[----:B------:R-:W4:Y:S04]  /*23c60*/  LDL.LU R3, [R1+0x984] ;  /* 0x0009840001037983 */ /* 0x000f280000300800 */
[----:B---3--:R0:W-:Y:S01]  /*23c70*/  STSM.16.M88.4 [R2+0x200], R16 ;  /* 0x0002001002007844 */ /* 0x0081e20000000200 */
[----:B------:R-:W-:Y:S06]  /*23c80*/  BAR.SYNC.DEFER_BLOCKING 0x0 ;  /* 0x0000000000007b1d */ /* 0x000fec0000010000 */
[----:B0-----:R-:W3:Y:S04]  /*23c90*/  LDL.LU R16, [R1+0x170] ;  /* 0x0001700001107983 */ /* 0x001ee80000300800 */
[----:B------:R-:W3:Y:S04]  /*23ca0*/  LDL.LU R17, [R1+0x174] ;  /* 0x0001740001117983 */ /* 0x000ee80000300800 */
[----:B------:R-:W3:Y:S04]  /*23cb0*/  LDL.LU R18, [R1+0x178] ;  /* 0x0001780001127983 */ /* 0x000ee80000300800 */
[----:B------:R-:W0:Y:S04]  /*23cc0*/  LDS.128 R4, [R0+0x400] ;  /* 0x0004000000047984 */ /* 0x000e280000000c00 */
[----:B------:R-:W1:Y:S01]  /*23cd0*/  LDS.128 R8, [R0] ;  /* 0x0000000000087984 */ /* 0x000e620000000c00 */
[----:B------:R-:W-:Y:S06]  /*23ce0*/  BAR.SYNC.DEFER_BLOCKING 0x0 ;  /* 0x0000000000007b1d */ /* 0x000fec0000010000 */
[----:B------:R-:W3:Y:S04]  /*23cf0*/  LDL.LU R19, [R1+0x17c] ;  /* 0x00017c0001137983 */ /* 0x000ee80000300800 */
[----:B------:R-:W-:Y:S01]  /*23d00*/  STSM.16.M88.4 [R2], R20 ;  /* 0x0000001402007844 */ /* 0x000fe20000000200 */
[----:B0-----:R-:W-:-:S03]  /*23d10*/  IMAD.MOV.U32 R28, RZ, RZ, R6 ;  /* 0x000000ffff1c7224 */ /* 0x001fc600078e0006 */
[----:B------:R-:W-:Y:S04]  /*23d20*/  STL.64 [R1+0x1b0], R4 ;  /* 0x0001b00401007387 */ /* 0x000fe80000100a00 */
[----:B-1----:R-:W-:Y:S04]  /*23d30*/  STL.64 [R1+0x1a0], R8 ;  /* 0x0001a00801007387 */ /* 0x002fe80000100a00 */
[----:B------:R-:W-:Y:S04]  /*23d40*/  STL.64 [R1+0x1a8], R10 ;  /* 0x0001a80a01007387 */ /* 0x000fe80000100a00 */
[----:B------:R-:W-:Y:S04]  /*23d50*/  STL [R1+0x1bc], R7 ;  /* 0x0001bc0701007387 */ /* 0x000fe80000100800 */
[----:B------:R-:W-:Y:S04]  /*23d60*/  STL [R1+0x994], R28 ;  /* 0x0009941c01007387 */ /* 0x000fe80000100800 */
[----:B------:R-:W-:Y:S04]  /*23d70*/  STL [R1+0x9a4], R27 ;  /* 0x0009a41b01007387 */ /* 0x000fe80000100800 */
[----:B------:R0:W-:Y:S01]  /*23d80*/  STSM.16.M88.4 [R2+0x200], R24 ;  /* 0x0002001802007844 */ /* 0x0001e20000000200 */
[----:B------:R-:W-:Y:S06]  /*23d90*/  BAR.SYNC.DEFER_BLOCKING 0x0 ;  /* 0x0000000000007b1d */ /* 0x000fec0000010000 */
[----:B0-----:R-:W2:Y:S04]  /*23da0*/  LDL.LU R24, [R1+0x560] ;  /* 0x0005600001187983 */ /* 0x001ea80000300800 */
[----:B------:R-:W2:Y:S04]  /*23db0*/  LDL.LU R25, [R1+0x564] ;  /* 0x0005640001197983 */ /* 0x000ea80000300800 */
[----:B------:R-:W4:Y:S04]  /*23dc0*/  LDL.LU R26, [R1+0x568] ;  /* 0x00056800011a7983 */ /* 0x000f280000300800 */
[----:B------:R-:W4:Y:S04]  /*23dd0*/  LDL.LU R27, [R1+0x56c] ;  /* 0x00056c00011b7983 */ /* 0x000f280000300800 */
[----:B------:R-:W0:Y:S04]  /*23de0*/  LDS.128 R4, [R0] ;  /* 0x0000000000047984 */ /* 0x000e280000000c00 */
[----:B------:R-:W1:Y:S01]  /*23df0*/  LDS.128 R8, [R0+0x400] ;  /* 0x0004000000087984 */ /* 0x000e620000000c00 */
[----:B------:R-:W-:Y:S06]  /*23e00*/  BAR.SYNC.DEFER_BLOCKING 0x0 ;  /* 0x0000000000007b1d */ /* 0x000fec0000010000 */
[----:B----4-:R-:W-:Y:S04]  /*23e10*/  STL.64 [R1+0x9b0], R26 ;  /* 0x0009b01a01007387 */ /* 0x010fe80000100a00 */
[----:B--2---:R2:W-:Y:S04]  /*23e20*/  STL.64 [R1+0x9a8], R24 ;  /* 0x0009a81801007387 */ /* 0x0045e80000100a00 */
[----:B--2---:R-:W2:Y:S04]  /*23e30*/  LDL.LU R24, [R1+0x1d0] ;  /* 0x0001d00001187983 */ /* 0x004ea80000300800 */
[----:B------:R-:W2:Y:S04]  /*23e40*/  LDL.LU R25, [R1+0x1d4] ;  /* 0x0001d40001197983 */ /* 0x000ea80000300800 */
[----:B------:R-:W2:Y:S04]  /*23e50*/  LDL.LU R26, [R1+0x1d8] ;  /* 0x0001d800011a7983 */ /* 0x000ea80000300800 */
[----:B------:R-:W2:Y:S04]  /*23e60*/  LDL.LU R27, [R1+0x1dc] ;  /* 0x0001dc00011b7983 */ /* 0x000ea80000300800 */
[----:B---3--:R-:W-:Y:S04]  /*23e70*/  STSM.16.M88.4 [R2], R16 ;  /* 0x0000001002007844 */ /* 0x008fe80000000200 */
[----:B------:R-:W-:Y:S01]  /*23e80*/  STSM.16.M88.4 [R2+0x200], R12 ;  /* 0x0002000c02007844 */ /* 0x000fe20000000200 */
[----:B------:R-:W-:Y:S06]  /*23e90*/  BAR.SYNC.DEFER_BLOCKING 0x0 ;  /* 0x0000000000007b1d */ /* 0x000fec0000010000 */
[----:B------:R-:W3:Y:S04]  /*23ea0*/  LDS.128 R12, [R0] ;  /* 0x00000000000c7984 */ /* 0x000ee80000000c00 */
[----:B------:R-:W4:Y:S01]  /*23eb0*/  LDS.128 R16, [R0+0x400] ;  /* 0x0004000000107984 */ /* 0x000f220000000c00 */
[----:B------:R-:W-:Y:S06]  /*23ec0*/  BAR.SYNC.DEFER_BLOCKING 0x0 ;  /* 0x0000000000007b1d */ /* 0x000fec0000010000 */
[----:B0-----:R-:W-:Y:S04]  /*23ed0*/  STL [R1+0x9a0], R5 ;  /* 0x0009a00501007387 */ /* 0x001fe80000100800 */
[----:B------:R-:W-:Y:S04]  /*23ee0*/  STL [R1+0x99c], R6 ;  /* 0x00099c0601007387 */ /* 0x000fe80000100800 */
[----:B------:R0:W-:Y:S04]  /*23ef0*/  STL [R1+0x998], R7 ;  /* 0x0009980701007387 */ /* 0x0001e80000100800 */
[----:B0-----:R-:W3:Y:S04]  /*23f00*/  LDL.LU R7, [R1+0x140] ;  /* 0x0001400001077983 */ /* 0x001ee80000300800 */
[----:B------:R-:W4:Y:S04]  /*23f10*/  LDL.LU R6, [R1+0x144] ;  /* 0x0001440001067983 */ /* 0x000f280000300800 */
[----:B--2---:R0:W-:Y:S04]  /*23f20*/  STSM.16.M88.4 [R2], R24 ;  /* 0x0000001802007844 */ /* 0x0041e80000000200 */
[----:B0-----:R-:W2:Y:S04]  /*23f30*/  LDL.LU.64 R26, [R1+0x9b0] ;  /* 0x0009b000011a7983 */ /* 0x001ea80000300a00 */
[----:B------:R-:W2:Y:S01]  /*23f40*/  LDL.LU.64 R24, [R1+0x9a8] ;  /* 0x0009a80001187983 */ /* 0x000ea20000300a00 */
[----:B------:R-:W-:Y:S01]  /*23f50*/  IMAD R3, R3, UR4, RZ ;  /* 0x0000000403037c24 */ /* 0x000fe2000f8e02ff */
[----:B------:R-:W-:Y:S01]  /*23f60*/  ULDC.64 UR4, c[0x0][0x220] ;  /* 0x0000880000047ab9 */ /* 0x000fe20000000a00 */
[C---:B------:R-:W-:Y:S01]  /*23f70*/  IMAD R23, R29.reuse, UR6, RZ ;  /* 0x000000061d177c24 */ /* 0x040fe2000f8e02ff */
[----:B------:R-:W-:Y:S01]  /*23f80*/  ISETP.LT.AND P4, PT, R29, UR7, !P0 ;  /* 0x000000071d007c0c */ /* 0x000fe2000c781270 */
[----:B------:R-:W-:Y:S01]  /*23f90*/  ULDC UR6, c[0x0][0x248] ;  /* 0x0000920000067ab9 */ /* 0x000fe20000000800 */
[----:B------:R-:W-:Y:S01]  /*23fa0*/  LEA R20, P6, R3, UR4, 0x1 ;  /* 0x0000000403147c11 */ /* 0x000fe2000f8c08ff */
[----:B------:R-:W-:Y:S01]  /*23fb0*/  ULDC UR4, c[0x0][0x248] ;  /* 0x0000920000047ab9 */ /* 0x000fe20000000800 */
[----:B------:R-:W-:Y:S01]  /*23fc0*/  ULDC UR7, c[0x0][0x22c] ;  /* 0x00008b0000077ab9 */ /* 0x000fe20000000800 */
[----:B------:R-:W-:Y:S01]  /*23fd0*/  VIADD R21, R23, UR4 ;  /* 0x0000000417157c36 */ /* 0x000fe20008000000 */
[----:B------:R-:W-:Y:S01]  /*23fe0*/  LEA.HI.X.SX32 R3, R3, UR5, 0x1, P6 ;  /* 0x0000000503037c11 */ /* 0x000fe2000b0f0eff */
[----:B------:R-:W-:Y:S01]  /*23ff0*/  ULDC UR4, c[0x0][0x248] ;  /* 0x0000920000047ab9 */ /* 0x000fe20000000800 */
[----:B------:R-:W-:Y:S01]  /*24000*/  LEA R22, P6, R23, R20, 0x1 ;  /* 0x0000001417167211 */ /* 0x000fe200078c08ff */
[----:B------:R-:W-:-:S03]  /*24010*/  ULDC UR5, c[0x0][0x22c] ;  /* 0x00008b0000057ab9 */ /* 0x000fc60000000800 */
[-C--:B------:R-:W-:Y:S01]  /*24020*/  LEA.HI.X.SX32 R23, R23, R3.reuse, 0x1, P6 ;  /* 0x0000000317177211 */ /* 0x080fe200030f0eff */
[----:B--2---:R0:W-:Y:S01]  /*24030*/  STSM.16.M88.4 [R2+0x200], R24 ;  /* 0x0002001802007844 */ /* 0x0041e20000000200 */
[----:B------:R-:W-:Y:S06]  /*24040*/  BAR.SYNC.DEFER_BLOCKING 0x0 ;  /* 0x0000000000007b1d */ /* 0x000fec0000010000 */
[----:B0-----:R-:W2:Y:S04]  /*24050*/  LDL.LU R27, [R1+0x9a4] ;  /* 0x0009a400011b7983 */ /* 0x001ea80000300800 */
[----:B------:R-:W2:Y:S04]  /*24060*/  LDL.LU R5, [R1+0x148] ;  /* 0x0001480001057983 */ /* 0x000ea80000300800 */
[----:B------:R-:W2:Y:S01]  /*24070*/  LDL.LU R28, [R1+0x14c] ;  /* 0x00014c00011c7983 */ /* 0x000ea20000300800 */
[C---:B------:R-:W-:Y:S01]  /*24080*/  LEA R24, P6, R21.reuse, R20, 0x1 ;  /* 0x0000001415187211 */ /* 0x040fe200078c08ff */
[C---:B------:R-:W-:Y:S01]  /*24090*/  VIADD R2, R21.reuse, UR4 ;  /* 0x0000000415027c36 */ /* 0x040fe20008000000 */
[----:B------:R-:W-:Y:S01]  /*240a0*/  ULDC UR4, c[0x0][0x248] ;  /* 0x0000920000047ab9 */ /* 0x000fe20000000800 */
[----:B---3--:R0:W-:Y:S01]  /*240b0*/  @P4 STG.E.U16 desc[UR10][R22.64], R7 ;  /* 0x0000000716004986 */ /* 0x0081e2000c10150a */
[----:B------:R-:W-:-:S02]  /*240c0*/  LEA.HI.X.SX32 R25, R21, R3, 0x1, P6 ;  /* 0x0000000315197211 */ /* 0x000fc400030f0eff */
[----:B------:R-:W-:Y:S01]  /*240d0*/  PRMT R21, R7, 0x7632, R21 ;  /* 0x0000763207157816 */ /* 0x000fe20000000015 */
[----:B------:R-:W-:Y:S01]  /*240e0*/  VIADD R26, R29, 0x5 ;  /* 0x000000051d1a7836 */ /* 0x000fe20000000000 */
[----:B0-----:R-:W-:-:S03]  /*240f0*/  LEA R22, P6, R2, R20, 0x1 ;  /* 0x0000001402167211 */ /* 0x001fc600078c08ff */
[----:B------:R0:W-:Y:S01]  /*24100*/  @P5 STG.E.U16 desc[UR10][R24.64], R21 ;  /* 0x0000001518005986 */ /* 0x0001e2000c10150a */
[C---:B------:R-:W-:Y:S01]  /*24110*/  LEA.HI.X.SX32 R23, R2.reuse, R3, 0x1, P6 ;  /* 0x0000000302177211 */ /* 0x040fe200030f0eff */
[----:B------:R-:W-:Y:S01]  /*24120*/  VIADD R2, R2, UR4 ;  /* 0x0000000402027c36 */ /* 0x000fe20008000000 */
[----:B------:R-:W-:Y:S01]  /*24130*/  ISETP.LT.AND P4, PT, R26, UR5, !P0 ;  /* 0x000000051a007c0c */ /* 0x000fe2000c781270 */
[----:B------:R-:W-:Y:S01]  /*24140*/  ULDC UR5, c[0x0][0x22c] ;  /* 0x00008b0000057ab9 */ /* 0x000fe20000000800 */
[----:B------:R-:W-:Y:S01]  /*24150*/  ULDC UR4, c[0x0][0x248] ;  /* 0x0000920000047ab9 */ /* 0x000fe20000000800 */
[----:B----4-:R3:W-:Y:S01]  /*24160*/  @P2 STG.E.U16 desc[UR10][R22.64], R6 ;  /* 0x0000000616002986 */ /* 0x0107e2000c10150a */
[C---:B0-----:R-:W-:Y:S01]  /*24170*/  VIADD R21, R29.reuse, 0x6 ;  /* 0x000000061d157836 */ /* 0x041fe20000000000 */
[----:B------:R-:W-:Y:S01]  /*24180*/  PRMT R25, R6, 0x7632, R25 ;  /* 0x0000763206197816 */ /* 0x000fe20000000019 */
[----:B------:R-:W-:Y:S01]  /*24190*/  VIADD R24, R29, 0x7 ;  /* 0x000000071d187836 */ /* 0x000fe20000000000 */
[----:B------:R-:W4:Y:S02]  /*241a0*/  LDL.LU R7, [R1+0x164] ;  /* 0x0001640001077983 */ /* 0x000f240000300800 */
[----:B------:R-:W-:-:S02]  /*241b0*/  ISETP.LT.AND P5, PT, R21, UR5, !P0 ;  /* 0x0000000515007c0c */ /* 0x000fc4000c7a1270 */
[CC--:B---3--:R-:W-:Y:S01]  /*241c0*/  LEA R22, P2, R2.reuse, R20.reuse, 0x1 ;  /* 0x0000001402167211 */ /* 0x0c8fe200078408ff */
[C---:B------:R-:W-:Y:S01]  /*241d0*/  VIADD R21, R2.reuse, UR4 ;  /* 0x0000000402157c36 */ /* 0x040fe20008000000 */
[----:B------:R-:W-:Y:S01]  /*241e0*/  ULDC UR5, c[0x0][0x22c] ;  /* 0x00008b0000057ab9 */ /* 0x000fe20000000800 */
[----:B------:R-:W-:Y:S01]  /*241f0*/  ULDC UR4, c[0x0][0x22c] ;  /* 0x00008b0000047ab9 */ /* 0x000fe20000000800 */
[----:B------:R-:W-:Y:S01]  /*24200*/  LEA.HI.X.SX32 R23, R2, R3, 0x1, P2 ;  /* 0x0000000302177211 */ /* 0x000fe200010f0eff */
[----:B------:R-:W-:Y:S01]  /*24210*/  VIADD R2, R29, 0x8 ;  /* 0x000000081d027836 */ /* 0x000fe20000000000 */
[----:B------:R-:W-:Y:S01]  /*24220*/  ISETP.LT.AND P2, PT, R24, UR5, !P0 ;  /* 0x0000000518007c0c */ /* 0x000fe2000c741270 */
[----:B------:R-:W-:Y:S01]  /*24230*/  ULDC UR5, c[0x0][0x22c] ;  /* 0x00008b0000057ab9 */ /* 0x000fe20000000800 */
[----:B------:R-:W-:Y:S01]  /*24240*/  LEA R24, P6, R21, R20, 0x1 ;  /* 0x0000001415187211 */ /* 0x000fe200078c08ff */
[----:B------:R0:W-:Y:S01]  /*24250*/  @P1 STG.E.U16 desc[UR10][R22.64], R25 ;  /* 0x0000001916001986 */ /* 0x0001e2000c10150a */
[----:B------:R-:W-:Y:S01]  /*24260*/  ISETP.LT.AND P1, PT, R2, UR4, !P0 ;  /* 0x0000000402007c0c */ /* 0x000fe2000c721270 */
[----:B------:R-:W-:-:S02]  /*24270*/  ULDC UR4, c[0x0][0x248] ;  /* 0x0000920000047ab9 */ /* 0x000fc40000000800 */
[----:B------:R-:W-:Y:S01]  /*24280*/  VIADD R2, R21, UR4 ;  /* 0x0000000415027c36 */ /* 0x000fe20008000000 */
[----:B------:R-:W-:Y:S01]  /*24290*/  ULDC UR4, c[0x0][0x22c] ;  /* 0x00008b0000047ab9 */ /* 0x000fe20000000800 */
[----:B------:R-:W-:Y:S01]  /*242a0*/  VIADD R26, R29, 0xb ;  /* 0x0000000b1d1a7836 */ /* 0x000fe20000000000 */
[----:B------:R-:W3:Y:S01]  /*242b0*/  LDL.LU R6, [R1+0x168] ;  /* 0x0001680001067983 */ /* 0x000ee20000300800 */
[-C--:B0-----:R-:W-:Y:S01]  /*242c0*/  LEA.HI.X.SX32 R25, R21, R3.reuse, 0x1, P6 ;  /* 0x0000000315197211 */ /* 0x081fe200030f0eff */
[C---:B------:R-:W-:Y:S01]  /*242d0*/  VIADD R23, R29.reuse, 0x9 ;  /* 0x000000091d177836 */ /* 0x040fe20000000000 */
[C---:B------:R-:W-:Y:S01]  /*242e0*/  LEA R22, P6, R2.reuse, R20, 0x1 ;  /* 0x0000001402167211 */ /* 0x040fe200078c08ff */
[----:B------:R-:W-:Y:S02]  /*242f0*/  VIADD R21, R29, 0xa ;  /* 0x0000000a1d157836 */ /* 0x000fe40000000000 */
[----:B--2---:R0:W-:Y:S01]  /*24300*/  @P3 STG.E.U16 desc[UR10][R24.64], R5 ;  /* 0x0000000518003986 */ /* 0x0041e2000c10150a */
[----:B------:R-:W-:Y:S01]  /*24310*/  ISETP.LT.AND P3, PT, R23, UR4, !P0 ;  /* 0x0000000417007c0c */ /* 0x000fe2000c761270 */
[----:B------:R-:W-:Y:S01]  /*24320*/  ULDC UR4, c[0x0][0x248] ;  /* 0x0000920000047ab9 */ /* 0x000fe20000000800 */
[C---:B------:R-:W-:Y:S01]  /*24330*/  LEA.HI.X.SX32 R23, R2.reuse, R3, 0x1, P6 ;  /* 0x0000000302177211 */ /* 0x040fe200030f0eff */
[----:B------:R-:W-:Y:S01]  /*24340*/  VIADD R2, R2, UR4 ;  /* 0x0000000402027c36 */ /* 0x000fe20008000000 */
[----:B------:R-:W-:Y:S01]  /*24350*/  ULDC UR4, c[0x0][0x248] ;  /* 0x0000920000047ab9 */ /* 0x000fe20000000800 */
[----:B0-----:R-:W-:-:S05]  /*24360*/  PRMT R24, R5, 0x7632, R24 ;  /* 0x0000763205187816 */ /* 0x001fca0000000018 */
[----:B------:R0:W-:Y:S01]  /*24370*/  @P4 STG.E.U16 desc[UR10][R22.64], R24 ;  /* 0x0000001816004986 */ /* 0x0001e2000c10150a */
[----:B------:R-:W-:Y:S01]  /*24380*/  ISETP.LT.AND P6, PT, R21, UR5, !P0 ;  /* 0x0000000515007c0c */ /* 0x000fe2000c7c1270 */
[----:B------:R-:W-:Y:S01]  /*24390*/  VIADD R21, R2, UR4 ;  /* 0x0000000402157c36 */ /* 0x000fe20008000000 */
[----:B------:R-:W-:Y:S01]  /*243a0*/  ULDC UR4, c[0x0][0x22c] ;  /* 0x00008b0000047ab9 */ /* 0x000fe20000000800 */
[----:B------:R-:W-:Y:S01]  /*243b0*/  PRMT R27, R28, 0x7632, R27 ;  /* 0x000076321c1b7816 */ /* 0x000fe2000000001b */
[----:B------:R-:W-:Y:S01]  /*243c0*/  ULDC UR5, c[0x0][0x248] ;  /* 0x0000920000057ab9 */ /* 0x000fe20000000800 */
[----:B0-----:R-:W-:-:S04]  /*243d0*/  LEA R22, P4, R2, R20, 0x1 ;  /* 0x0000001402167211 */ /* 0x001fc800078808ff */
[----:B------:R-:W-:-:S05]  /*243e0*/  LEA.HI.X.SX32 R23, R2, R3, 0x1, P4 ;  /* 0x0000000302177211 */ /* 0x000fca00020f0eff */
[----:B------:R0:W-:Y:S01]  /*243f0*/  @P5 STG.E.U16 desc[UR10][R22.64], R28 ;  /* 0x0000001c16005986 */ /* 0x0001e2000c10150a */
[----:B------:R-:W-:Y:S01]  /*24400*/  ISETP.LT.AND P5, PT, R26, UR4, !P0 ;  /* 0x000000041a007c0c */ /* 0x000fe2000c7a1270 */
[C---:B------:R-:W-:Y:S01]  /*24410*/  VIADD R2, R21.reuse, UR5 ;  /* 0x0000000515027c36 */ /* 0x040fe20008000000 */
[CC--:B------:R-:W-:Y:S01]  /*24420*/  LEA R24, P4, R21.reuse, R20.reuse, 0x1 ;  /* 0x0000001415187211 */ /* 0x0c0fe200078808ff */
[----:B------:R-:W-:Y:S01]  /*24430*/  ULDC UR4, c[0x0][0x22c] ;  /* 0x00008b0000047ab9 */ /* 0x000fe20000000800 */
[----:B------:R-:W-:Y:S01]  /*24440*/  ULDC UR5, c[0x0][0x22c] ;  /* 0x00008b0000057ab9 */ /* 0x000fe20000000800 */
[----:B0-----:R-:W2:Y:S04]  /*24450*/  LDL.LU R28, [R1+0x16c] ;  /* 0x00016c00011c7983 */ /* 0x001ea80000300800 */
[----:B------:R-:W2:Y:S04]  /*24460*/  LDL.LU R5, [R1+0x120] ;  /* 0x0001200001057983 */ /* 0x000ea80000300800 */
[----:B------:R-:W3:Y:S01]  /*24470*/  LDL.LU R26, [R1+0x160] ;  /* 0x00016000011a7983 */ /* 0x000ee20000300800 */
[----:B------:R-:W-:Y:S01]  /*24480*/  LEA.HI.X.SX32 R25, R21, R3, 0x1, P4 ;  /* 0x0000000315197211 */ /* 0x000fe200020f0eff */
[----:B------:R-:W-:Y:S01]  /*24490*/  VIADD R21, R29, 0xc ;  /* 0x0000000c1d157836 */ /* 0x000fe20000000000 */
[----:B------:R-:W-:-:S04]  /*244a0*/  LEA R22, P4, R2, R20, 0x1 ;  /* 0x0000001402167211 */ /* 0x000fc800078808ff */
[C---:B------:R-:W-:Y:S02]  /*244b0*/  LEA.HI.X.SX32 R23, R2.reuse, R3, 0x1, P4 ;  /* 0x0000000302177211 */ /* 0x040fe400020f0eff */
[----:B------:R-:W-:Y:S01]  /*244c0*/  ISETP.LT.AND P4, PT, R21, UR4, !P0 ;  /* 0x0000000415007c0c */ /* 0x000fe2000c781270 */
[----:B------:R-:W-:Y:S02]  /*244d0*/  ULDC UR4, c[0x0][0x248] ;  /* 0x0000920000047ab9 */ /* 0x000fe40000000800 */
[----:B------:R-:W-:Y:S01]  /*244e0*/  VIADD R2, R2, UR4 ;  /* 0x0000000402027c36 */ /* 0x000fe20008000000 */
[----:B------:R4:W-:Y:S01]  /*244f0*/  @P2 STG.E.U16 desc[UR10][R24.64], R27 ;  /* 0x0000001b18002986 */ /* 0x0009e2000c10150a */
[----:B------:R-:W-:Y:S01]  /*24500*/  VIADD R21, R29, 0xd ;  /* 0x0000000d1d157836 */ /* 0x000fe20000000000 */
[----:B------:R-:W-:-:S04]  /*24510*/  ULDC UR4, c[0x0][0x22c] ;  /* 0x00008b0000047ab9 */ /* 0x000fc80000000800 */
[----:B------:R-:W-:Y:S01]  /*24520*/  ISETP.LT.AND P2, PT, R21, UR4, !P0 ;  /* 0x0000000415007c0c */ /* 0x000fe2000c741270 */
[----:B------:R-:W-:Y:S01]  /*24530*/  ULDC UR4, c[0x0][0x248] ;  /* 0x0000920000047ab9 */ /* 0x000fe20000000800 */
[----:B------:R-:W-:Y:S01]  /*24540*/  VIADD R21, R29, 0xe ;  /* 0x0000000e1d157836 */ /* 0x000fe20000000000 */
[----:B----4-:R-:W-:Y:S01]  /*24550*/  PRMT R27, R7, 0x7632, R27 ;  /* 0x00007632071b7816 */ /* 0x010fe2000000001b */
[----:B---3--:R0:W-:Y:S01]  /*24560*/  @P1 STG.E.U16 desc[UR10][R22.64], R26 ;  /* 0x0000001a16001986 */ /* 0x0081e2000c10150a */
[----:B------:R-:W-:Y:S02]  /*24570*/  PRMT R24, R26, 0x7632, R24 ;  /* 0x000076321a187816 */ /* 0x000fe40000000018 */
[----:B0-----:R-:W-:-:S04]  /*24580*/  LEA R22, P1, R2, R20, 0x1 ;  /* 0x0000001402167211 */ /* 0x001fc800078208ff */
[C---:B------:R-:W-:Y:S01]  /*24590*/  LEA.HI.X.SX32 R23, R2.reuse, R3, 0x1, P1 ;  /* 0x0000000302177211 */ /* 0x040fe200008f0eff */
[----:B------:R-:W-:Y:S01]  /*245a0*/  VIADD R2, R2, UR4 ;  /* 0x0000000402027c36 */ /* 0x000fe20008000000 */
[----:B------:R-:W-:-:S03]  /*245b0*/  ULDC UR4, c[0x0][0x248] ;  /* 0x0000920000047ab9 */ /* 0x000fc60000000800 */
[----:B------:R0:W-:Y:S01]  /*245c0*/  @P3 STG.E.U16 desc[UR10][R22.64], R24 ;  /* 0x0000001816003986 */ /* 0x0001e2000c10150a */
[----:B------:R-:W-:Y:S02]  /*245d0*/  ISETP.LT.AND P1, PT, R21, UR5, !P0 ;  /* 0x0000000515007c0c */ /* 0x000fe4000c721270 */
[C---:B0-----:R-:W-:Y:S01]  /*245e0*/  LEA R24, P3, R2.reuse, R20, 0x1 ;  /* 0x0000001402187211 */ /* 0x041fe200078608ff */
[C---:B------:R-:W-:Y:S01]  /*245f0*/  VIADD R21, R2.reuse, UR4 ;  /* 0x0000000402157c36 */ /* 0x040fe20008000000 */
[----:B------:R-:W-:Y:S01]  /*24600*/  ULDC UR4, c[0x0][0x248] ;  /* 0x0000920000047ab9 */ /* 0x000fe20000000800 */
[----:B------:R-:W-:Y:S01]  /*24610*/  VIADD R26, R29, 0xf ;  /* 0x0000000f1d1a7836 */ /* 0x000fe20000000000 */
[----:B------:R-:W-:Y:S01]  /*24620*/  LEA.HI.X.SX32 R25, R2, R3, 0x1, P3 ;  /* 0x0000000302197211 */ /* 0x000fe200018f0eff */
[----:B------:R-:W-:-:S04]  /*24630*/  ULDC UR5, c[0x0][0x22c] ;  /* 0x00008b0000057ab9 */ /* 0x000fc80000000800 */
[----:B------:R0:W-:Y:S01]  /*24640*/  @P6 STG.E.U16 desc[UR10][R24.64], R7 ;  /* 0x0000000718006986 */ /* 0x0001e2000c10150a */
[C---:B------:R-:W-:Y:S01]  /*24650*/  VIADD R2, R21.reuse, UR4 ;  /* 0x0000000415027c36 */ /* 0x040fe20008000000 */
[CC--:B------:R-:W-:Y:S01]  /*24660*/  LEA R22, P3, R21.reuse, R20.reuse, 0x1 ;  /* 0x0000001415167211 */ /* 0x0c0fe200078608ff */
[----:B------:R-:W-:Y:S01]  /*24670*/  ULDC UR4, c[0x0][0x248] ;  /* 0x0000920000047ab9 */ /* 0x000fe20000000800 */
[----:B0-----:R-:W3:Y:S02]  /*24680*/  LDL.LU R7, [R1+0x124] ;  /* 0x0001240001077983 */ /* 0x001ee40000300800 */
[CC--:B------:R-:W-:Y:S02]  /*24690*/  LEA R24, P6, R2.reuse, R20.reuse, 0x1 ;  /* 0x0000001402187211 */ /* 0x0c0fe400078c08ff */
[-C--:B------:R-:W-:Y:S01]  /*246a0*/  LEA.HI.X.SX32 R23, R21, R3.reuse, 0x1, P3 ;  /* 0x0000000315177211 */ /* 0x080fe200018f0eff */
[----:B------:R-:W-:Y:S01]  /*246b0*/  VIADD R21, R29, 0x10 ;  /* 0x000000101d157836 */ /* 0x000fe20000000000 */
[CC--:B------:R-:W-:Y:S01]  /*246c0*/  LEA.HI.X.SX32 R25, R2.reuse, R3.reuse, 0x1, P6 ;  /* 0x0000000302197211 */ /* 0x0c0fe200030f0eff */
[----:B------:R-:W-:Y:S01]  /*246d0*/  VIADD R2, R2, UR4 ;  /* 0x0000000402027c36 */ /* 0x000fe20008000000 */
[----:B------:R-:W-:Y:S01]  /*246e0*/  ISETP.LT.AND P3, PT, R26, UR5, !P0 ;  /* 0x000000051a007c0c */ /* 0x000fe2000c761270 */
[----:B------:R0:W-:Y:S01]  /*246f0*/  @P5 STG.E.U16 desc[UR10][R22.64], R27 ;  /* 0x0000001b16005986 */ /* 0x0001e2000c10150a */
[----:B------:R-:W-:Y:S01]  /*24700*/  ULDC UR5, c[0x0][0x22c] ;  /* 0x00008b0000057ab9 */ /* 0x000fe20000000800 */
[----:B------:R-:W-:Y:S01]  /*24710*/  ULDC UR4, c[0x0][0x248] ;  /* 0x0000920000047ab9 */ /* 0x000fe20000000800 */
[----:B------:R-:W-:Y:S01]  /*24720*/  ISETP.LT.AND P6, PT, R21, UR5, !P0 ;  /* 0x0000000515007c0c */ /* 0x000fe2000c7c1270 */
[----:B------:R4:W-:Y:S01]  /*24730*/  @P4 STG.E.U16 desc[UR10][R24.64], R6 ;  /* 0x0000000618004986 */ /* 0x0009e2000c10150a */
[----:B------:R-:W-:Y:S01]  /*24740*/  VIADD R21, R2, UR4 ;  /* 0x0000000402157c36 */ /* 0x000fe20008000000 */
[----:B------:R-:W-:Y:S01]  /*24750*/  ULDC UR5, c[0x0][0x22c] ;  /* 0x00008b0000057ab9 */ /* 0x000fe20000000800 */
[----:B------:R-:W-:Y:S01]  /*24760*/  ULDC UR4, c[0x0][0x22c] ;  /* 0x00008b0000047ab9 */ /* 0x000fe20000000800 */
[----:B0-----:R-:W-:Y:S01]  /*24770*/  PRMT R23, R6, 0x7632, R23 ;  /* 0x0000763206177816 */ /* 0x001fe20000000017 */
[C---:B------:R-:W-:Y:S01]  /*24780*/  VIADD R22, R29.reuse, 0x11 ;  /* 0x000000111d167836 */ /* 0x040fe20000000000 */
[-C--:B----4-:R-:W-:Y:S01]  /*24790*/  LEA R24, P4, R2, R20.reuse, 0x1 ;  /* 0x0000001402187211 */ /* 0x090fe200078808ff */
[----:B------:R-:W4:Y:S03]  /*247a0*/  LDL.LU R6, [R1+0x128] ;  /* 0x0001280001067983 */ /* 0x000f260000300800 */
[----:B------:R-:W-:Y:S01]  /*247b0*/  ISETP.LT.AND P5, PT, R22, UR5, !P0 ;  /* 0x0000000516007c0c */ /* 0x000fe2000c7a1270 */
[----:B------:R-:W-:Y:S01]  /*247c0*/  ULDC UR5, c[0x0][0x22c] ;  /* 0x00008b0000057ab9 */ /* 0x000fe20000000800 */
[----:B------:R-:W-:Y:S01]  /*247d0*/  LEA.HI.X.SX32 R25, R2, R3, 0x1, P4 ;  /* 0x0000000302197211 */ /* 0x000fe200020f0eff */
[----:B------:R-:W-:Y:S01]  /*247e0*/  VIADD R2, R29, 0x12 ;  /* 0x000000121d027836 */ /* 0x000fe20000000000 */
[----:B------:R-:W-:-:S03]  /*247f0*/  LEA R22, P4, R21, R20, 0x1 ;  /* 0x0000001415167211 */ /* 0x000fc600078808ff */
[----:B------:R0:W-:Y:S01]  /*24800*/  @P2 STG.E.U16 desc[UR10][R24.64], R23 ;  /* 0x0000001718002986 */ /* 0x0001e2000c10150a */
[----:B------:R-:W-:Y:S01]  /*24810*/  ISETP.LT.AND P2, PT, R2, UR4, !P0 ;  /* 0x0000000402007c0c */ /* 0x000fe2000c741270 */
[----:B------:R-:W-:Y:S02]  /*24820*/  ULDC UR4, c[0x0][0x248] ;  /* 0x0000920000047ab9 */ /* 0x000fe40000000800 */
[C---:B------:R-:W-:Y:S01]  /*24830*/  VIADD R2, R21.reuse, UR4 ;  /* 0x0000000415027c36 */ /* 0x040fe20008000000 */
[----:B------:R-:W-:Y:S01]  /*24840*/  ULDC UR4, c[0x0][0x22c] ;  /* 0x00008b0000047ab9 */ /* 0x000fe20000000800 */
[----:B0-----:R-:W-:Y:S01]  /*24850*/  LEA.HI.X.SX32 R23, R21, R3, 0x1, P4 ;  /* 0x0000000315177211 */ /* 0x001fe200020f0eff */
[----:B------:R-:W-:-:S04]  /*24860*/  VIADD R24, R29, 0x13 ;  /* 0x000000131d187836 */ /* 0x000fc80000000000 */
[----:B--2---:R0:W-:Y:S01]  /*24870*/  @P1 STG.E.U16 desc[UR10][R22.64], R28 ;  /* 0x0000001c16001986 */ /* 0x0041e2000c10150a */
[----:B------:R-:W-:Y:S01]  /*24880*/  ISETP.LT.AND P1, PT, R24, UR4, !P0 ;  /* 0x0000000418007c0c */ /* 0x000fe2000c721270 */
[----:B------:R-:W-:Y:S01]  /*24890*/  ULDC UR4, c[0x0][0x248] ;  /* 0x0000920000047ab9 */ /* 0x000fe20000000800 */
[----:B------:R-:W-:Y:S02]  /*248a0*/  PRMT R24, R28, 0x7632, R24 ;  /* 0x000076321c187816 */ /* 0x000fe40000000018 */
[----:B0-----:R-:W2:Y:S01]  /*248b0*/  LDL.LU R28, [R1+0x12c] ;  /* 0x00012c00011c7983 */ /* 0x001ea20000300800 */
[----:B------:R-:W-:Y:S01]  /*248c0*/  LEA R22, P4, R2, R20, 0x1 ;  /* 0x0000001402167211 */ /* 0x000fe200078808ff */
[----:B------:R-:W-:-:S03]  /*248d0*/  VIADD R21, R29, 0x14 ;  /* 0x000000141d157836 */ /* 0x000fc60000000000 */
[C---:B------:R-:W-:Y:S01]  /*248e0*/  LEA.HI.X.SX32 R23, R2.reuse, R3, 0x1, P4 ;  /* 0x0000000302177211 */ /* 0x040fe200020f0eff */
[----:B------:R-:W-:Y:S01]  /*248f0*/  VIADD R2, R2, UR4 ;  /* 0x0000000402027c36 */ /* 0x000fe20008000000 */
[----:B------:R-:W-:Y:S01]  /*24900*/  ULDC UR4, c[0x0][0x248] ;  /* 0x0000920000047ab9 */ /* 0x000fe20000000800 */
[----:B------:R-:W-:Y:S01]  /*24910*/  ISETP.LT.AND P4, PT, R21, UR5, !P0 ;  /* 0x0000000515007c0c */ /* 0x000fe2000c781270 */
[----:B------:R-:W-:Y:S01]  /*24920*/  VIADD R26, R29, 0x15 ;  /* 0x000000151d1a7836 */ /* 0x000fe20000000000 */
[----:B------:R0:W-:Y:S01]  /*24930*/  @P3 STG.E.U16 desc[UR10][R22.64], R24 ;  /* 0x0000001816003986 */ /* 0x0001e2000c10150a */
[C---:B------:R-:W-:Y:S01]  /*24940*/  VIADD R21, R2.reuse, UR4 ;  /* 0x0000000402157c36 */ /* 0x040fe20008000000 */
[----:B------:R-:W-:Y:S01]  /*24950*/  ULDC UR4, c[0x0][0x248] ;  /* 0x0000920000047ab9 */ /* 0x000fe20000000800 */
[----:B------:R-:W-:Y:S01]  /*24960*/  PRMT R27, R5, 0x7632, R27 ;  /* 0x00007632051b7816 */ /* 0x000fe2000000001b */
[----:B------:R-:W-:Y:S01]  /*24970*/  ULDC UR5, c[0x0][0x22c] ;  /* 0x00008b0000057ab9 */ /* 0x000fe20000000800 */
[----:B0-----:R-:W-:-:S04]  /*24980*/  LEA R24, P3, R2, R20, 0x1 ;  /* 0x0000001402187211 */ /* 0x001fc800078608ff */
[-C--:B------:R-:W-:Y:S01]  /*24990*/  LEA.HI.X.SX32 R25, R2, R3.reuse, 0x1, P3 ;  /* 0x0000000302197211 */ /* 0x080fe200018f0eff */
[C---:B------:R-:W-:Y:S01]  /*249a0*/  VIADD R2, R21.reuse, UR4 ;  /* 0x0000000415027c36 */ /* 0x040fe20008000000 */
[C---:B------:R-:W-:Y:S01]  /*249b0*/  LEA R22, P3, R21.reuse, R20, 0x1 ;  /* 0x0000001415167211 */ /* 0x040fe200078608ff */
[----:B------:R-:W-:Y:S02]  /*249c0*/  ULDC UR4, c[0x0][0x248] ;  /* 0x0000920000047ab9 */ /* 0x000fe40000000800 */
[----:B------:R0:W-:Y:S01]  /*249d0*/  @P6 STG.E.U16 desc[UR10][R24.64], R5 ;  /* 0x0000000518006986 */ /* 0x0001e2000c10150a */
[----:B------:R-:W-:Y:S01]  /*249e0*/  LEA.HI.X.SX32 R23, R21, R3, 0x1, P3 ;  /* 0x0000000315177211 */ /* 0x000fe200018f0eff */
[----:B------:R-:W-:Y:S01]  /*249f0*/  VIADD R21, R29, 0x16 ;  /* 0x000000161d157836 */ /* 0x000fe20000000000 */
[----:B------:R-:W-:Y:S01]  /*24a00*/  ISETP.LT.AND P3, PT, R26, UR5, !P0 ;  /* 0x000000051a007c0c */ /* 0x000fe2000c761270 */
[----:B------:R-:W-:Y:S02]  /*24a10*/  ULDC UR5, c[0x0][0x22c] ;  /* 0x00008b0000057ab9 */ /* 0x000fe40000000800 */
[----:B------:R1:W-:Y:S01]  /*24a20*/  @P5 STG.E.U16 desc[UR10][R22.64], R27 ;  /* 0x0000001b16005986 */ /* 0x0003e2000c10150a */
[----:B------:R-:W-:-:S02]  /*24a30*/  ISETP.LT.AND P5, PT, R21, UR5, !P0 ;  /* 0x0000000515007c0c */ /* 0x000fc4000c7a1270 */
[CC--:B0-----:R-:W-:Y:S01]  /*24a40*/  LEA R24, P6, R2.reuse, R20.reuse, 0x1 ;  /* 0x0000001402187211 */ /* 0x0c1fe200078c08ff */
[C---:B------:R-:W-:Y:S01]  /*24a50*/  VIADD R21, R2.reuse, UR4 ;  /* 0x0000000402157c36 */ /* 0x040fe20008000000 */
[----:B------:R-:W-:Y:S01]  /*24a60*/  ULDC UR4, c[0x0][0x248] ;  /* 0x0000920000047ab9 */ /* 0x000fe20000000800 */
[----:B------:R-:W-:Y:S01]  /*24a70*/  ULDC UR5, c[0x0][0x22c] ;  /* 0x00008b0000057ab9 */ /* 0x000fe20000000800 */
[----:B------:R-:W-:Y:S01]  /*24a80*/  LEA.HI.X.SX32 R25, R2, R3, 0x1, P6 ;  /* 0x0000000302197211 */ /* 0x000fe200030f0eff */
[----:B------:R-:W-:Y:S01]  /*24a90*/  VIADD R2, R21, UR4 ;  /* 0x0000000415027c36 */ /* 0x000fe20008000000 */
[----:B------:R-:W-:Y:S01]  /*24aa0*/  ULDC UR4, c[0x0][0x22c] ;  /* 0x00008b0000047ab9 */ /* 0x000fe20000000800 */
[----:B------:R-:W-:Y:S01]  /*24ab0*/  VIADD R26, R29, 0x1b ;  /* 0x0000001b1d1a7836 */ /* 0x000fe20000000000 */
[----:B------:R-:W2:Y:S04]  /*24ac0*/  LDL.LU R5, [R1+0x9a0] ;  /* 0x0009a00001057983 */ /* 0x000ea80000300800 */
[----:B---3--:R0:W-:Y:S01]  /*24ad0*/  @P2 STG.E.U16 desc[UR10][R24.64], R7 ;  /* 0x0000000718002986 */ /* 0x0081e2000c10150a */
[----:B-1----:R-:W-:-:S04]  /*24ae0*/  LEA R22, P2, R21, R20, 0x1 ;  /* 0x0000001415167211 */ /* 0x002fc800078408ff */
[-C--:B------:R-:W-:Y:S01]  /*24af0*/  LEA.HI.X.SX32 R23, R21, R3.reuse, 0x1, P2 ;  /* 0x0000000315177211 */ /* 0x080fe200010f0eff */
[C---:B------:R-:W-:Y:S02]  /*24b00*/  VIADD R21, R29.reuse, 0x18 ;  /* 0x000000181d157836 */ /* 0x040fe40000000000 */
[----:B0-----:R-:W-:Y:S01]  /*24b10*/  VIADD R24, R29, 0x17 ;  /* 0x000000171d187836 */ /* 0x001fe20000000000 */
[----:B------:R-:W-:Y:S02]  /*24b20*/  PRMT R25, R7, 0x7632, R25 ;  /* 0x0000763207197816 */ /* 0x000fe40000000019 */
[----:B------:R-:W3:Y:S02]  /*24b30*/  LDL.LU R7, [R1+0x134] ;  /* 0x0001340001077983 */ /* 0x000ee40000300800 */
[----:B------:R-:W-:Y:S01]  /*24b40*/  ISETP.LT.AND P2, PT, R24, UR5, !P0 ;  /* 0x0000000518007c0c */ /* 0x000fe2000c741270 */
[----:B------:R-:W-:Y:S01]  /*24b50*/  ULDC UR5, c[0x0][0x22c] ;  /* 0x00008b0000057ab9 */ /* 0x000fe20000000800 */
[C---:B------:R-:W-:Y:S01]  /*24b60*/  LEA R24, P6, R2.reuse, R20, 0x1 ;  /* 0x0000001402187211 */ /* 0x040fe200078c08ff */
[----:B------:R0:W-:Y:S01]  /*24b70*/  @P1 STG.E.U16 desc[UR10][R22.64], R25 ;  /* 0x0000001916001986 */ /* 0x0001e2000c10150a */
[----:B------:R-:W-:Y:S01]  /*24b80*/  ISETP.LT.AND P1, PT, R21, UR4, !P0 ;  /* 0x0000000415007c0c */ /* 0x000fe2000c721270 */
[----:B------:R-:W-:Y:S01]  /*24b90*/  ULDC UR4, c[0x0][0x248] ;  /* 0x0000920000047ab9 */ /* 0x000fe20000000800 */
[----:B------:R-:W-:Y:S01]  /*24ba0*/  VIADD R21, R29, 0x19 ;  /* 0x000000191d157836 */ /* 0x000fe20000000000 */
[C---:B0-----:R-:W-:Y:S01]  /*24bb0*/  LEA.HI.X.SX32 R25, R2.reuse, R3, 0x1, P6 ;  /* 0x0000000302197211 */ /* 0x041fe200030f0eff */
[----:B------:R-:W-:Y:S01]  /*24bc0*/  VIADD R2, R2, UR4 ;  /* 0x0000000402027c36 */ /* 0x000fe20008000000 */
[----:B------:R-:W-:-:S03]  /*24bd0*/  ULDC UR4, c[0x0][0x22c] ;  /* 0x00008b0000047ab9 */ /* 0x000fc60000000800 */
[----:B----4-:R0:W-:Y:S01]  /*24be0*/  @P4 STG.E.U16 desc[UR10][R24.64], R6 ;  /* 0x0000000618004986 */ /* 0x0101e2000c10150a */
[----:B------:R-:W-:Y:S02]  /*24bf0*/  LEA R22, P6, R2, R20, 0x1 ;  /* 0x0000001402167211 */ /* 0x000fe400078c08ff */
[----:B------:R-:W-:Y:S01]  /*24c00*/  ISETP.LT.AND P4, PT, R21, UR4, !P0 ;  /* 0x0000000415007c0c */ /* 0x000fe2000c781270 */
[----:B------:R-:W-:Y:S01]  /*24c10*/  ULDC UR4, c[0x0][0x248] ;  /* 0x0000920000047ab9 */ /* 0x000fe20000000800 */
[----:B------:R-:W-:Y:S02]  /*24c20*/  PRMT R21, R6, 0x7632, R21 ;  /* 0x0000763206157816 */ /* 0x000fe40000000015 */
[C---:B------:R-:W-:Y:S01]  /*24c30*/  LEA.HI.X.SX32 R23, R2.reuse, R3, 0x1, P6 ;  /* 0x0000000302177211 */ /* 0x040fe200030f0eff */
[----:B------:R-:W-:Y:S01]  /*24c40*/  VIADD R2, R2, UR4 ;  /* 0x0000000402027c36 */ /* 0x000fe20008000000 */
[----:B------:R-:W-:-:S03]  /*24c50*/  ULDC UR4, c[0x0][0x248] ;  /* 0x0000920000047ab9 */ /* 0x000fc60000000800 */
[----:B------:R1:W-:Y:S04]  /*24c60*/  @P3 STG.E.U16 desc[UR10][R22.64], R21 ;  /* 0x0000001516003986 */ /* 0x0003e8000c10150a */
[----:B0-----:R-:W4:Y:S01]  /*24c70*/  LDL.LU R6, [R1+0x138] ;  /* 0x0001380001067983 */ /* 0x001f220000300800 */
[C---:B-1----:R-:W-:Y:S01]  /*24c80*/  LEA R22, P3, R2.reuse, R20, 0x1 ;  /* 0x0000001402167211 */ /* 0x042fe200078608ff */
[C---:B------:R-:W-:Y:S01]  /*24c90*/  VIADD R21, R2.reuse, UR4 ;  /* 0x0000000402157c36 */ /* 0x040fe20008000000 */
[----:B------:R-:W-:Y:S02]  /*24ca0*/  ULDC UR4, c[0x0][0x22c] ;  /* 0x00008b0000047ab9 */ /* 0x000fe40000000800 */
[----:B------:R-:W-:Y:S02]  /*24cb0*/  LEA.HI.X.SX32 R23, R2, R3, 0x1, P3 ;  /* 0x0000000302177211 */ /* 0x000fe400018f0eff */
[----:B--2---:R-:W-:-:S03]  /*24cc0*/  PRMT R27, R28, 0x7632, R27 ;  /* 0x000076321c1b7816 */ /* 0x004fc6000000001b */
[----:B------:R0:W-:Y:S01]  /*24cd0*/  @P5 STG.E.U16 desc[UR10][R22.64], R28 ;  /* 0x0000001c16005986 */ /* 0x0001e2000c10150a */
[----:B------:R-:W-:Y:S01]  /*24ce0*/  ISETP.LT.AND P5, PT, R26, UR4, !P0 ;  /* 0x000000041a007c0c */ /* 0x000fe2000c7a1270 */
[----:B------:R-:W-:Y:S01]  /*24cf0*/  VIADD R24, R29, 0x1a ;  /* 0x0000001a1d187836 */ /* 0x000fe20000000000 */
[----:B------:R-:W-:Y:S01]  /*24d00*/  ULDC UR4, c[0x0][0x22c] ;  /* 0x00008b0000047ab9 */ /* 0x000fe20000000800 */
[----:B0-----:R-:W2:Y:S04]  /*24d10*/  LDL.LU R28, [R1+0x13c] ;  /* 0x00013c00011c7983 */ /* 0x001ea80000300800 */
[----:B------:R-:W4:Y:S01]  /*24d20*/  LDL.LU R26, [R1+0x130] ;  /* 0x00013000011a7983 */ /* 0x000f220000300800 */
[----:B------:R-:W-:Y:S01]  /*24d30*/  ISETP.LT.AND P6, PT, R24, UR5, !P0 ;  /* 0x0000000518007c0c */ /* 0x000fe2000c7c1270 */
[----:B------:R-:W-:Y:S01]  /*24d40*/  ULDC UR5, c[0x0][0x248] ;  /* 0x0000920000057ab9 */ /* 0x000fe20000000800 */
[C---:B------:R-:W-:Y:S01]  /*24d50*/  LEA R24, P3, R21.reuse, R20, 0x1 ;  /* 0x0000001415187211 */ /* 0x040fe200078608ff */
[----:B------:R-:W-:Y:S01]  /*24d60*/  VIADD R2, R21, UR5 ;  /* 0x0000000515027c36 */ /* 0x000fe20008000000 */
[----:B------:R-:W-:-:S02]  /*24d70*/  ULDC UR5, c[0x0][0x22c] ;  /* 0x00008b0000057ab9 */ /* 0x000fc40000000800 */
        /* <DEDUP_REMOVED lines=12> */
[----:B0-----:R-:W-:Y:S01]  /*24e40*/  VIADD R24, R29, 0x1e ;  /* 0x0000001e1d187836 */ /* 0x001fe20000000000 */
[----:B---3--:R-:W-:Y:S01]  /*24e50*/  PRMT R27, R7, 0x7632, R27 ;  /* 0x00007632071b7816 */ /* 0x008fe2000000001b */
[----:B----4-:R0:W-:Y:S01]  /*24e60*/  @P1 STG.E.U16 desc[UR10][R22.64], R26 ;  /* 0x0000001a16001986 */ /* 0x0101e2000c10150a */
[----:B------:R-:W-:Y:S02]  /*24e70*/  PRMT R21, R26, 0x7632, R21 ;  /* 0x000076321a157816 */ /* 0x000fe40000000015 */
[----:B0-----:R-:W-:-:S04]  /*24e80*/  LEA R22, P1, R2, R20, 0x1 ;  /* 0x0000001402167211 */ /* 0x001fc800078208ff */
[C---:B------:R-:W-:Y:S01]  /*24e90*/  LEA.HI.X.SX32 R23, R2.reuse, R3, 0x1, P1 ;  /* 0x0000000302177211 */ /* 0x040fe200008f0eff */
[----:B------:R-:W-:Y:S01]  /*24ea0*/  VIADD R2, R2, UR4 ;  /* 0x0000000402027c36 */ /* 0x000fe20008000000 */
[----:B------:R-:W-:Y:S01]  /*24eb0*/  ULDC UR4, c[0x0][0x248] ;  /* 0x0000920000047ab9 */ /* 0x000fe20000000800 */
[----:B------:R-:W-:Y:S01]  /*24ec0*/  ISETP.LT.AND P1, PT, R24, UR5, !P0 ;  /* 0x0000000518007c0c */ /* 0x000fe2000c721270 */
[----:B------:R-:W-:Y:S01]  /*24ed0*/  VIADD R26, R29, 0x1f ;  /* 0x0000001f1d1a7836 */ /* 0x000fe20000000000 */
[----:B------:R0:W-:Y:S01]  /*24ee0*/  @P4 STG.E.U16 desc[UR10][R22.64], R21 ;  /* 0x0000001516004986 */ /* 0x0001e2000c10150a */
[----:B------:R-:W-:Y:S01]  /*24ef0*/  LEA R24, P4, R2, R20, 0x1 ;  /* 0x0000001402187211 */ /* 0x000fe200078808ff */
[----:B------:R-:W-:-:S03]  /*24f00*/  ULDC UR5, c[0x0][0x22c] ;  /* 0x00008b0000057ab9 */ /* 0x000fc60000000800 */
[C---:B------:R-:W-:Y:S01]  /*24f10*/  LEA.HI.X.SX32 R25, R2.reuse, R3, 0x1, P4 ;  /* 0x0000000302197211 */ /* 0x040fe200020f0eff */
[----:B0-----:R-:W-:-:S04]  /*24f20*/  VIADD R21, R2, UR4 ;  /* 0x0000000402157c36 */ /* 0x001fc80008000000 */
[----:B------:R-:W-:Y:S01]  /*24f30*/  @P6 STG.E.U16 desc[UR10][R24.64], R7 ;  /* 0x0000000718006986 */ /* 0x000fe2000c10150a */
[----:B------:R-:W-:Y:S01]  /*24f40*/  ULDC UR4, c[0x0][0x248] ;  /* 0x0000920000047ab9 */ /* 0x000fe20000000800 */
[----:B------:R-:W-:-:S04]  /*24f50*/  LEA R22, P4, R21, R20, 0x1 ;  /* 0x0000001415167211 */ /* 0x000fc800078808ff */
[----:B------:R-:W-:-:S05]  /*24f60*/  LEA.HI.X.SX32 R23, R21, R3, 0x1, P4 ;  /* 0x0000000315177211 */ /* 0x000fca00020f0eff */
[----:B------:R0:W-:Y:S01]  /*24f70*/  @P5 STG.E.U16 desc[UR10][R22.64], R27 ;  /* 0x0000001b16005986 */ /* 0x0001e2000c10150a */
[----:B------:R-:W-:Y:S01]  /*24f80*/  VIADD R2, R21, UR4 ;  /* 0x0000000415027c36 */ /* 0x000fe20008000000 */
[----:B------:R-:W-:Y:S02]  /*24f90*/  ISETP.LT.AND P4, PT, R26, UR5, !P0 ;  /* 0x000000051a007c0c */ /* 0x000fe4000c781270 */
[----:B0-----:R-:W3:Y:S02]  /*24fa0*/  LDL.LU R27, [R1+0x100] ;  /* 0x00010000011b7983 */ /* 0x001ee40000300800 */
[CC--:B------:R-:W-:Y:S01]  /*24fb0*/  LEA R24, P6, R2.reuse, R20.reuse, 0x1 ;  /* 0x0000001402187211 */ /* 0x0c0fe200078c08ff */
[----:B------:R-:W-:Y:S01]  /*24fc0*/  VIADD R21, R29, 0x20 ;  /* 0x000000201d157836 */ /* 0x000fe20000000000 */
[----:B------:R-:W-:Y:S01]  /*24fd0*/  ULDC UR5, c[0x0][0x22c] ;  /* 0x00008b0000057ab9 */ /* 0x000fe20000000800 */
[----:B------:R-:W4:Y:S01]  /*24fe0*/  LDL.LU R7, [R1+0x104] ;  /* 0x0001040001077983 */ /* 0x000f220000300800 */
[C---:B------:R-:W-:Y:S01]  /*24ff0*/  LEA.HI.X.SX32 R25, R2.reuse, R3, 0x1, P6 ;  /* 0x0000000302197211 */ /* 0x040fe200030f0eff */
[----:B------:R-:W-:Y:S01]  /*25000*/  ULDC UR4, c[0x0][0x248] ;  /* 0x0000920000047ab9 */ /* 0x000fe20000000800 */
[----:B------:R-:W-:Y:S01]  /*25010*/  ISETP.LT.AND P6, PT, R21, UR5, !P0 ;  /* 0x0000000515007c0c */ /* 0x000fe2000c7c1270 */
[----:B------:R-:W-:Y:S01]  /*25020*/  VIADD R21, R2, UR4 ;  /* 0x0000000402157c36 */ /* 0x000fe20008000000 */
[----:B------:R-:W-:Y:S01]  /*25030*/  ULDC UR4, c[0x0][0x248] ;  /* 0x0000920000047ab9 */ /* 0x000fe20000000800 */
[----:B------:R0:W-:Y:S01]  /*25040*/  @P3 STG.E.U16 desc[UR10][R24.64], R6 ;  /* 0x0000000618003986 */ /* 0x0001e2000c10150a */
[----:B------:R-:W-:Y:S01]  /*25050*/  VIADD R22, R29, 0x21 ;  /* 0x000000211d167836 */ /* 0x000fe20000000000 */
[----:B------:R-:W-:Y:S01]  /*25060*/  ULDC UR5, c[0x0][0x22c] ;  /* 0x00008b0000057ab9 */ /* 0x000fe20000000800 */
[C---:B------:R-:W-:Y:S01]  /*25070*/  VIADD R2, R21.reuse, UR4 ;  /* 0x0000000415027c36 */ /* 0x040fe20008000000 */
[----:B------:R-:W-:Y:S01]  /*25080*/  ULDC UR4, c[0x0][0x22c] ;  /* 0x00008b0000047ab9 */ /* 0x000fe20000000800 */
[----:B0-----:R-:W-:-:S04]  /*25090*/  LEA R24, P3, R21, R20, 0x1 ;  /* 0x0000001415187211 */ /* 0x001fc800078608ff */
[-C--:B------:R-:W-:Y:S02]  /*250a0*/  LEA.HI.X.SX32 R25, R21, R3.reuse, 0x1, P3 ;  /* 0x0000000315197211 */ /* 0x080fe400018f0eff */
[----:B------:R-:W-:Y:S02]  /*250b0*/  PRMT R21, R6, 0x7632, R21 ;  /* 0x0000763206157816 */ /* 0x000fe40000000015 */
[----:B------:R-:W4:Y:S01]  /*250c0*/  LDL.LU R6, [R1+0x108] ;  /* 0x0001080001067983 */ /* 0x000f220000300800 */
[----:B------:R-:W-:Y:S01]  /*250d0*/  ISETP.LT.AND P5, PT, R22, UR5, !P0 ;  /* 0x0000000516007c0c */ /* 0x000fe2000c7a1270 */
[----:B------:R-:W-:Y:S01]  /*250e0*/  VIADD R26, R29, 0x22 ;  /* 0x000000221d1a7836 */ /* 0x000fe20000000000 */
[C---:B------:R-:W-:Y:S01]  /*250f0*/  LEA R22, P3, R2.reuse, R20, 0x1 ;  /* 0x0000001402167211 */ /* 0x040fe200078608ff */
[----:B------:R0:W-:Y:S01]  /*25100*/  @P2 STG.E.U16 desc[UR10][R24.64], R21 ;  /* 0x0000001518002986 */ /* 0x0001e2000c10150a */
[----:B------:R-:W-:Y:S02]  /*25110*/  ULDC UR5, c[0x0][0x22c] ;  /* 0x00008b0000057ab9 */ /* 0x000fe40000000800 */
[----:B------:R-:W-:-:S02]  /*25120*/  LEA.HI.X.SX32 R23, R2, R3, 0x1, P3 ;  /* 0x0000000302177211 */ /* 0x000fc400018f0eff */
[----:B------:R-:W-:Y:S01]  /*25130*/  ISETP.LT.AND P2, PT, R26, UR4, !P0 ;  /* 0x000000041a007c0c */ /* 0x000fe2000c741270 */
[----:B------:R-:W-:Y:S02]  /*25140*/  ULDC UR4, c[0x0][0x248] ;  /* 0x0000920000047ab9 */ /* 0x000fe40000000800 */
[----:B------:R-:W-:Y:S01]  /*25150*/  VIADD R2, R2, UR4 ;  /* 0x0000000402027c36 */ /* 0x000fe20008000000 */
[----:B------:R-:W-:Y:S01]  /*25160*/  ULDC UR4, c[0x0][0x22c] ;  /* 0x00008b0000047ab9 */ /* 0x000fe20000000800 */
[----:B0-----:R-:W-:Y:S01]  /*25170*/  VIADD R21, R29, 0x23 ;  /* 0x000000231d157836 */ /* 0x001fe20000000000 */
[----:B--2---:R0:W-:Y:S04]  /*25180*/  @P1 STG.E.U16 desc[UR10][R22.64], R28 ;  /* 0x0000001c16001986 */ /* 0x0041e8000c10150a */
[----:B------:R-:W-:Y:S01]  /*25190*/  ISETP.LT.AND P1, PT, R21, UR4, !P0 ;  /* 0x0000000415007c0c */ /* 0x000fe2000c721270 */
[----:B------:R-:W-:Y:S01]  /*251a0*/  ULDC UR4, c[0x0][0x248] ;  /* 0x0000920000047ab9 */ /* 0x000fe20000000800 */
[----:B------:R-:W-:-:S02]  /*251b0*/  PRMT R21, R28, 0x7632, R21 ;  /* 0x000076321c157816 */ /* 0x000fc40000000015 */
[----:B0-----:R-:W2:Y:S01]  /*251c0*/  LDL.LU R28, [R1+0x10c] ;  /* 0x00010c00011c7983 */ /* 0x001ea20000300800 */
[----:B------:R-:W-:Y:S01]  /*251d0*/  LEA R22, P3, R2, R20, 0x1 ;  /* 0x0000001402167211 */ /* 0x000fe200078608ff */
[----:B------:R-:W-:-:S03]  /*251e0*/  VIADD R24, R29, 0x24 ;  /* 0x000000241d187836 */ /* 0x000fc60000000000 */
[C---:B------:R-:W-:Y:S01]  /*251f0*/  LEA.HI.X.SX32 R23, R2.reuse, R3, 0x1, P3 ;  /* 0x0000000302177211 */ /* 0x040fe200018f0eff */
[----:B------:R-:W-:Y:S01]  /*25200*/  VIADD R2, R2, UR4 ;  /* 0x0000000402027c36 */ /* 0x000fe20008000000 */
[----:B------:R-:W-:Y:S01]  /*25210*/  ISETP.LT.AND P3, PT, R24, UR5, !P0 ;  /* 0x0000000518007c0c */ /* 0x000fe2000c761270 */
[----:B------:R-:W-:Y:S01]  /*25220*/  ULDC UR4, c[0x0][0x248] ;  /* 0x0000920000047ab9 */ /* 0x000fe20000000800 */
[----:B------:R-:W-:Y:S01]  /*25230*/  VIADD R26, R29, 0x25 ;  /* 0x000000251d1a7836 */ /* 0x000fe20000000000 */
[----:B------:R0:W-:Y:S01]  /*25240*/  @P4 STG.E.U16 desc[UR10][R22.64], R21 ;  /* 0x0000001516004986 */ /* 0x0001e2000c10150a */
[----:B------:R-:W-:Y:S01]  /*25250*/  LEA R24, P4, R2, R20, 0x1 ;  /* 0x0000001402187211 */ /* 0x000fe200078808ff */
[----:B------:R-:W-:-:S03]  /*25260*/  ULDC UR5, c[0x0][0x22c] ;  /* 0x00008b0000057ab9 */ /* 0x000fc60000000800 */
[C---:B------:R-:W-:Y:S01]  /*25270*/  LEA.HI.X.SX32 R25, R2.reuse, R3, 0x1, P4 ;  /* 0x0000000302197211 */ /* 0x040fe200020f0eff */
[----:B0-----:R-:W-:Y:S01]  /*25280*/  VIADD R23, R2, UR4 ;  /* 0x0000000402177c36 */ /* 0x001fe20008000000 */
[----:B------:R-:W-:-:S03]  /*25290*/  ULDC UR4, c[0x0][0x248] ;  /* 0x0000920000047ab9 */ /* 0x000fc60000000800 */
[C---:B------:R-:W-:Y:S01]  /*252a0*/  VIADD R21, R23.reuse, UR4 ;  /* 0x0000000417157c36 */ /* 0x040fe20008000000 */
[----:B------:R-:W-:Y:S01]  /*252b0*/  LEA R22, P4, R23, R20, 0x1 ;  /* 0x0000001417167211 */ /* 0x000fe200078808ff */
[----:B------:R-:W-:-:S03]  /*252c0*/  ULDC UR4, c[0x0][0x248] ;  /* 0x0000920000047ab9 */ /* 0x000fc60000000800 */
[----:B------:R-:W-:Y:S02]  /*252d0*/  LEA.HI.X.SX32 R23, R23, R3, 0x1, P4 ;  /* 0x0000000317177211 */ /* 0x000fe400020f0eff */
[----:B------:R-:W-:Y:S01]  /*252e0*/  ISETP.LT.AND P4, PT, R26, UR5, !P0 ;  /* 0x000000051a007c0c */ /* 0x000fe2000c781270 */
[----:B------:R-:W-:Y:S01]  /*252f0*/  ULDC UR5, c[0x0][0x22c] ;  /* 0x00008b0000057ab9 */ /* 0x000fe20000000800 */
[----:B------:R-:W-:Y:S01]  /*25300*/  VIADD R26, R29, 0x28 ;  /* 0x000000281d1a7836 */ /* 0x000fe20000000000 */
[----:B---3--:R0:W-:Y:S01]  /*25310*/  @P6 STG.E.U16 desc[UR10][R24.64], R27 ;  /* 0x0000001b18006986 */ /* 0x0081e2000c10150a */
[----:B------:R-:W-:Y:S02]  /*25320*/  PRMT R2, R27, 0x7632, R2 ;  /* 0x000076321b027816 */ /* 0x000fe40000000002 */
[----:B0-----:R-:W-:-:S03]  /*25330*/  LEA R24, P6, R21, R20, 0x1 ;  /* 0x0000001415187211 */ /* 0x001fc600078c08ff */
[----:B------:R0:W-:Y:S01]  /*25340*/  @P5 STG.E.U16 desc[UR10][R22.64], R2 ;  /* 0x0000000216005986 */ /* 0x0001e2000c10150a */
[C---:B------:R-:W-:Y:S01]  /*25350*/  LEA.HI.X.SX32 R25, R21.reuse, R3, 0x1, P6 ;  /* 0x0000000315197211 */ /* 0x040fe200030f0eff */
[----:B------:R-:W-:Y:S01]  /*25360*/  VIADD R21, R21, UR4 ;  /* 0x0000000415157c36 */ /* 0x000fe20008000000 */
[----:B------:R-:W-:-:S03]  /*25370*/  ULDC UR4, c[0x0][0x248] ;  /* 0x0000920000047ab9 */ /* 0x000fc60000000800 */
[----:B----4-:R1:W-:Y:S01]  /*25380*/  @P2 STG.E.U16 desc[UR10][R24.64], R7 ;  /* 0x0000000718002986 */ /* 0x0103e2000c10150a */
[----:B0-----:R-:W-:Y:S01]  /*25390*/  VIADD R2, R29, 0x26 ;  /* 0x000000261d027836 */ /* 0x001fe20000000000 */
[----:B------:R-:W-:-:S04]  /*253a0*/  LEA R22, P2, R21, R20, 0x1 ;  /* 0x0000001415167211 */ /* 0x000fc800078408ff */
[----:B------:R-:W-:Y:S01]  /*253b0*/  ISETP.LT.AND P5, PT, R2, UR5, !P0 ;  /* 0x0000000502007c0c */ /* 0x000fe2000c7a1270 */
[C---:B------:R-:W-:Y:S01]  /*253c0*/  VIADD R2, R21.reuse, UR4 ;  /* 0x0000000415027c36 */ /* 0x040fe20008000000 */
[-C--:B------:R-:W-:Y:S01]  /*253d0*/  LEA.HI.X.SX32 R23, R21, R3.reuse, 0x1, P2 ;  /* 0x0000000315177211 */ /* 0x080fe200010f0eff */
[----:B-1----:R-:W-:Y:S01]  /*253e0*/  VIADD R24, R29, 0x27 ;  /* 0x000000271d187836 */ /* 0x002fe20000000000 */
[----:B------:R-:W-:Y:S01]  /*253f0*/  PRMT R21, R7, 0x7632, R21 ;  /* 0x0000763207157816 */ /* 0x000fe20000000015 */
[----:B------:R-:W-:Y:S01]  /*25400*/  ULDC UR5, c[0x0][0x22c] ;  /* 0x00008b0000057ab9 */ /* 0x000fe20000000800 */
[----:B------:R-:W-:Y:S01]  /*25410*/  ULDC UR4, c[0x0][0x22c] ;  /* 0x00008b0000047ab9 */ /* 0x000fe20000000800 */
[----:B------:R-:W3:Y:S01]  /*25420*/  LDL.LU R7, [R1+0x114] ;  /* 0x0001140001077983 */ /* 0x000ee20000300800 */
[----:B------:R-:W-:Y:S01]  /*25430*/  ISETP.LT.AND P2, PT, R24, UR5, !P0 ;  /* 0x0000000518007c0c */ /* 0x000fe2000c741270 */
[----:B------:R-:W-:Y:S01]  /*25440*/  ULDC UR5, c[0x0][0x22c] ;  /* 0x00008b0000057ab9 */ /* 0x000fe20000000800 */
[----:B------:R-:W-:Y:S01]  /*25450*/  LEA R24, P6, R2, R20, 0x1 ;  /* 0x0000001402187211 */ /* 0x000fe200078c08ff */
[----:B------:R0:W-:Y:S01]  /*25460*/  @P1 STG.E.U16 desc[UR10][R22.64], R21 ;  /* 0x0000001516001986 */ /* 0x0001e2000c10150a */
[----:B------:R-:W-:Y:S01]  /*25470*/  ISETP.LT.AND P1, PT, R26, UR4, !P0 ;  /* 0x000000041a007c0c */ /* 0x000fe2000c721270 */
[----:B------:R-:W-:Y:S01]  /*25480*/  ULDC UR4, c[0x0][0x248] ;  /* 0x0000920000047ab9 */ /* 0x000fe20000000800 */
[C---:B------:R-:W-:Y:S01]  /*25490*/  LEA.HI.X.SX32 R25, R2.reuse, R3, 0x1, P6 ;  /* 0x0000000302197211 */ /* 0x040fe200030f0eff */
[----:B------:R-:W-:Y:S01]  /*254a0*/  VIADD R2, R2, UR4 ;  /* 0x0000000402027c36 */ /* 0x000fe20008000000 */
[----:B------:R-:W-:-:S03]  /*254b0*/  ULDC UR4, c[0x0][0x22c] ;  /* 0x00008b0000047ab9 */ /* 0x000fc60000000800 */
[----:B------:R1:W-:Y:S01]  /*254c0*/  @P3 STG.E.U16 desc[UR10][R24.64], R6 ;  /* 0x0000000618003986 */ /* 0x0003e2000c10150a */
[----:B0-----:R-:W-:Y:S01]  /*254d0*/  VIADD R21, R29, 0x29 ;  /* 0x000000291d157836 */ /* 0x001fe20000000000 */
[----:B------:R-:W-:-:S04]  /*254e0*/  LEA R22, P6, R2, R20, 0x1 ;  /* 0x0000001402167211 */ /* 0x000fc800078c08ff */
[----:B------:R-:W-:Y:S01]  /*254f0*/  ISETP.LT.AND P3, PT, R21, UR4, !P0 ;  /* 0x0000000415007c0c */ /* 0x000fe2000c761270 */
[----:B------:R-:W-:Y:S01]  /*25500*/  ULDC UR4, c[0x0][0x248] ;  /* 0x0000920000047ab9 */ /* 0x000fe20000000800 */
[----:B------:R-:W-:Y:S02]  /*25510*/  PRMT R21, R6, 0x7632, R21 ;  /* 0x0000763206157816 */ /* 0x000fe40000000015 */
[C---:B------:R-:W-:Y:S01]  /*25520*/  LEA.HI.X.SX32 R23, R2.reuse, R3, 0x1, P6 ;  /* 0x0000000302177211 */ /* 0x040fe200030f0eff */
[----:B------:R-:W-:Y:S01]  /*25530*/  VIADD R2, R2, UR4 ;  /* 0x0000000402027c36 */ /* 0x000fe20008000000 */
[----:B------:R-:W-:Y:S01]  /*25540*/  ULDC UR4, c[0x0][0x248] ;  /* 0x0000920000047ab9 */ /* 0x000fe20000000800 */
[----:B-1----:R-:W-:Y:S01]  /*25550*/  VIADD R24, R29, 0x2a ;  /* 0x0000002a1d187836 */ /* 0x002fe20000000000 */
[----:B------:R-:W4:Y:S01]  /*25560*/  LDL.LU R6, [R1+0x118] ;  /* 0x0001180001067983 */ /* 0x000f220000300800 */
[----:B------:R-:W-:Y:S01]  /*25570*/  VIADD R25, R2, UR4 ;  /* 0x0000000402197c36 */ /* 0x000fe20008000000 */
[----:B------:R-:W-:-:S02]  /*25580*/  ULDC UR4, c[0x0][0x22c] ;  /* 0x00008b0000047ab9 */ /* 0x000fc40000000800 */
[----:B------:R0:W-:Y:S01]  /*25590*/  @P4 STG.E.U16 desc[UR10][R22.64], R21 ;  /* 0x0000001516004986 */ /* 0x0001e2000c10150a */
[----:B------:R-:W-:Y:S01]  /*255a0*/  ISETP.LT.AND P6, PT, R24, UR5, !P0 ;  /* 0x0000000518007c0c */ /* 0x000fe2000c7c1270 */
[----:B------:R-:W-:Y:S01]  /*255b0*/  ULDC UR5, c[0x0][0x248] ;  /* 0x0000920000057ab9 */ /* 0x000fe20000000800 */
[----:B0-----:R-:W-:-:S04]  /*255c0*/  LEA R22, P4, R2, R20, 0x1 ;  /* 0x0000001402167211 */ /* 0x001fc800078808ff */
[-C--:B------:R-:W-:Y:S02]  /*255d0*/  LEA.HI.X.SX32 R23, R2, R3.reuse, 0x1, P4 ;  /* 0x0000000302177211 */ /* 0x080fe400020f0eff */
[C---:B------:R-:W-:Y:S01]  /*255e0*/  LEA R24, P4, R25.reuse, R20, 0x1 ;  /* 0x0000001419187211 */ /* 0x040fe200078808ff */
[C---:B------:R-:W-:Y:S01]  /*255f0*/  VIADD R21, R25.reuse, UR5 ;  /* 0x0000000519157c36 */ /* 0x040fe20008000000 */
[----:B--2---:R-:W-:Y:S01]  /*25600*/  PRMT R2, R28, 0x7632, R2 ;  /* 0x000076321c027816 */ /* 0x004fe20000000002 */
[----:B------:R0:W-:Y:S01]  /*25610*/  @P5 STG.E.U16 desc[UR10][R22.64], R28 ;  /* 0x0000001c16005986 */ /* 0x0001e2000c10150a */
[----:B------:R-:W-:Y:S01]  /*25620*/  LEA.HI.X.SX32 R25, R25, R3, 0x1, P4 ;  /* 0x0000000319197211 */ /* 0x000fe200020f0eff */
[----:B------:R-:W-:Y:S01]  /*25630*/  VIADD R26, R29, 0x2b ;  /* 0x0000002b1d1a7836 */ /* 0x000fe20000000000 */
[----:B------:R-:W-:-:S03]  /*25640*/  ULDC UR5, c[0x0][0x22c] ;  /* 0x00008b0000057ab9 */ /* 0x000fc60000000800 */
[----:B------:R1:W-:Y:S04]  /*25650*/  @P2 STG.E.U16 desc[UR10][R24.64], R2 ;  /* 0x0000000218002986 */ /* 0x0003e8000c10150a */
[----:B0-----:R-:W2:Y:S04]  /*25660*/  LDL.LU R28, [R1+0x11c] ;  /* 0x00011c00011c7983 */ /* 0x001ea80000300800 */
[----:B------:R-:W2:Y:S04]  /*25670*/  LDL.LU R27, [R1+0xe0] ;  /* 0x0000e000011b7983 */ /* 0x000ea80000300800 */
[----:B-1----:R-:W3:Y:S01]  /*25680*/  LDL.LU R25, [R1+0x110] ;  /* 0x0001100001197983 */ /* 0x002ee20000300800 */
[----:B------:R-:W-:Y:S01]  /*25690*/  ISETP.LT.AND P5, PT, R26, UR4, !P0 ;  /* 0x000000041a007c0c */ /* 0x000fe2000c7a1270 */
[----:B------:R-:W-:Y:S01]  /*256a0*/  VIADD R26, R29, 0x2c ;  /* 0x0000002c1d1a7836 */ /* 0x000fe20000000000 */
[----:B------:R-:W-:Y:S01]  /*256b0*/  LEA R22, P4, R21, R20, 0x1 ;  /* 0x0000001415167211 */ /* 0x000fe200078808ff */
[----:B------:R-:W-:-:S03]  /*256c0*/  ULDC UR4, c[0x0][0x22c] ;  /* 0x00008b0000047ab9 */ /* 0x000fc60000000800 */
[----:B------:R-:W-:Y:S02]  /*256d0*/  LEA.HI.X.SX32 R23, R21, R3, 0x1, P4 ;  /* 0x0000000315177211 */ /* 0x000fe400020f0eff */
[----:B------:R-:W-:Y:S01]  /*256e0*/  ISETP.LT.AND P4, PT, R26, UR4, !P0 ;  /* 0x000000041a007c0c */ /* 0x000fe2000c781270 */
[----:B------:R-:W-:Y:S01]  /*256f0*/  ULDC UR4, c[0x0][0x248] ;  /* 0x0000920000047ab9 */ /* 0x000fe20000000800 */
[----:B------:R-:W-:Y:S02]  /*25700*/  VIADD R2, R29, 0x2d ;  /* 0x0000002d1d027836 */ /* 0x000fe40000000000 */
[----:B------:R-:W-:Y:S01]  /*25710*/  VIADD R21, R21, UR4 ;  /* 0x0000000415157c36 */ /* 0x000fe20008000000 */
[----:B------:R-:W-:Y:S02]  /*25720*/  ULDC UR4, c[0x0][0x22c] ;  /* 0x00008b0000047ab9 */ /* 0x000fe40000000800 */
[----:B------:R-:W-:Y:S01]  /*25730*/  ISETP.LT.AND P2, PT, R2, UR4, !P0 ;  /* 0x0000000402007c0c */ /* 0x000fe2000c741270 */
[C---:B------:R-:W-:Y:S01]  /*25740*/  VIADD R2, R29.reuse, 0x2e ;  /* 0x0000002e1d027836 */ /* 0x040fe20000000000 */
[----:B------:R-:W-:Y:S01]  /*25750*/  ULDC UR4, c[0x0][0x248] ;  /* 0x0000920000047ab9 */ /* 0x000fe20000000800 */
[----:B------:R-:W-:Y:S01]  /*25760*/  VIADD R26, R29, 0x2f ;  /* 0x0000002f1d1a7836 */ /* 0x000fe20000000000 */
[----:B---3--:R0:W-:Y:S01]  /*25770*/  @P1 STG.E.U16 desc[UR10][R22.64], R25 ;  /* 0x0000001916001986 */ /* 0x0081e2000c10150a */
[----:B------:R-:W-:-:S02]  /*25780*/  PRMT R24, R25, 0x7632, R24 ;  /* 0x0000763219187816 */ /* 0x000fc40000000018 */
[----:B0-----:R-:W-:-:S04]  /*25790*/  LEA R22, P1, R21, R20, 0x1 ;  /* 0x0000001415167211 */ /* 0x001fc800078208ff */
[C---:B------:R-:W-:Y:S02]  /*257a0*/  LEA.HI.X.SX32 R23, R21.reuse, R3, 0x1, P1 ;  /* 0x0000000315177211 */ /* 0x040fe400008f0eff */
[----:B------:R-:W-:Y:S01]  /*257b0*/  ISETP.LT.AND P1, PT, R2, UR5, !P0 ;  /* 0x0000000502007c0c */ /* 0x000fe2000c721270 */
[----:B------:R-:W-:Y:S01]  /*257c0*/  VIADD R2, R21, UR4 ;  /* 0x0000000415027c36 */ /* 0x000fe20008000000 */
[----:B------:R-:W-:Y:S01]  /*257d0*/  ULDC UR4, c[0x0][0x248] ;  /* 0x0000920000047ab9 */ /* 0x000fe20000000800 */
[----:B------:R0:W-:Y:S01]  /*257e0*/  @P3 STG.E.U16 desc[UR10][R22.64], R24 ;  /* 0x0000001816003986 */ /* 0x0001e2000c10150a */
[----:B------:R-:W-:Y:S02]  /*257f0*/  ULDC UR5, c[0x0][0x22c] ;  /* 0x00008b0000057ab9 */ /* 0x000fe40000000800 */
[C---:B0-----:R-:W-:Y:S01]  /*25800*/  LEA R24, P3, R2.reuse, R20, 0x1 ;  /* 0x0000001402187211 */ /* 0x041fe200078608ff */
[----:B------:R-:W-:Y:S01]  /*25810*/  VIADD R23, R2, UR4 ;  /* 0x0000000402177c36 */ /* 0x000fe20008000000 */
[----:B------:R-:W-:-:S02]  /*25820*/  ULDC UR4, c[0x0][0x248] ;  /* 0x0000920000047ab9 */ /* 0x000fc40000000800 */
[----:B------:R-:W-:Y:S01]  /*25830*/  LEA.HI.X.SX32 R25, R2, R3, 0x1, P3 ;  /* 0x0000000302197211 */ /* 0x000fe200018f0eff */
[----:B------:R-:W-:Y:S01]  /*25840*/  VIADD R21, R23, UR4 ;  /* 0x0000000417157c36 */ /* 0x000fe20008000000 */
[----:B------:R-:W-:Y:S01]  /*25850*/  PRMT R2, R7, 0x7632, R2 ;  /* 0x0000763207027816 */ /* 0x000fe20000000002 */
[----:B------:R-:W-:Y:S02]  /*25860*/  ULDC UR4, c[0x0][0x248] ;  /* 0x0000920000047ab9 */ /* 0x000fe40000000800 */
[----:B------:R0:W-:Y:S01]  /*25870*/  @P6 STG.E.U16 desc[UR10][R24.64], R7 ;  /* 0x0000000718006986 */ /* 0x0001e2000c10150a */
[----:B------:R-:W-:-:S04]  /*25880*/  LEA R22, P3, R23, R20, 0x1 ;  /* 0x0000001417167211 */ /* 0x000fc800078608ff */
[----:B------:R-:W-:Y:S01]  /*25890*/  LEA.HI.X.SX32 R23, R23, R3, 0x1, P3 ;  /* 0x0000000317177211 */ /* 0x000fe200018f0eff */
[----:B0-----:R-:W3:Y:S01]  /*258a0*/  LDL.LU R7, [R1+0xe4] ;  /* 0x0000e40001077983 */ /* 0x001ee20000300800 */
[----:B------:R-:W-:-:S04]  /*258b0*/  LEA R24, P6, R21, R20, 0x1 ;  /* 0x0000001415187211 */ /* 0x000fc800078c08ff */
[C---:B------:R-:W-:Y:S01]  /*258c0*/  LEA.HI.X.SX32 R25, R21.reuse, R3, 0x1, P6 ;  /* 0x0000000315197211 */ /* 0x040fe200030f0eff */
[----:B------:R-:W-:Y:S01]  /*258d0*/  VIADD R21, R21, UR4 ;  /* 0x0000000415157c36 */ /* 0x000fe20008000000 */
[----:B------:R0:W-:Y:S01]  /*258e0*/  @P5 STG.E.U16 desc[UR10][R22.64], R2 ;  /* 0x0000000216005986 */ /* 0x0001e2000c10150a */
[----:B------:R-:W-:Y:S01]  /*258f0*/  ISETP.LT.AND P3, PT, R26, UR5, !P0 ;  /* 0x000000051a007c0c */ /* 0x000fe2000c761270 */
[----:B------:R-:W-:Y:S01]  /*25900*/  ULDC UR5, c[0x0][0x22c] ;  /* 0x00008b0000057ab9 */ /* 0x000fe20000000800 */
[----:B------:R-:W-:Y:S01]  /*25910*/  ULDC UR4, c[0x0][0x248] ;  /* 0x0000920000047ab9 */ /* 0x000fe20000000800 */
[----:B----4-:R1:W-:Y:S01]  /*25920*/  @P4 STG.E.U16 desc[UR10][R24.64], R6 ;  /* 0x0000000618004986 */ /* 0x0103e2000c10150a */
[----:B0-----:R-:W-:Y:S01]  /*25930*/  VIADD R2, R29, 0x30 ;  /* 0x000000301d027836 */ /* 0x001fe20000000000 */
[----:B-1----:R-:W-:-:S04]  /*25940*/  LEA R24, P4, R21, R20, 0x1 ;  /* 0x0000001415187211 */ /* 0x002fc800078808ff */
[----:B------:R-:W-:Y:S01]  /*25950*/  ISETP.LT.AND P6, PT, R2, UR5, !P0 ;  /* 0x0000000502007c0c */ /* 0x000fe2000c7c1270 */
[C---:B------:R-:W-:Y:S01]  /*25960*/  VIADD R2, R21.reuse, UR4 ;  /* 0x0000000415027c36 */ /* 0x040fe20008000000 */
[-C--:B------:R-:W-:Y:S01]  /*25970*/  LEA.HI.X.SX32 R25, R21, R3.reuse, 0x1, P4 ;  /* 0x0000000315197211 */ /* 0x080fe200020f0eff */
[C---:B------:R-:W-:Y:S01]  /*25980*/  VIADD R22, R29.reuse, 0x31 ;  /* 0x000000311d167836 */ /* 0x040fe20000000000 */
[----:B------:R-:W-:Y:S01]  /*25990*/  PRMT R21, R6, 0x7632, R21 ;  /* 0x0000763206157816 */ /* 0x000fe20000000015 */
[----:B------:R-:W-:Y:S01]  /*259a0*/  ULDC UR5, c[0x0][0x22c] ;  /* 0x00008b0000057ab9 */ /* 0x000fe20000000800 */
[----:B------:R-:W4:Y:S01]  /*259b0*/  LDL.LU R6, [R1+0xe8] ;  /* 0x0000e80001067983 */ /* 0x000f220000300800 */
[----:B------:R-:W-:Y:S01]  /*259c0*/  VIADD R26, R29, 0x32 ;  /* 0x000000321d1a7836 */ /* 0x000fe20000000000 */
        /* <DEDUP_REMOVED lines=8> */
[----:B------:R-:W-:Y:S01]  /*25a50*/  ULDC UR4, c[0x0][0x22c] ;  /* 0x00008b0000047ab9 */ /* 0x000fe20000000800 */
[----:B------:R-:W-:-:S02]  /*25a60*/  ULDC UR5, c[0x0][0x22c] ;  /* 0x00008b0000057ab9 */ /* 0x000fc40000000800 */
[----:B--2---:R1:W-:Y:S01]  /*25a70*/  @P1 STG.E.U16 desc[UR10][R22.64], R28 ;  /* 0x0000001c16001986 */ /* 0x0043e2000c10150a */
[----:B0-----:R-:W-:-:S05]  /*25a80*/  VIADD R21, R29, 0x33 ;  /* 0x000000331d157836 */ /* 0x001fca0000000000 */
[----:B------:R-:W-:Y:S01]  /*25a90*/  ISETP.LT.AND P1, PT, R21, UR4, !P0 ;  /* 0x0000000415007c0c */ /* 0x000fe2000c721270 */
[----:B------:R-:W-:Y:S01]  /*25aa0*/  ULDC UR4, c[0x0][0x248] ;  /* 0x0000920000047ab9 */ /* 0x000fe20000000800 */
[----:B------:R-:W-:Y:S02]  /*25ab0*/  PRMT R21, R28, 0x7632, R21 ;  /* 0x000076321c157816 */ /* 0x000fe40000000015 */
[----:B-1----:R-:W2:Y:S01]  /*25ac0*/  LDL.LU R28, [R1+0xec] ;  /* 0x0000ec00011c7983 */ /* 0x002ea20000300800 */
        /* <DEDUP_REMOVED lines=14> */
[-C--:B------:R-:W-:Y:S01]  /*25bb0*/  LEA R22, P3, R23, R20.reuse, 0x1 ;  /* 0x0000001417167211 */ /* 0x080fe200078608ff */
[----:B------:R0:W-:Y:S01]  /*25bc0*/  @P6 STG.E.U16 desc[UR10][R24.64], R27 ;  /* 0x0000001b18006986 */ /* 0x0001e2000c10150a */
[----:B------:R-:W-:Y:S01]  /*25bd0*/  PRMT R2, R27, 0x7632, R2 ;  /* 0x000076321b027816 */ /* 0x000fe20000000002 */
[----:B------:R-:W-:Y:S01]  /*25be0*/  ULDC UR4, c[0x0][0x248] ;  /* 0x0000920000047ab9 */ /* 0x000fe20000000800 */
[----:B------:R-:W-:Y:S02]  /*25bf0*/  LEA.HI.X.SX32 R23, R23, R3, 0x1, P3 ;  /* 0x0000000317177211 */ /* 0x000fe400018f0eff */
[----:B0-----:R-:W-:-:S03]  /*25c00*/  LEA R24, P6, R21, R20, 0x1 ;  /* 0x0000001415187211 */ /* 0x001fc600078c08ff */
[----:B------:R0:W-:Y:S01]  /*25c10*/  @P5 STG.E.U16 desc[UR10][R22.64], R2 ;  /* 0x0000000216005986 */ /* 0x0001e2000c10150a */
[C---:B------:R-:W-:Y:S01]  /*25c20*/  LEA.HI.X.SX32 R25, R21.reuse, R3, 0x1, P6 ;  /* 0x0000000315197211 */ /* 0x040fe200030f0eff */
[----:B------:R-:W-:Y:S01]  /*25c30*/  VIADD R21, R21, UR4 ;  /* 0x0000000415157c36 */ /* 0x000fe20008000000 */
[----:B------:R-:W-:Y:S01]  /*25c40*/  ISETP.LT.AND P3, PT, R26, UR5, !P0 ;  /* 0x000000051a007c0c */ /* 0x000fe2000c761270 */
[----:B------:R-:W-:Y:S01]  /*25c50*/  ULDC UR5, c[0x0][0x22c] ;  /* 0x00008b0000057ab9 */ /* 0x000fe20000000800 */
[----:B------:R-:W-:Y:S01]  /*25c60*/  ULDC UR4, c[0x0][0x248] ;  /* 0x0000920000047ab9 */ /* 0x000fe20000000800 */
[C---:B0-----:R-:W-:Y:S02]  /*25c70*/  VIADD R2, R29.reuse, 0x36 ;  /* 0x000000361d027836 */ /* 0x041fe40000000000 */
[----:B------:R-:W-:-:S03]  /*25c80*/  VIADD R26, R29, 0x38 ;  /* 0x000000381d1a7836 */ /* 0x000fc60000000000 */
[----:B------:R-:W-:Y:S01]  /*25c90*/  ISETP.LT.AND P5, PT, R2, UR5, !P0 ;  /* 0x0000000502007c0c */ /* 0x000fe2000c7a1270 */
[C---:B------:R-:W-:Y:S01]  /*25ca0*/  VIADD R2, R21.reuse, UR4 ;  /* 0x0000000415027c36 */ /* 0x040fe20008000000 */
[----:B------:R-:W-:Y:S01]  /*25cb0*/  ULDC UR5, c[0x0][0x22c] ;  /* 0x00008b0000057ab9 */ /* 0x000fe20000000800 */
[----:B------:R-:W-:Y:S01]  /*25cc0*/  ULDC UR4, c[0x0][0x22c] ;  /* 0x00008b0000047ab9 */ /* 0x000fe20000000800 */
[----:B---3--:R0:W-:Y:S01]  /*25cd0*/  @P2 STG.E.U16 desc[UR10][R24.64], R7 ;  /* 0x0000000718002986 */ /* 0x0081e2000c10150a */
[----:B------:R-:W-:-:S04]  /*25ce0*/  LEA R22, P2, R21, R20, 0x1 ;  /* 0x0000001415167211 */ /* 0x000fc800078408ff */
[----:B------:R-:W-:Y:S02]  /*25cf0*/  LEA.HI.X.SX32 R23, R21, R3, 0x1, P2 ;  /* 0x0000000315177211 */ /* 0x000fe400010f0eff */
[----:B------:R-:W-:Y:S01]  /*25d00*/  PRMT R21, R7, 0x7632, R21 ;  /* 0x0000763207157816 */ /* 0x000fe20000000015 */
[----:B0-----:R-:W-:-:S04]  /*25d10*/  VIADD R24, R29, 0x37 ;  /* 0x000000371d187836 */ /* 0x001fc80000000000 */
[----:B------:R0:W-:Y:S01]  /*25d20*/  @P1 STG.E.U16 desc[UR10][R22.64], R21 ;  /* 0x0000001516001986 */ /* 0x0001e2000c10150a */
[----:B------:R-:W-:Y:S01]  /*25d30*/  ISETP.LT.AND P1, PT, R26, UR4, !P0 ;  /* 0x000000041a007c0c */ /* 0x000fe2000c721270 */
[----:B------:R-:W-:Y:S01]  /*25d40*/  ULDC UR4, c[0x0][0x248] ;  /* 0x0000920000047ab9 */ /* 0x000fe20000000800 */
[----:B------:R-:W-:Y:S01]  /*25d50*/  ISETP.LT.AND P2, PT, R24, UR5, !P0 ;  /* 0x0000000518007c0c */ /* 0x000fe2000c741270 */
[----:B------:R-:W-:Y:S01]  /*25d60*/  ULDC UR5, c[0x0][0x22c] ;  /* 0x00008b0000057ab9 */ /* 0x000fe20000000800 */
[C---:B------:R-:W-:Y:S01]  /*25d70*/  LEA R24, P6, R2.reuse, R20, 0x1 ;  /* 0x0000001402187211 */ /* 0x040fe200078c08ff */
[----:B------:R-:W3:Y:S03]  /*25d80*/  LDL.LU R7, [R1+0xf4] ;  /* 0x0000f40001077983 */ /* 0x000ee60000300800 */
[C---:B------:R-:W-:Y:S01]  /*25d90*/  LEA.HI.X.SX32 R25, R2.reuse, R3, 0x1, P6 ;  /* 0x0000000302197211 */ /* 0x040fe200030f0eff */
[----:B------:R-:W-:Y:S01]  /*25da0*/  VIADD R2, R2, UR4 ;  /* 0x0000000402027c36 */ /* 0x000fe20008000000 */
[----:B------:R-:W-:Y:S01]  /*25db0*/  ULDC UR4, c[0x0][0x22c] ;  /* 0x00008b0000047ab9 */ /* 0x000fe20000000800 */
[----:B0-----:R-:W-:-:S03]  /*25dc0*/  VIADD R21, R29, 0x39 ;  /* 0x000000391d157836 */ /* 0x001fc60000000000 */
[----:B------:R-:W-:Y:S01]  /*25dd0*/  LEA R22, P6, R2, R20, 0x1 ;  /* 0x0000001402167211 */ /* 0x000fe200078c08ff */
[----:B----4-:R0:W-:Y:S01]  /*25de0*/  @P4 STG.E.U16 desc[UR10][R24.64], R6 ;  /* 0x0000000618004986 */ /* 0x0101e2000c10150a */
[----:B------:R-:W-:Y:S01]  /*25df0*/  ISETP.LT.AND P4, PT, R21, UR4, !P0 ;  /* 0x0000000415007c0c */ /* 0x000fe2000c781270 */
[----:B------:R-:W-:Y:S01]  /*25e00*/  ULDC UR4, c[0x0][0x248] ;  /* 0x0000920000047ab9 */ /* 0x000fe20000000800 */
[----:B------:R-:W-:Y:S02]  /*25e10*/  PRMT R21, R6, 0x7632, R21 ;  /* 0x0000763206157816 */ /* 0x000fe40000000015 */
[C---:B------:R-:W-:Y:S01]  /*25e20*/  LEA.HI.X.SX32 R23, R2.reuse, R3, 0x1, P6 ;  /* 0x0000000302177211 */ /* 0x040fe200030f0eff */
[----:B------:R-:W-:Y:S01]  /*25e30*/  VIADD R2, R2, UR4 ;  /* 0x0000000402027c36 */ /* 0x000fe20008000000 */
[----:B------:R-:W-:-:S03]  /*25e40*/  ULDC UR4, c[0x0][0x248] ;  /* 0x0000920000047ab9 */ /* 0x000fc60000000800 */
[----:B------:R1:W-:Y:S01]  /*25e50*/  @P3 STG.E.U16 desc[UR10][R22.64], R21 ;  /* 0x0000001516003986 */ /* 0x0003e2000c10150a */
[C---:B0-----:R-:W-:Y:S02]  /*25e60*/  VIADD R24, R29.reuse, 0x3a ;  /* 0x0000003a1d187836 */ /* 0x041fe40000000000 */
[----:B------:R-:W-:Y:S01]  /*25e70*/  VIADD R25, R2, UR4 ;  /* 0x0000000402197c36 */ /* 0x000fe20008000000 */
[----:B------:R-:W4:Y:S01]  /*25e80*/  LDL.LU R6, [R1+0xf8] ;  /* 0x0000f80001067983 */ /* 0x000f220000300800 */
[----:B------:R-:W-:Y:S01]  /*25e90*/  VIADD R26, R29, 0x3b ;  /* 0x0000003b1d1a7836 */ /* 0x000fe20000000000 */
[----:B------:R-:W-:Y:S01]  /*25ea0*/  ISETP.LT.AND P6, PT, R24, UR5, !P0 ;  /* 0x0000000518007c0c */ /* 0x000fe2000c7c1270 */
[----:B------:R-:W-:Y:S01]  /*25eb0*/  ULDC UR5, c[0x0][0x248] ;  /* 0x0000920000057ab9 */ /* 0x000fe20000000800 */
[----:B------:R-:W-:Y:S01]  /*25ec0*/  ULDC UR4, c[0x0][0x22c] ;  /* 0x00008b0000047ab9 */ /* 0x000fe20000000800 */
[----:B-1----:R-:W-:-:S04]  /*25ed0*/  LEA R22, P3, R2, R20, 0x1 ;  /* 0x0000001402167211 */ /* 0x002fc800078608ff */
[-C--:B------:R-:W-:Y:S02]  /*25ee0*/  LEA.HI.X.SX32 R23, R2, R3.reuse, 0x1, P3 ;  /* 0x0000000302177211 */ /* 0x080fe400018f0eff */
[C---:B------:R-:W-:Y:S01]  /*25ef0*/  LEA R24, P3, R25.reuse, R20, 0x1 ;  /* 0x0000001419187211 */ /* 0x040fe200078608ff */
[C---:B------:R-:W-:Y:S01]  /*25f00*/  VIADD R21, R25.reuse, UR5 ;  /* 0x0000000519157c36 */ /* 0x040fe20008000000 */
[----:B--2---:R-:W-:Y:S01]  /*25f10*/  PRMT R2, R28, 0x7632, R2 ;  /* 0x000076321c027816 */ /* 0x004fe20000000002 */
[----:B------:R0:W-:Y:S01]  /*25f20*/  @P5 STG.E.U16 desc[UR10][R22.64], R28 ;  /* 0x0000001c16005986 */ /* 0x0001e2000c10150a */
[----:B------:R-:W-:Y:S01]  /*25f30*/  LEA.HI.X.SX32 R25, R25, R3, 0x1, P3 ;  /* 0x0000000319197211 */ /* 0x000fe200018f0eff */
[----:B------:R-:W-:-:S04]  /*25f40*/  ULDC UR5, c[0x0][0x22c] ;  /* 0x00008b0000057ab9 */ /* 0x000fc80000000800 */
        /* <DEDUP_REMOVED lines=866> */
[----:B------:R-:W2:Y:S04]  /*29570*/  LDL.LU R27, [R1] ;  /* 0x00000000011b7983 */ /* 0x000ea80000300800 */
        /* <DEDUP_REMOVED lines=95> */
[----:B------:R-:W2:Y:S01]  /*29b70*/  LDL.LU R27, [R1+0x14] ;  /* 0x00001400011b7983 */ /* 0x000ea20000300800 */
        /* <DEDUP_REMOVED lines=31> */
[----:B0-----:R-:W-:Y:S02]  /*29d70*/  VIADD R24, R29, 0xaa ;  /* 0x000000aa1d187836 */ /* 0x001fe40000000000 */
[----:B------:R-:W-:Y:S01]  /*29d80*/  VIADD R25, R2, UR4 ;  /* 0x0000000402197c36 */ /* 0x000fe20008000000 */
[----:B------:R-:W-:Y:S02]  /*29d90*/  ULDC UR4, c[0x0][0x22c] ;  /* 0x00008b0000047ab9 */ /* 0x000fe40000000800 */
[----:B------:R-:W-:Y:S01]  /*29da0*/  ISETP.LT.AND P6, PT, R24, UR5, !P0 ;  /* 0x0000000518007c0c */ /* 0x000fe2000c7c1270 */
        /* <DEDUP_REMOVED lines=12> */
[----:B------:R-:W4:Y:S04]  /*29e70*/  LDL.LU R6, [R1+0x180] ;  /* 0x0001800001067983 */ /* 0x000f280000300800 */
        /* <DEDUP_REMOVED lines=42> */
[----:B------:R1:W-:Y:S01]  /*2a120*/  @P4 STG.E.U16 desc[UR10][R24.64], R7 ;  /* 0x0000000718004986 */ /* 0x0003e2000c10150a */
[----:B0-----:R-:W-:Y:S01]  /*2a130*/  VIADD R2, R29, 0xb0 ;  /* 0x000000b01d027836 */ /* 0x001fe20000000000 */
[----:B-1----:R-:W-:-:S04]  /*2a140*/  LEA R24, P4, R21, R20, 0x1 ;  /* 0x0000001415187211 */ /* 0x002fc800078808ff */
[----:B------:R-:W-:Y:S01]  /*2a150*/  ISETP.LT.AND P6, PT, R2, UR5, !P0 ;  /* 0x0000000502007c0c */ /* 0x000fe2000c7c1270 */
[C---:B------:R-:W-:Y:S01]  /*2a160*/  VIADD R2, R21.reuse, UR4 ;  /* 0x0000000415027c36 */ /* 0x040fe20008000000 */
[-C--:B------:R-:W-:Y:S01]  /*2a170*/  LEA.HI.X.SX32 R25, R21, R3.reuse, 0x1, P4 ;  /* 0x0000000315197211 */ /* 0x080fe200020f0eff */
[----:B------:R-:W-:Y:S01]  /*2a180*/  VIADD R22, R29, 0xb1 ;  /* 0x000000b11d167836 */ /* 0x000fe20000000000 */
[----:B------:R-:W-:Y:S01]  /*2a190*/  PRMT R21, R7, 0x7632, R21 ;  /* 0x0000763207157816 */ /* 0x000fe20000000015 */
[----:B------:R-:W-:Y:S01]  /*2a1a0*/  ULDC UR5, c[0x0][0x22c] ;  /* 0x00008b0000057ab9 */ /* 0x000fe20000000800 */
[----:B------:R-:W3:Y:S01]  /*2a1b0*/  LDL.LU R7, [R1+0x188] ;  /* 0x0001880001077983 */ /* 0x000ee20000300800 */
        /* <DEDUP_REMOVED lines=31> */
[CC--:B------:R-:W-:Y:S01]  /*2a3b0*/  LEA R22, P3, R23.reuse, R20.reuse, 0x1 ;  /* 0x0000001417167211 */ /* 0x0c0fe200078608ff */
[----:B----4-:R0:W-:Y:S01]  /*2a3c0*/  @P6 STG.E.U16 desc[UR10][R24.64], R6 ;  /* 0x0000000618006986 */ /* 0x0101e2000c10150a */
        /* <DEDUP_REMOVED lines=10> */
[----:B------:R-:W4:Y:S01]  /*2a470*/  LDL.LU R6, [R1+0x99c] ;  /* 0x00099c0001067983 */ /* 0x000f220000300800 */
        /* <DEDUP_REMOVED lines=16> */
[----:B------:R-:W-:-:S04]  /*2a580*/  LEA R24, P6, R2, R20, 0x1 ;  /* 0x0000001402187211 */ /* 0x000fc800078c08ff */
[C---:B------:R-:W-:Y:S01]  /*2a590*/  LEA.HI.X.SX32 R25, R2.reuse, R3, 0x1, P6 ;  /* 0x0000000302197211 */ /* 0x040fe200030f0eff */
[----:B------:R-:W-:Y:S01]  /*2a5a0*/  VIADD R2, R2, UR4 ;  /* 0x0000000402027c36 */ /* 0x000fe20008000000 */
[----:B------:R-:W-:Y:S01]  /*2a5b0*/  ULDC UR4, c[0x0][0x22c] ;  /* 0x00008b0000047ab9 */ /* 0x000fe20000000800 */
[----:B0-----:R-:W-:-:S03]  /*2a5c0*/  VIADD R21, R29, 0xb9 ;  /* 0x000000b91d157836 */ /* 0x001fc60000000000 */
[C---:B------:R-:W-:Y:S01]  /*2a5d0*/  LEA R22, P6, R2.reuse, R20, 0x1 ;  /* 0x0000001402167211 */ /* 0x040fe200078c08ff */
[----:B------:R0:W-:Y:S01]  /*2a5e0*/  @P4 STG.E.U16 desc[UR10][R24.64], R7 ;  /* 0x0000000718004986 */ /* 0x0001e2000c10150a */
        /* <DEDUP_REMOVED lines=9> */
[----:B------:R-:W3:Y:S01]  /*2a680*/  LDL.LU R7, [R1+0x194] ;  /* 0x0001940001077983 */ /* 0x000ee20000300800 */
[----:B------:R-:W-:Y:S01]  /*2a690*/  VIADD R26, R29, 0xbb ;  /* 0x000000bb1d1a7836 */ /* 0x000fe20000000000 */
[----:B------:R-:W-:Y:S01]  /*2a6a0*/  ISETP.LT.AND P6, PT, R24, UR5, !P0 ;  /* 0x0000000518007c0c */ /* 0x000fe2000c7c1270 */
[----:B------:R-:W-:Y:S01]  /*2a6b0*/  ULDC UR5, c[0x0][0x248] ;  /* 0x0000920000057ab9 */ /* 0x000fe20000000800 */
[----:B------:R-:W4:Y:S01]  /*2a6c0*/  LDL.LU R27, [R1+0x19c] ;  /* 0x00019c00011b7983 */ /* 0x000f220000300800 */
        /* <DEDUP_REMOVED lines=38> */
[-C--:B------:R-:W-:Y:S02]  /*2a930*/  LEA.HI.X.SX32 R25, R2, R3.reuse, 0x1, P4 ;  /* 0x0000000302197211 */ /* 0x080fe400020f0eff */
[CC--:B------:R-:W-:Y:S01]  /*2a940*/  LEA R22, P4, R23.reuse, R20.reuse, 0x1 ;  /* 0x0000001417167211 */ /* 0x0c0fe200078808ff */
[----:B------:R-:W-:Y:S01]  /*2a950*/  VIADD R21, R23, UR4 ;  /* 0x0000000417157c36 */ /* 0x000fe20008000000 */
[----:B------:R-:W-:Y:S01]  /*2a960*/  PRMT R2, R7, 0x7632, R2 ;  /* 0x0000763207027816 */ /* 0x000fe20000000002 */
[----:B------:R0:W-:Y:S01]  /*2a970*/  @P6 STG.E.U16 desc[UR10][R24.64], R7 ;  /* 0x0000000718006986 */ /* 0x0001e2000c10150a */
[----:B------:R-:W-:Y:S01]  /*2a980*/  LEA.HI.X.SX32 R23, R23, R3, 0x1, P4 ;  /* 0x0000000317177211 */ /* 0x000fe200020f0eff */
[----:B------:R-:W-:Y:S01]  /*2a990*/  ULDC UR4, c[0x0][0x248] ;  /* 0x0000920000047ab9 */ /* 0x000fe20000000800 */
[----:B------:R-:W-:Y:S01]  /*2a9a0*/  ISETP.LT.AND P4, PT, R26, UR5, !P0 ;  /* 0x000000051a007c0c */ /* 0x000fe2000c781270 */
[----:B------:R-:W-:Y:S01]  /*2a9b0*/  ULDC UR5, c[0x0][0x22c] ;  /* 0x00008b0000057ab9 */ /* 0x000fe20000000800 */
[----:B0-----:R-:W3:Y:S04]  /*2a9c0*/  LDL.LU R7, [R1+0x998] ;  /* 0x0009980001077983 */ /* 0x001ee80000300800 */
[----:B------:R-:W4:Y:S01]  /*2a9d0*/  LDL.LU R26, [R1+0x198] ;  /* 0x00019800011a7983 */ /* 0x000f220000300800 */
[----:B------:R-:W-:-:S04]  /*2a9e0*/  LEA R24, P6, R21, R20, 0x1 ;  /* 0x0000001415187211 */ /* 0x000fc800078c08ff */
[C---:B------:R-:W-:Y:S01]  /*2a9f0*/  LEA.HI.X.SX32 R25, R21.reuse, R3, 0x1, P6 ;  /* 0x0000000315197211 */ /* 0x040fe200030f0eff */
[----:B------:R-:W-:Y:S01]  /*2aa00*/  VIADD R21, R21, UR4 ;  /* 0x0000000415157c36 */ /* 0x000fe20008000000 */
[----:B------:R0:W-:Y:S01]  /*2aa10*/  @P5 STG.E.U16 desc[UR10][R22.64], R2 ;  /* 0x0000000216005986 */ /* 0x0001e2000c10150a */
[----:B------:R-:W-:Y:S01]  /*2aa20*/  ULDC UR4, c[0x0][0x248] ;  /* 0x0000920000047ab9 */ /* 0x000fe20000000800 */
[C---:B0-----:R-:W-:Y:S02]  /*2aa30*/  VIADD R2, R29.reuse, 0xc0 ;  /* 0x000000c01d027836 */ /* 0x041fe40000000000 */
[----:B------:R-:W-:-:S03]  /*2aa40*/  VIADD R22, R29, 0xc1 ;  /* 0x000000c11d167836 */ /* 0x000fc60000000000 */
[----:B------:R-:W-:Y:S01]  /*2aa50*/  ISETP.LT.AND P6, PT, R2, UR5, !P0 ;  /* 0x0000000502007c0c */ /* 0x000fe2000c7c1270 */
[C---:B------:R-:W-:Y:S01]  /*2aa60*/  VIADD R2, R21.reuse, UR4 ;  /* 0x0000000415027c36 */ /* 0x040fe20008000000 */
[----:B------:R-:W-:Y:S01]  /*2aa70*/  ULDC UR5, c[0x0][0x22c] ;  /* 0x00008b0000057ab9 */ /* 0x000fe20000000800 */
[----:B------:R-:W-:Y:S01]  /*2aa80*/  ULDC UR4, c[0x0][0x22c] ;  /* 0x00008b0000047ab9 */ /* 0x000fe20000000800 */
[----:B------:R-:W-:Y:S01]  /*2aa90*/  ISETP.LT.AND P5, PT, R22, UR5, !P0 ;  /* 0x0000000516007c0c */ /* 0x000fe2000c7a1270 */
[----:B------:R-:W-:Y:S01]  /*2aaa0*/  ULDC UR5, c[0x0][0x22c] ;  /* 0x00008b0000057ab9 */ /* 0x000fe20000000800 */
[----:B----4-:R0:W-:Y:S02]  /*2aab0*/  @P3 STG.E.U16 desc[UR10][R24.64], R26 ;  /* 0x0000001a18003986 */ /* 0x0101e4000c10150a */
[----:B0-----:R-:W-:-:S04]  /*2aac0*/  LEA R24, P3, R21, R20, 0x1 ;  /* 0x0000001415187211 */ /* 0x001fc800078608ff */
[----:B------:R-:W-:Y:S02]  /*2aad0*/  LEA.HI.X.SX32 R25, R21, R3, 0x1, P3 ;  /* 0x0000000315197211 */ /* 0x000fe400018f0eff */
[----:B------:R-:W-:Y:S01]  /*2aae0*/  PRMT R21, R26, 0x7632, R21 ;  /* 0x000076321a157816 */ /* 0x000fe20000000015 */
[----:B------:R-:W-:Y:S01]  /*2aaf0*/  VIADD R26, R29, 0xc2 ;  /* 0x000000c21d1a7836 */ /* 0x000fe20000000000 */
[----:B------:R-:W-:-:S03]  /*2ab00*/  LEA R22, P3, R2, R20, 0x1 ;  /* 0x0000001402167211 */ /* 0x000fc600078608ff */
[----:B------:R0:W-:Y:S01]  /*2ab10*/  @P2 STG.E.U16 desc[UR10][R24.64], R21 ;  /* 0x0000001518002986 */ /* 0x0001e2000c10150a */
[----:B------:R-:W-:Y:S01]  /*2ab20*/  ISETP.LT.AND P2, PT, R26, UR4, !P0 ;  /* 0x000000041a007c0c */ /* 0x000fe2000c741270 */
[----:B------:R-:W-:Y:S01]  /*2ab30*/  ULDC UR4, c[0x0][0x248] ;  /* 0x0000920000047ab9 */ /* 0x000fe20000000800 */
[C---:B------:R-:W-:Y:S01]  /*2ab40*/  LEA.HI.X.SX32 R23, R2.reuse, R3, 0x1, P3 ;  /* 0x0000000302177211 */ /* 0x040fe200018f0eff */
[----:B------:R-:W-:Y:S01]  /*2ab50*/  VIADD R2, R2, UR4 ;  /* 0x0000000402027c36 */ /* 0x000fe20008000000 */
[----:B------:R-:W-:-:S03]  /*2ab60*/  ULDC UR4, c[0x0][0x22c] ;  /* 0x00008b0000047ab9 */ /* 0x000fc60000000800 */
[----:B------:R1:W-:Y:S01]  /*2ab70*/  @P1 STG.E.U16 desc[UR10][R22.64], R27 ;  /* 0x0000001b16001986 */ /* 0x0003e2000c10150a */
[C---:B0-----:R-:W-:Y:S02]  /*2ab80*/  VIADD R21, R29.reuse, 0xc3 ;  /* 0x000000c31d157836 */ /* 0x041fe40000000000 */
[----:B------:R-:W-:-:S03]  /*2ab90*/  VIADD R24, R29, 0xc4 ;  /* 0x000000c41d187836 */ /* 0x000fc60000000000 */
[----:B------:R-:W-:Y:S01]  /*2aba0*/  ISETP.LT.AND P1, PT, R21, UR4, !P0 ;  /* 0x0000000415007c0c */ /* 0x000fe2000c721270 */
[----:B------:R-:W-:Y:S01]  /*2abb0*/  ULDC UR4, c[0x0][0x248] ;  /* 0x0000920000047ab9 */ /* 0x000fe20000000800 */
[CC--:B-1----:R-:W-:Y:S02]  /*2abc0*/  LEA R22, P3, R2.reuse, R20.reuse, 0x1 ;  /* 0x0000001402167211 */ /* 0x0c2fe400078608ff */
[----:B------:R-:W-:Y:S02]  /*2abd0*/  PRMT R21, R27, 0x7632, R21 ;  /* 0x000076321b157816 */ /* 0x000fe40000000015 */
[C---:B------:R-:W-:Y:S01]  /*2abe0*/  LEA.HI.X.SX32 R23, R2.reuse, R3, 0x1, P3 ;  /* 0x0000000302177211 */ /* 0x040fe200018f0eff */
[----:B------:R-:W-:Y:S01]  /*2abf0*/  VIADD R2, R2, UR4 ;  /* 0x0000000402027c36 */ /* 0x000fe20008000000 */
[----:B------:R-:W-:Y:S01]  /*2ac00*/  ULDC UR4, c[0x0][0x248] ;  /* 0x0000920000047ab9 */ /* 0x000fe20000000800 */
[----:B------:R-:W-:Y:S01]  /*2ac10*/  ISETP.LT.AND P3, PT, R24, UR5, !P0 ;  /* 0x0000000518007c0c */ /* 0x000fe2000c761270 */
[----:B------:R-:W-:Y:S01]  /*2ac20*/  VIADD R26, R29, 0xc5 ;  /* 0x000000c51d1a7836 */ /* 0x000fe20000000000 */
[----:B------:R0:W-:Y:S01]  /*2ac30*/  @P4 STG.E.U16 desc[UR10][R22.64], R21 ;  /* 0x0000001516004986 */ /* 0x0001e2000c10150a */
[----:B------:R-:W-:Y:S01]  /*2ac40*/  LEA R24, P4, R2, R20, 0x1 ;  /* 0x0000001402187211 */ /* 0x000fe200078808ff */
[----:B------:R-:W-:-:S02]  /*2ac50*/  ULDC UR5, c[0x0][0x22c] ;  /* 0x00008b0000057ab9 */ /* 0x000fc40000000800 */
[----:B------:R-:W4:Y:S01]  /*2ac60*/  LDL.LU R27, [R1+0x1ac] ;  /* 0x0001ac00011b7983 */ /* 0x000f220000300800 */
[C---:B------:R-:W-:Y:S01]  /*2ac70*/  LEA.HI.X.SX32 R25, R2.reuse, R3, 0x1, P4 ;  /* 0x0000000302197211 */ /* 0x040fe200020f0eff */
[----:B0-----:R-:W-:Y:S01]  /*2ac80*/  VIADD R23, R2, UR4 ;  /* 0x0000000402177c36 */ /* 0x001fe20008000000 */
[----:B------:R-:W-:-:S04]  /*2ac90*/  ULDC UR4, c[0x0][0x248] ;  /* 0x0000920000047ab9 */ /* 0x000fc80000000800 */
[CC--:B------:R-:W-:Y:S01]  /*2aca0*/  LEA R22, P4, R23.reuse, R20.reuse, 0x1 ;  /* 0x0000001417167211 */ /* 0x0c0fe200078808ff */
[C---:B------:R-:W-:Y:S01]  /*2acb0*/  VIADD R21, R23.reuse, UR4 ;  /* 0x0000000417157c36 */ /* 0x040fe20008000000 */
[----:B--2---:R-:W-:Y:S01]  /*2acc0*/  PRMT R2, R28, 0x7632, R2 ;  /* 0x000076321c027816 */ /* 0x004fe20000000002 */
[----:B------:R0:W-:Y:S01]  /*2acd0*/  @P6 STG.E.U16 desc[UR10][R24.64], R28 ;  /* 0x0000001c18006986 */ /* 0x0001e2000c10150a */
[----:B------:R-:W-:Y:S01]  /*2ace0*/  LEA.HI.X.SX32 R23, R23, R3, 0x1, P4 ;  /* 0x0000000317177211 */ /* 0x000fe200020f0eff */
[----:B------:R-:W-:Y:S01]  /*2acf0*/  ULDC UR4, c[0x0][0x248] ;  /* 0x0000920000047ab9 */ /* 0x000fe20000000800 */
[----:B------:R-:W-:Y:S01]  /*2ad00*/  ISETP.LT.AND P4, PT, R26, UR5, !P0 ;  /* 0x000000051a007c0c */ /* 0x000fe2000c781270 */
[----:B------:R-:W-:Y:S01]  /*2ad10*/  ULDC UR5, c[0x0][0x22c] ;  /* 0x00008b0000057ab9 */ /* 0x000fe20000000800 */
[----:B0-----:R-:W2:Y:S04]  /*2ad20*/  LDL.LU R28, [R1+0x994] ;  /* 0x00099400011c7983 */ /* 0x001ea80000300800 */
[----:B------:R-:W3:Y:S01]  /*2ad30*/  LDL.LU R26, [R1+0x1a4] ;  /* 0x0001a400011a7983 */ /* 0x000ee20000300800 */
[----:B------:R-:W-:-:S04]  /*2ad40*/  LEA R24, P6, R21, R20, 0x1 ;  /* 0x0000001415187211 */ /* 0x000fc800078c08ff */
[C---:B------:R-:W-:Y:S01]  /*2ad50*/  LEA.HI.X.SX32 R25, R21.reuse, R3, 0x1, P6 ;  /* 0x0000000315197211 */ /* 0x040fe200030f0eff */
[----:B------:R-:W-:Y:S01]  /*2ad60*/  VIADD R21, R21, UR4 ;  /* 0x0000000415157c36 */ /* 0x000fe20008000000 */
[----:B------:R0:W-:Y:S01]  /*2ad70*/  @P5 STG.E.U16 desc[UR10][R22.64], R2 ;  /* 0x0000000216005986 */ /* 0x0001e2000c10150a */
[----:B------:R-:W-:Y:S01]  /*2ad80*/  ULDC UR4, c[0x0][0x248] ;  /* 0x0000920000047ab9 */ /* 0x000fe20000000800 */
[----:B0-----:R-:W-:-:S05]  /*2ad90*/  VIADD R2, R29, 0xc6 ;  /* 0x000000c61d027836 */ /* 0x001fca0000000000 */
        /* <DEDUP_REMOVED lines=11> */
[C---:B------:R-:W-:Y:S02]  /*2ae50*/  VIADD R24, R29.reuse, 0xc7 ;  /* 0x000000c71d187836 */ /* 0x040fe40000000000 */
[----:B------:R-:W3:Y:S01]  /*2ae60*/  LDL.LU R26, [R1+0x1a8] ;  /* 0x0001a800011a7983 */ /* 0x000ee20000300800 */
[----:B------:R-:W-:Y:S02]  /*2ae70*/  ULDC UR4, c[0x0][0x248] ;  /* 0x0000920000047ab9 */ /* 0x000fe40000000800 */
[----:B------:R-:W-:Y:S01]  /*2ae80*/  ISETP.LT.AND P2, PT, R24, UR5, !P0 ;  /* 0x0000000518007c0c */ /* 0x000fe2000c741270 */
[----:B------:R-:W-:Y:S01]  /*2ae90*/  ULDC UR5, c[0x0][0x22c] ;  /* 0x00008b0000057ab9 */ /* 0x000fe20000000800 */
[----:B------:R-:W-:Y:S01]  /*2aea0*/  LEA R24, P6, R2, R20, 0x1 ;  /* 0x0000001402187211 */ /* 0x000fe200078c08ff */
[----:B0-----:R-:W-:-:S03]  /*2aeb0*/  VIADD R21, R29, 0xc9 ;  /* 0x000000c91d157836 */ /* 0x001fc60000000000 */
[C---:B------:R-:W-:Y:S01]  /*2aec0*/  LEA.HI.X.SX32 R25, R2.reuse, R3, 0x1, P6 ;  /* 0x0000000302197211 */ /* 0x040fe200030f0eff */
[----:B------:R-:W-:Y:S01]  /*2aed0*/  VIADD R2, R2, UR4 ;  /* 0x0000000402027c36 */ /* 0x000fe20008000000 */
[----:B------:R-:W-:-:S04]  /*2aee0*/  ULDC UR4, c[0x0][0x22c] ;  /* 0x00008b0000047ab9 */ /* 0x000fc80000000800 */
[----:B------:R-:W-:-:S04]  /*2aef0*/  LEA R22, P6, R2, R20, 0x1 ;  /* 0x0000001402167211 */ /* 0x000fc800078c08ff */
[----:B------:R-:W-:Y:S01]  /*2af00*/  LEA.HI.X.SX32 R23, R2, R3, 0x1, P6 ;  /* 0x0000000302177211 */ /* 0x000fe200030f0eff */
[----:B---3--:R0:W-:Y:S01]  /*2af10*/  @P3 STG.E.U16 desc[UR10][R24.64], R26 ;  /* 0x0000001a18003986 */ /* 0x0081e2000c10150a */
[----:B------:R-:W-:Y:S01]  /*2af20*/  ISETP.LT.AND P3, PT, R21, UR4, !P0 ;  /* 0x0000000415007c0c */ /* 0x000fe2000c761270 */
[----:B------:R-:W-:Y:S01]  /*2af30*/  ULDC UR4, c[0x0][0x248] ;  /* 0x0000920000047ab9 */ /* 0x000fe20000000800 */
[----:B------:R-:W-:Y:S01]  /*2af40*/  PRMT R21, R26, 0x7632, R21 ;  /* 0x000076321a157816 */ /* 0x000fe20000000015 */
[----:B------:R-:W-:Y:S01]  /*2af50*/  VIADD R2, R2, UR4 ;  /* 0x0000000402027c36 */ /* 0x000fe20008000000 */
[----:B------:R-:W-:-:S03]  /*2af60*/  ULDC UR4, c[0x0][0x248] ;  /* 0x0000920000047ab9 */ /* 0x000fc60000000800 */
[----:B------:R1:W-:Y:S01]  /*2af70*/  @P4 STG.E.U16 desc[UR10][R22.64], R21 ;  /* 0x0000001516004986 */ /* 0x0003e2000c10150a */
[----:B0-----:R-:W-:Y:S02]  /*2af80*/  VIADD R24, R29, 0xca ;  /* 0x000000ca1d187836 */ /* 0x001fe40000000000 */
[C---:B------:R-:W-:Y:S01]  /*2af90*/  VIADD R25, R2.reuse, UR4 ;  /* 0x0000000402197c36 */ /* 0x040fe20008000000 */
[----:B------:R-:W-:Y:S01]  /*2afa0*/  ULDC UR4, c[0x0][0x22c] ;  /* 0x00008b0000047ab9 */ /* 0x000fe20000000800 */
[-C--:B-1----:R-:W-:Y:S02]  /*2afb0*/  LEA R22, P4, R2, R20.reuse, 0x1 ;  /* 0x0000001402167211 */ /* 0x082fe400078808ff */
[----:B------:R-:W-:Y:S01]  /*2afc0*/  ISETP.LT.AND P6, PT, R24, UR5, !P0 ;  /* 0x0000000518007c0c */ /* 0x000fe2000c7c1270 */
[----:B------:R-:W-:Y:S01]  /*2afd0*/  ULDC UR5, c[0x0][0x248] ;  /* 0x0000920000057ab9 */ /* 0x000fe20000000800 */
[-C--:B------:R-:W-:Y:S02]  /*2afe0*/  LEA.HI.X.SX32 R23, R2, R3.reuse, 0x1, P4 ;  /* 0x0000000302177211 */ /* 0x080fe400020f0eff */
[C---:B------:R-:W-:Y:S01]  /*2aff0*/  LEA R24, P4, R25.reuse, R20, 0x1 ;  /* 0x0000001419187211 */ /* 0x040fe200078808ff */
[----:B------:R-:W-:Y:S01]  /*2b000*/  VIADD R21, R25, UR5 ;  /* 0x0000000519157c36 */ /* 0x000fe20008000000 */
[----:B----4-:R-:W-:Y:S01]  /*2b010*/  PRMT R2, R27, 0x7632, R2 ;  /* 0x000076321b027816 */ /* 0x010fe20000000002 */
[----:B------:R0:W-:Y:S01]  /*2b020*/  @P5 STG.E.U16 desc[UR10][R22.64], R27 ;  /* 0x0000001b16005986 */ /* 0x0001e2000c10150a */
[----:B------:R-:W-:Y:S01]  /*2b030*/  LEA.HI.X.SX32 R25, R25, R3, 0x1, P4 ;  /* 0x0000000319197211 */ /* 0x000fe200020f0eff */
[----:B------:R-:W-:Y:S01]  /*2b040*/  VIADD R26, R29, 0xcb ;  /* 0x000000cb1d1a7836 */ /* 0x000fe20000000000 */
[----:B------:R-:W-:-:S03]  /*2b050*/  ULDC UR5, c[0x0][0x22c] ;  /* 0x00008b0000057ab9 */ /* 0x000fc60000000800 */
[----:B------:R1:W-:Y:S04]  /*2b060*/  @P2 STG.E.U16 desc[UR10][R24.64], R2 ;  /* 0x0000000218002986 */ /* 0x0003e8000c10150a */
[----:B0-----:R-:W3:Y:S04]  /*2b070*/  LDL.LU R27, [R1+0x1b4] ;  /* 0x0001b400011b7983 */ /* 0x001ee80000300800 */
[----:B-1----:R-:W4:Y:S01]  /*2b080*/  LDL.LU R24, [R1+0x1b0] ;  /* 0x0001b00001187983 */ /* 0x002f220000300800 */
[----:B------:R-:W-:Y:S01]  /*2b090*/  ISETP.LT.AND P5, PT, R26, UR4, !P0 ;  /* 0x000000041a007c0c */ /* 0x000fe2000c7a1270 */
[----:B------:R-:W-:Y:S01]  /*2b0a0*/  VIADD R26, R29, 0xcc ;  /* 0x000000cc1d1a7836 */ /* 0x000fe20000000000 */
[----:B------:R-:W-:Y:S01]  /*2b0b0*/  LEA R22, P4, R21, R20, 0x1 ;  /* 0x0000001415167211 */ /* 0x000fe200078808ff */
[----:B------:R-:W-:-:S03]  /*2b0c0*/  ULDC UR4, c[0x0][0x22c] ;  /* 0x00008b0000047ab9 */ /* 0x000fc60000000800 */
[C---:B------:R-:W-:Y:S02]  /*2b0d0*/  LEA.HI.X.SX32 R23, R21.reuse, R3, 0x1, P4 ;  /* 0x0000000315177211 */ /* 0x040fe400020f0eff */
[----:B------:R-:W-:Y:S01]  /*2b0e0*/  ISETP.LT.AND P4, PT, R26, UR4, !P0 ;  /* 0x000000041a007c0c */ /* 0x000fe2000c781270 */
[----:B------:R-:W-:Y:S02]  /*2b0f0*/  ULDC UR4, c[0x0][0x248] ;  /* 0x0000920000047ab9 */ /* 0x000fe40000000800 */
[----:B------:R-:W-:Y:S01]  /*2b100*/  VIADD R21, R21, UR4 ;  /* 0x0000000415157c36 */ /* 0x000fe20008000000 */
[----:B------:R-:W-:Y:S01]  /*2b110*/  ULDC UR4, c[0x0][0x22c] ;  /* 0x00008b0000047ab9 */ /* 0x000fe20000000800 */
[----:B------:R-:W-:-:S05]  /*2b120*/  VIADD R2, R29, 0xcd ;  /* 0x000000cd1d027836 */ /* 0x000fca0000000000 */
[----:B------:R-:W-:Y:S01]  /*2b130*/  ISETP.LT.AND P2, PT, R2, UR4, !P0 ;  /* 0x0000000402007c0c */ /* 0x000fe2000c741270 */
[----:B------:R-:W-:Y:S01]  /*2b140*/  ULDC UR4, c[0x0][0x248] ;  /* 0x0000920000047ab9 */ /* 0x000fe20000000800 */
[C---:B------:R-:W-:Y:S02]  /*2b150*/  VIADD R2, R29.reuse, 0xce ;  /* 0x000000ce1d027836 */ /* 0x040fe40000000000 */
[----:B------:R-:W-:Y:S01]  /*2b160*/  VIADD R26, R29, 0xcf ;  /* 0x000000cf1d1a7836 */ /* 0x000fe20000000000 */
[----:B----4-:R0:W-:Y:S01]  /*2b170*/  @P1 STG.E.U16 desc[UR10][R22.64], R24 ;  /* 0x0000001816001986 */ /* 0x0101e2000c10150a */
[----:B------:R-:W-:Y:S02]  /*2b180*/  PRMT R25, R24, 0x7632, R25 ;  /* 0x0000763218197816 */ /* 0x000fe40000000019 */
[----:B0-----:R-:W-:-:S04]  /*2b190*/  LEA R22, P1, R21, R20, 0x1 ;  /* 0x0000001415167211 */ /* 0x001fc800078208ff */
[C---:B------:R-:W-:Y:S01]  /*2b1a0*/  LEA.HI.X.SX32 R23, R21.reuse, R3, 0x1, P1 ;  /* 0x0000000315177211 */ /* 0x040fe200008f0eff */
[----:B------:R-:W-:Y:S01]  /*2b1b0*/  VIADD R21, R21, UR4 ;  /* 0x0000000415157c36 */ /* 0x000fe20008000000 */
[----:B------:R-:W-:-:S03]  /*2b1c0*/  ULDC UR4, c[0x0][0x248] ;  /* 0x0000920000047ab9 */ /* 0x000fc60000000800 */
[----:B------:R0:W-:Y:S01]  /*2b1d0*/  @P3 STG.E.U16 desc[UR10][R22.64], R25 ;  /* 0x0000001916003986 */ /* 0x0001e2000c10150a */
[CC--:B------:R-:W-:Y:S02]  /*2b1e0*/  LEA R24, P3, R21.reuse, R20.reuse, 0x1 ;  /* 0x0000001415187211 */ /* 0x0c0fe400078608ff */
[----:B------:R-:W-:Y:S01]  /*2b1f0*/  ISETP.LT.AND P1, PT, R2, UR5, !P0 ;  /* 0x0000000502007c0c */ /* 0x000fe2000c721270 */
[----:B------:R-:W-:Y:S01]  /*2b200*/  ULDC UR5, c[0x0][0x22c] ;  /* 0x00008b0000057ab9 */ /* 0x000fe20000000800 */
[C---:B0-----:R-:W-:Y:S01]  /*2b210*/  VIADD R23, R21.reuse, UR4 ;  /* 0x0000000415177c36 */ /* 0x041fe20008000000 */
[----:B------:R-:W-:Y:S01]  /*2b220*/  ULDC UR4, c[0x0][0x248] ;  /* 0x0000920000047ab9 */ /* 0x000fe20000000800 */
[-C--:B------:R-:W-:Y:S02]  /*2b230*/  LEA.HI.X.SX32 R25, R21, R3.reuse, 0x1, P3 ;  /* 0x0000000315197211 */ /* 0x080fe400018f0eff */
[C---:B------:R-:W-:Y:S01]  /*2b240*/  VIADD R21, R23.reuse, UR4 ;  /* 0x0000000417157c36 */ /* 0x040fe20008000000 */
[C---:B------:R-:W-:Y:S01]  /*2b250*/  LEA R22, P3, R23.reuse, R20, 0x1 ;  /* 0x0000001417167211 */ /* 0x040fe200078608ff */
[----:B------:R-:W-:Y:S01]  /*2b260*/  ULDC UR4, c[0x0][0x248] ;  /* 0x0000920000047ab9 */ /* 0x000fe20000000800 */
[----:B---3--:R0:W-:Y:S02]  /*2b270*/  @P6 STG.E.U16 desc[UR10][R24.64], R27 ;  /* 0x0000001b18006986 */ /* 0x0081e4000c10150a */
[----:B------:R-:W-:-:S02]  /*2b280*/  LEA.HI.X.SX32 R23, R23, R3, 0x1, P3 ;  /* 0x0000000317177211 */ /* 0x000fc400018f0eff */
[----:B------:R-:W-:Y:S01]  /*2b290*/  ISETP.LT.AND P3, PT, R26, UR5, !P0 ;  /* 0x000000051a007c0c */ /* 0x000fe2000c761270 */
[----:B------:R-:W-:Y:S01]  /*2b2a0*/  VIADD R26, R29, 0xd0 ;  /* 0x000000d01d1a7836 */ /* 0x000fe20000000000 */
[----:B------:R-:W-:Y:S01]  /*2b2b0*/  ULDC UR5, c[0x0][0x22c] ;  /* 0x00008b0000057ab9 */ /* 0x000fe20000000800 */
[----:B------:R-:W-:Y:S02]  /*2b2c0*/  PRMT R2, R27, 0x7632, R2 ;  /* 0x000076321b027816 */ /* 0x000fe40000000002 */
[----:B0-----:R-:W-:-:S04]  /*2b2d0*/  LEA R24, P6, R21, R20, 0x1 ;  /* 0x0000001415187211 */ /* 0x001fc800078c08ff */
[C---:B------:R-:W-:Y:S02]  /*2b2e0*/  LEA.HI.X.SX32 R25, R21.reuse, R3, 0x1, P6 ;  /* 0x0000000315197211 */ /* 0x040fe400030f0eff */
[----:B------:R-:W-:Y:S01]  /*2b2f0*/  ISETP.LT.AND P6, PT, R26, UR5, !P0 ;  /* 0x000000051a007c0c */ /* 0x000fe2000c7c1270 */
[----:B------:R-:W-:Y:S01]  /*2b300*/  VIADD R26, R21, UR4 ;  /* 0x00000004151a7c36 */ /* 0x000fe20008000000 */
[----:B------:R0:W-:Y:S01]  /*2b310*/  @P5 STG.E.U16 desc[UR10][R22.64], R2 ;  /* 0x0000000216005986 */ /* 0x0001e2000c10150a */
[----:B------:R-:W-:Y:S01]  /*2b320*/  VIADD R21, R29, 0xd1 ;  /* 0x000000d11d157836 */ /* 0x000fe20000000000 */
[----:B------:R-:W-:Y:S01]  /*2b330*/  ULDC UR5, c[0x0][0x22c] ;  /* 0x00008b0000057ab9 */ /* 0x000fe20000000800 */
[----:B------:R-:W-:Y:S01]  /*2b340*/  ULDC UR4, c[0x0][0x248] ;  /* 0x0000920000047ab9 */ /* 0x000fe20000000800 */
[----:B--2---:R1:W-:Y:S01]  /*2b350*/  @P4 STG.E.U16 desc[UR10][R24.64], R28 ;  /* 0x0000001c18004986 */ /* 0x0043e2000c10150a */
[----:B0-----:R-:W-:Y:S02]  /*2b360*/  PRMT R23, R28, 0x7632, R23 ;  /* 0x000076321c177816 */ /* 0x001fe40000000017 */
[----:B-1----:R-:W-:-:S04]  /*2b370*/  LEA R24, P4, R26, R20, 0x1 ;  /* 0x000000141a187211 */ /* 0x002fc800078808ff */
[----:B------:R-:W-:-:S05]  /*2b380*/  LEA.HI.X.SX32 R25, R26, R3, 0x1, P4 ;  /* 0x000000031a197211 */ /* 0x000fca00020f0eff */
[----:B------:R0:W-:Y:S04]  /*2b390*/  @P2 STG.E.U16 desc[UR10][R24.64], R23 ;  /* 0x0000001718002986 */ /* 0x0001e8000c10150a */
[----:B0-----:R-:W2:Y:S01]  /*2b3a0*/  LDL.LU R24, [R1+0x1bc] ;  /* 0x0001bc0001187983 */ /* 0x001ea20000300800 */
[----:B------:R-:W-:Y:S01]  /*2b3b0*/  ISETP.LT.AND P5, PT, R21, UR5, !P0 ;  /* 0x0000000515007c0c */ /* 0x000fe2000c7a1270 */
[----:B------:R-:W-:Y:S01]  /*2b3c0*/  VIADD R2, R26, UR4 ;  /* 0x000000041a027c36 */ /* 0x000fe20008000000 */
[----:B------:R-:W-:Y:S01]  /*2b3d0*/  ULDC UR4, c[0x0][0x22c] ;  /* 0x00008b0000047ab9 */ /* 0x000fe20000000800 */
[----:B------:R-:W-:Y:S01]  /*2b3e0*/  VIADD R21, R29, 0xd2 ;  /* 0x000000d21d157836 */ /* 0x000fe20000000000 */
[----:B------:R-:W-:Y:S02]  /*2b3f0*/  ULDC UR5, c[0x0][0x22c] ;  /* 0x00008b0000057ab9 */ /* 0x000fe40000000800 */
[----:B------:R-:W-:-:S02]  /*2b400*/  LEA R22, P4, R2, R20, 0x1 ;  /* 0x0000001402167211 */ /* 0x000fc400078808ff */
[----:B------:R-:W-:Y:S01]  /*2b410*/  ISETP.LT.AND P2, PT, R21, UR4, !P0 ;  /* 0x0000000415007c0c */ /* 0x000fe2000c741270 */
[----:B------:R-:W-:Y:S01]  /*2b420*/  ULDC UR4, c[0x0][0x248] ;  /* 0x0000920000047ab9 */ /* 0x000fe20000000800 */
[C---:B------:R-:W-:Y:S01]  /*2b430*/  LEA.HI.X.SX32 R23, R2.reuse, R3, 0x1, P4 ;  /* 0x0000000302177211 */ /* 0x040fe200020f0eff */
[----:B------:R-:W-:Y:S01]  /*2b440*/  VIADD R28, R2, UR4 ;  /* 0x00000004021c7c36 */ /* 0x000fe20008000000 */
[----:B------:R-:W-:Y:S01]  /*2b450*/  ULDC UR4, c[0x0][0x22c] ;  /* 0x00008b0000047ab9 */ /* 0x000fe20000000800 */
[----:B------:R-:W-:-:S03]  /*2b460*/  VIADD R21, R29, 0xd3 ;  /* 0x000000d31d157836 */ /* 0x000fc60000000000 */
[----:B------:R-:W-:-:S04]  /*2b470*/  LEA R26, P4, R28, R20, 0x1 ;  /* 0x000000141c1a7211 */ /* 0x000fc800078808ff */
[----:B------:R-:W-:Y:S01]  /*2b480*/  LEA.HI.X.SX32 R27, R28, R3, 0x1, P4 ;  /* 0x000000031c1b7211 */ /* 0x000fe200020f0eff */
[----:B------:R-:W-:-:S05]  /*2b490*/  VIADD R2, R29, 0xd4 ;  /* 0x000000d41d027836 */ /* 0x000fca0000000000 */
[----:B------:R-:W-:Y:S01]  /*2b4a0*/  ISETP.LT.AND P4, PT, R2, UR5, !P0 ;  /* 0x0000000502007c0c */ /* 0x000fe2000c781270 */
[----:B------:R-:W-:Y:S01]  /*2b4b0*/  ULDC UR5, c[0x0][0x22c] ;  /* 0x00008b0000057ab9 */ /* 0x000fe20000000800 */
[----:B--2---:R0:W-:Y:S01]  /*2b4c0*/  @P1 STG.E.U16 desc[UR10][R22.64], R24 ;  /* 0x0000001816001986 */ /* 0x0041e2000c10150a */
[----:B------:R-:W-:Y:S01]  /*2b4d0*/  ISETP.LT.AND P1, PT, R21, UR4, !P0 ;  /* 0x0000000415007c0c */ /* 0x000fe2000c721270 */
[----:B------:R-:W-:Y:S01]  /*2b4e0*/  ULDC UR4, c[0x0][0x248] ;  /* 0x0000920000047ab9 */ /* 0x000fe20000000800 */
[----:B------:R-:W-:Y:S01]  /*2b4f0*/  PRMT R25, R24, 0x7632, R25 ;  /* 0x0000763218197816 */ /* 0x000fe20000000019 */
[----:B------:R-:W-:Y:S01]  /*2b500*/  VIADD R28, R28, UR4 ;  /* 0x000000041c1c7c36 */ /* 0x000fe20008000000 */
[----:B------:R-:W-:-:S03]  /*2b510*/  ULDC UR4, c[0x0][0x248] ;  /* 0x0000920000047ab9 */ /* 0x000fc60000000800 */
[----:B------:R1:W-:Y:S01]  /*2b520*/  @P3 STG.E.U16 desc[UR10][R26.64], R25 ;  /* 0x000000191a003986 */ /* 0x0003e2000c10150a */
[C---:B0-----:R-:W-:Y:S01]  /*2b530*/  LEA R24, P3, R28.reuse, R20, 0x1 ;  /* 0x000000141c187211 */ /* 0x041fe200078608ff */
[----:B------:R-:W-:Y:S01]  /*2b540*/  VIADD R23, R28, UR4 ;  /* 0x000000041c177c36 */ /* 0x000fe20008000000 */
[----:B------:R-:W-:-:S03]  /*2b550*/  ULDC UR4, c[0x0][0x248] ;  /* 0x0000920000047ab9 */ /* 0x000fc60000000800 */
[----:B------:R-:W-:Y:S01]  /*2b560*/  VIADD R2, R23, UR4 ;  /* 0x0000000417027c36 */ /* 0x000fe20008000000 */
[----:B------:R-:W-:Y:S01]  /*2b570*/  PRMT R21, R4, 0x7632, R21 ;  /* 0x0000763204157816 */ /* 0x000fe20000000015 */
[----:B------:R-:W-:Y:S01]  /*2b580*/  ULDC UR4, c[0x0][0x248] ;  /* 0x0000920000047ab9 */ /* 0x000fe20000000800 */
[----:B-1----:R-:W-:Y:S01]  /*2b590*/  LEA.HI.X.SX32 R25, R28, R3, 0x1, P3 ;  /* 0x000000031c197211 */ /* 0x002fe200018f0eff */
[----:B------:R-:W-:Y:S01]  /*2b5a0*/  VIADD R28, R29, 0xd5 ;  /* 0x000000d51d1c7836 */ /* 0x000fe20000000000 */
[----:B------:R-:W-:-:S04]  /*2b5b0*/  LEA R22, P3, R23, R20, 0x1 ;  /* 0x0000001417167211 */ /* 0x000fc800078608ff */
[-C--:B------:R-:W-:Y:S01]  /*2b5c0*/  LEA.HI.X.SX32 R23, R23, R3.reuse, 0x1, P3 ;  /* 0x0000000317177211 */ /* 0x080fe200018f0eff */
[----:B------:R0:W-:Y:S01]  /*2b5d0*/  @P6 STG.E.U16 desc[UR10][R24.64], R4 ;  /* 0x0000000418006986 */ /* 0x0001e2000c10150a */
[----:B------:R-:W-:Y:S01]  /*2b5e0*/  ISETP.LT.AND P3, PT, R28, UR5, !P0 ;  /* 0x000000051c007c0c */ /* 0x000fe2000c761270 */
[C---:B------:R-:W-:Y:S01]  /*2b5f0*/  VIADD R28, R29.reuse, 0xd6 ;  /* 0x000000d61d1c7836 */ /* 0x040fe20000000000 */
[CC--:B------:R-:W-:Y:S01]  /*2b600*/  LEA R26, P6, R2.reuse, R20.reuse, 0x1 ;  /* 0x00000014021a7211 */ /* 0x0c0fe200078c08ff */
[----:B------:R-:W-:Y:S01]  /*2b610*/  ULDC UR5, c[0x0][0x22c] ;  /* 0x00008b0000057ab9 */ /* 0x000fe20000000800 */
[----:B------:R1:W-:Y:S02]  /*2b620*/  @P5 STG.E.U16 desc[UR10][R22.64], R21 ;  /* 0x0000001516005986 */ /* 0x0003e4000c10150a */
[-C--:B------:R-:W-:Y:S02]  /*2b630*/  LEA.HI.X.SX32 R27, R2, R3.reuse, 0x1, P6 ;  /* 0x00000003021b7211 */ /* 0x080fe400030f0eff */
[----:B------:R-:W-:Y:S01]  /*2b640*/  ISETP.LT.AND P5, PT, R28, UR5, !P0 ;  /* 0x000000051c007c0c */ /* 0x000fe2000c7a1270 */
[----:B------:R-:W-:Y:S01]  /*2b650*/  VIADD R28, R2, UR4 ;  /* 0x00000004021c7c36 */ /* 0x000fe20008000000 */
[----:B------:R-:W-:Y:S01]  /*2b660*/  ULDC UR4, c[0x0][0x248] ;  /* 0x0000920000047ab9 */ /* 0x000fe20000000800 */
[----:B------:R2:W-:Y:S01]  /*2b670*/  @P2 STG.E.U16 desc[UR10][R26.64], R5 ;  /* 0x000000051a002986 */ /* 0x0005e2000c10150a */
[----:B------:R-:W-:Y:S01]  /*2b680*/  VIADD R2, R29, 0xd7 ;  /* 0x000000d71d027836 */ /* 0x000fe20000000000 */
[----:B------:R-:W-:Y:S01]  /*2b690*/  ULDC UR5, c[0x0][0x22c] ;  /* 0x00008b0000057ab9 */ /* 0x000fe20000000800 */
[C---:B0-----:R-:W-:Y:S01]  /*2b6a0*/  LEA R24, P2, R28.reuse, R20, 0x1 ;  /* 0x000000141c187211 */ /* 0x041fe200078408ff */
[C---:B------:R-:W-:Y:S01]  /*2b6b0*/  VIADD R4, R28.reuse, UR4 ;  /* 0x000000041c047c36 */ /* 0x040fe20008000000 */
[----:B-1----:R-:W-:Y:S01]  /*2b6c0*/  PRMT R21, R5, 0x7632, R21 ;  /* 0x0000763205157816 */ /* 0x002fe20000000015 */
[----:B------:R-:W-:Y:S01]  /*2b6d0*/  ULDC UR4, c[0x0][0x22c] ;  /* 0x00008b0000047ab9 */ /* 0x000fe20000000800 */
[----:B------:R-:W-:-:S02]  /*2b6e0*/  LEA.HI.X.SX32 R25, R28, R3, 0x1, P2 ;  /* 0x000000031c197211 */ /* 0x000fc400010f0eff */
[----:B------:R-:W-:Y:S01]  /*2b6f0*/  ISETP.LT.AND P2, PT, R2, UR5, !P0 ;  /* 0x0000000502007c0c */ /* 0x000fe2000c741270 */
[C---:B------:R-:W-:Y:S01]  /*2b700*/  VIADD R2, R29.reuse, 0xd8 ;  /* 0x000000d81d027836 */ /* 0x040fe20000000000 */
[----:B------:R-:W-:Y:S01]  /*2b710*/  LEA R22, P6, R4, R20, 0x1 ;  /* 0x0000001404167211 */ /* 0x000fe200078c08ff */
[----:B------:R0:W-:Y:S01]  /*2b720*/  @P1 STG.E.U16 desc[UR10][R24.64], R21 ;  /* 0x0000001518001986 */ /* 0x0001e2000c10150a */
[----:B------:R-:W-:Y:S02]  /*2b730*/  ULDC UR5, c[0x0][0x22c] ;  /* 0x00008b0000057ab9 */ /* 0x000fe40000000800 */
[----:B------:R-:W-:Y:S01]  /*2b740*/  ISETP.LT.AND P1, PT, R2, UR4, !P0 ;  /* 0x0000000402007c0c */ /* 0x000fe2000c721270 */
[----:B------:R-:W-:Y:S01]  /*2b750*/  ULDC UR4, c[0x0][0x248] ;  /* 0x0000920000047ab9 */ /* 0x000fe20000000800 */
[C---:B------:R-:W-:Y:S01]  /*2b760*/  LEA.HI.X.SX32 R23, R4.reuse, R3, 0x1, P6 ;  /* 0x0000000304177211 */ /* 0x040fe200030f0eff */
[----:B------:R-:W-:Y:S01]  /*2b770*/  VIADD R4, R4, UR4 ;  /* 0x0000000404047c36 */ /* 0x000fe20008000000 */
[----:B------:R-:W-:Y:S01]  /*2b780*/  ULDC UR4, c[0x0][0x22c] ;  /* 0x00008b0000047ab9 */ /* 0x000fe20000000800 */
[----:B------:R-:W-:-:S02]  /*2b790*/  VIADD R2, R29, 0xd9 ;  /* 0x000000d91d027836 */ /* 0x000fc40000000000 */
[----:B------:R1:W-:Y:S01]  /*2b7a0*/  @P4 STG.E.U16 desc[UR10][R22.64], R6 ;  /* 0x0000000616004986 */ /* 0x0003e2000c10150a */
[----:B--2---:R-:W-:Y:S02]  /*2b7b0*/  LEA R26, P6, R4, R20, 0x1 ;  /* 0x00000014041a7211 */ /* 0x004fe400078c08ff */
[----:B------:R-:W-:Y:S01]  /*2b7c0*/  ISETP.LT.AND P4, PT, R2, UR4, !P0 ;  /* 0x0000000402007c0c */ /* 0x000fe2000c781270 */
[----:B------:R-:W-:Y:S01]  /*2b7d0*/  ULDC UR4, c[0x0][0x248] ;  /* 0x0000920000047ab9 */ /* 0x000fe20000000800 */
[----:B0-----:R-:W-:Y:S02]  /*2b7e0*/  PRMT R21, R6, 0x7632, R21 ;  /* 0x0000763206157816 */ /* 0x001fe40000000015 */
[C---:B------:R-:W-:Y:S01]  /*2b7f0*/  LEA.HI.X.SX32 R27, R4.reuse, R3, 0x1, P6 ;  /* 0x00000003041b7211 */ /* 0x040fe200030f0eff */
[----:B------:R-:W-:Y:S01]  /*2b800*/  VIADD R4, R4, UR4 ;  /* 0x0000000404047c36 */ /* 0x000fe20008000000 */
[----:B------:R-:W-:Y:S01]  /*2b810*/  ULDC UR4, c[0x0][0x248] ;  /* 0x0000920000047ab9 */ /* 0x000fe20000000800 */
[----:B------:R-:W-:-:S02]  /*2b820*/  VIADD R2, R29, 0xda ;  /* 0x000000da1d027836 */ /* 0x000fc40000000000 */
[----:B------:R-:W-:Y:S01]  /*2b830*/  @P3 STG.E.U16 desc[UR10][R26.64], R21 ;  /* 0x000000151a003986 */ /* 0x000fe2000c10150a */
[CC--:B-1----:R-:W-:Y:S01]  /*2b840*/  LEA R22, P3, R4.reuse, R20.reuse, 0x1 ;  /* 0x0000001404167211 */ /* 0x0c2fe200078608ff */
[----:B------:R-:W-:Y:S01]  /*2b850*/  VIADD R5, R4, UR4 ;  /* 0x0000000404057c36 */ /* 0x000fe20008000000 */
[----:B------:R-:W-:Y:S01]  /*2b860*/  ISETP.LT.AND P6, PT, R2, UR5, !P0 ;  /* 0x0000000502007c0c */ /* 0x000fe2000c7c1270 */
[----:B------:R-:W-:Y:S01]  /*2b870*/  ULDC UR5, c[0x0][0x248] ;  /* 0x0000920000057ab9 */ /* 0x000fe20000000800 */
[-C--:B------:R-:W-:Y:S01]  /*2b880*/  LEA.HI.X.SX32 R23, R4, R3.reuse, 0x1, P3 ;  /* 0x0000000304177211 */ /* 0x080fe200018f0eff */
[----:B------:R-:W-:Y:S01]  /*2b890*/  VIADD R2, R29, 0xdb ;  /* 0x000000db1d027836 */ /* 0x000fe20000000000 */
[CC--:B------:R-:W-:Y:S01]  /*2b8a0*/  LEA R4, P3, R5.reuse, R20.reuse, 0x1 ;  /* 0x0000001405047211 */ /* 0x0c0fe200078608ff */
[----:B------:R-:W-:Y:S01]  /*2b8b0*/  VIADD R6, R5, UR5 ;  /* 0x0000000505067c36 */ /* 0x000fe20008000000 */
[----:B------:R-:W-:Y:S01]  /*2b8c0*/  ULDC UR4, c[0x0][0x22c] ;  /* 0x00008b0000047ab9 */ /* 0x000fe20000000800 */
[----:B------:R-:W-:Y:S01]  /*2b8d0*/  PRMT R25, R7, 0x7632, R25 ;  /* 0x0000763207197816 */ /* 0x000fe20000000019 */
[----:B------:R-:W-:Y:S01]  /*2b8e0*/  @P5 STG.E.U16 desc[UR10][R22.64], R7 ;  /* 0x0000000716005986 */ /* 0x000fe2000c10150a */
[----:B------:R-:W-:Y:S01]  /*2b8f0*/  LEA.HI.X.SX32 R5, R5, R3, 0x1, P3 ;  /* 0x0000000305057211 */ /* 0x000fe200018f0eff */
[----:B------:R-:W-:Y:S01]  /*2b900*/  ULDC UR5, c[0x0][0x22c] ;  /* 0x00008b0000057ab9 */ /* 0x000fe20000000800 */
[----:B------:R-:W-:Y:S01]  /*2b910*/  ISETP.LT.AND P5, PT, R2, UR4, !P0 ;  /* 0x0000000402007c0c */ /* 0x000fe2000c7a1270 */
[----:B------:R-:W-:Y:S01]  /*2b920*/  VIADD R2, R29, 0xdc ;  /* 0x000000dc1d027836 */ /* 0x000fe20000000000 */
[----:B------:R-:W-:Y:S01]  /*2b930*/  LEA R24, P3, R6, R20, 0x1 ;  /* 0x0000001406187211 */ /* 0x000fe200078608ff */
[----:B------:R0:W-:Y:S01]  /*2b940*/  @P2 STG.E.U16 desc[UR10][R4.64], R25 ;  /* 0x0000001904002986 */ /* 0x0001e2000c10150a */
[----:B------:R-:W-:-:S02]  /*2b950*/  ULDC UR4, c[0x0][0x22c] ;  /* 0x00008b0000047ab9 */ /* 0x000fc40000000800 */
[----:B0-----:R-:W-:Y:S02]  /*2b960*/  LEA.HI.X.SX32 R25, R6, R3, 0x1, P3 ;  /* 0x0000000306197211 */ /* 0x001fe400018f0eff */
[----:B------:R-:W-:Y:S01]  /*2b970*/  ISETP.LT.AND P3, PT, R2, UR4, !P0 ;  /* 0x0000000402007c0c */ /* 0x000fe2000c761270 */
[----:B------:R-:W-:Y:S02]  /*2b980*/  ULDC UR4, c[0x0][0x248] ;  /* 0x0000920000047ab9 */ /* 0x000fe40000000800 */
[----:B------:R-:W-:Y:S01]  /*2b990*/  VIADD R21, R6, UR4 ;  /* 0x0000000406157c36 */ /* 0x000fe20008000000 */
[----:B------:R0:W-:Y:S01]  /*2b9a0*/  @P1 STG.E.U16 desc[UR10][R24.64], R8 ;  /* 0x0000000818001986 */ /* 0x0001e2000c10150a */
[----:B------:R-:W-:Y:S01]  /*2b9b0*/  VIADD R2, R29, 0xdd ;  /* 0x000000dd1d027836 */ /* 0x000fe20000000000 */
[----:B------:R-:W-:Y:S02]  /*2b9c0*/  ULDC UR4, c[0x0][0x22c] ;  /* 0x00008b0000047ab9 */ /* 0x000fe40000000800 */
[----:B------:R-:W-:-:S02]  /*2b9d0*/  LEA R6, P1, R21, R20, 0x1 ;  /* 0x0000001415067211 */ /* 0x000fc400078208ff */
[----:B------:R-:W-:Y:S01]  /*2b9e0*/  ISETP.LT.AND P2, PT, R2, UR4, !P0 ;  /* 0x0000000402007c0c */ /* 0x000fe2000c741270 */
[----:B------:R-:W-:Y:S01]  /*2b9f0*/  ULDC UR4, c[0x0][0x248] ;  /* 0x0000920000047ab9 */ /* 0x000fe20000000800 */
[----:B------:R-:W-:Y:S02]  /*2ba00*/  PRMT R5, R8, 0x7632, R5 ;  /* 0x0000763208057816 */ /* 0x000fe40000000005 */
[C---:B------:R-:W-:Y:S01]  /*2ba10*/  LEA.HI.X.SX32 R7, R21.reuse, R3, 0x1, P1 ;  /* 0x0000000315077211 */ /* 0x040fe200008f0eff */
[----:B------:R-:W-:Y:S01]  /*2ba20*/  VIADD R21, R21, UR4 ;  /* 0x0000000415157c36 */ /* 0x000fe20008000000 */
[----:B------:R-:W-:-:S03]  /*2ba30*/  ULDC UR4, c[0x0][0x248] ;  /* 0x0000920000047ab9 */ /* 0x000fc60000000800 */
[----:B------:R1:W-:Y:S01]  /*2ba40*/  @P4 STG.E.U16 desc[UR10][R6.64], R5 ;  /* 0x0000000506004986 */ /* 0x0003e2000c10150a */
[C---:B------:R-:W-:Y:S01]  /*2ba50*/  LEA R4, P4, R21.reuse, R20, 0x1 ;  /* 0x0000001415047211 */ /* 0x040fe200078808ff */
[----:B0-----:R-:W-:Y:S01]  /*2ba60*/  VIADD R8, R21, UR4 ;  /* 0x0000000415087c36 */ /* 0x001fe20008000000 */
[----:B------:R-:W-:Y:S01]  /*2ba70*/  ULDC UR4, c[0x0][0x248] ;  /* 0x0000920000047ab9 */ /* 0x000fe20000000800 */
[----:B------:R-:W-:-:S05]  /*2ba80*/  VIADD R2, R29, 0xde ;  /* 0x000000de1d027836 */ /* 0x000fca0000000000 */
[----:B------:R-:W-:Y:S02]  /*2ba90*/  ISETP.LT.AND P1, PT, R2, UR5, !P0 ;  /* 0x0000000502007c0c */ /* 0x000fe4000c721270 */
[-C--:B-1----:R-:W-:Y:S01]  /*2baa0*/  LEA.HI.X.SX32 R5, R21, R3.reuse, 0x1, P4 ;  /* 0x0000000315057211 */ /* 0x082fe200020f0eff */
[C---:B------:R-:W-:Y:S01]  /*2bab0*/  VIADD R21, R8.reuse, UR4 ;  /* 0x0000000408157c36 */ /* 0x040fe20008000000 */
[CC--:B------:R-:W-:Y:S01]  /*2bac0*/  LEA R22, P4, R8.reuse, R20.reuse, 0x1 ;  /* 0x0000001408167211 */ /* 0x0c0fe200078808ff */
[----:B------:R-:W-:Y:S01]  /*2bad0*/  VIADD R2, R29, 0xdf ;  /* 0x000000df1d027836 */ /* 0x000fe20000000000 */
[----:B------:R-:W-:Y:S01]  /*2bae0*/  ULDC UR5, c[0x0][0x22c] ;  /* 0x00008b0000057ab9 */ /* 0x000fe20000000800 */
[----:B------:R0:W-:Y:S01]  /*2baf0*/  @P6 STG.E.U16 desc[UR10][R4.64], R9 ;  /* 0x0000000904006986 */ /* 0x0001e2000c10150a */
[----:B------:R-:W-:Y:S01]  /*2bb00*/  LEA R24, P6, R21, R20, 0x1 ;  /* 0x0000001415187211 */ /* 0x000fe200078c08ff */
[----:B------:R-:W-:Y:S01]  /*2bb10*/  ULDC UR4, c[0x0][0x248] ;  /* 0x0000920000047ab9 */ /* 0x000fe20000000800 */
[----:B------:R-:W-:-:S02]  /*2bb20*/  LEA.HI.X.SX32 R23, R8, R3, 0x1, P4 ;  /* 0x0000000308177211 */ /* 0x000fc400020f0eff */
[----:B------:R-:W-:Y:S02]  /*2bb30*/  PRMT R7, R9, 0x7632, R7 ;  /* 0x0000763209077816 */ /* 0x000fe40000000007 */
[----:B------:R-:W-:Y:S01]  /*2bb40*/  ISETP.LT.AND P4, PT, R2, UR5, !P0 ;  /* 0x0000000502007c0c */ /* 0x000fe2000c781270 */
[----:B------:R-:W-:Y:S01]  /*2bb50*/  VIADD R2, R29, 0xe0 ;  /* 0x000000e01d027836 */ /* 0x000fe20000000000 */
[CC--:B------:R-:W-:Y:S01]  /*2bb60*/  LEA.HI.X.SX32 R25, R21.reuse, R3.reuse, 0x1, P6 ;  /* 0x0000000315197211 */ /* 0x0c0fe200030f0eff */
[----:B------:R-:W-:Y:S01]  /*2bb70*/  VIADD R21, R21, UR4 ;  /* 0x0000000415157c36 */ /* 0x000fe20008000000 */
[----:B------:R-:W-:Y:S01]  /*2bb80*/  ULDC UR5, c[0x0][0x22c] ;  /* 0x00008b0000057ab9 */ /* 0x000fe20000000800 */
[----:B------:R1:W-:Y:S01]  /*2bb90*/  @P5 STG.E.U16 desc[UR10][R22.64], R7 ;  /* 0x0000000716005986 */ /* 0x0003e2000c10150a */
[----:B------:R-:W-:Y:S01]  /*2bba0*/  ISETP.LT.AND P6, PT, R2, UR5, !P0 ;  /* 0x0000000502007c0c */ /* 0x000fe2000c7c1270 */
[----:B------:R-:W-:Y:S01]  /*2bbb0*/  ULDC UR4, c[0x0][0x248] ;  /* 0x0000920000047ab9 */ /* 0x000fe20000000800 */
[----:B------:R-:W-:Y:S01]  /*2bbc0*/  VIADD R2, R29, 0xe1 ;  /* 0x000000e11d027836 */ /* 0x000fe20000000000 */
[----:B------:R-:W-:Y:S01]  /*2bbd0*/  @P3 STG.E.U16 desc[UR10][R24.64], R10 ;  /* 0x0000000a18003986 */ /* 0x000fe2000c10150a */
[C---:B0-----:R-:W-:Y:S01]  /*2bbe0*/  LEA R4, P3, R21.reuse, R20, 0x1 ;  /* 0x0000001415047211 */ /* 0x041fe200078608ff */
[C---:B------:R-:W-:Y:S01]  /*2bbf0*/  VIADD R8, R21.reuse, UR4 ;  /* 0x0000000415087c36 */ /* 0x040fe20008000000 */
[----:B------:R-:W-:Y:S01]  /*2bc00*/  ULDC UR5, c[0x0][0x22c] ;  /* 0x00008b0000057ab9 */ /* 0x000fe20000000800 */
[----:B------:R-:W-:Y:S01]  /*2bc10*/  ULDC UR4, c[0x0][0x22c] ;  /* 0x00008b0000047ab9 */ /* 0x000fe20000000800 */
[----:B------:R-:W-:-:S02]  /*2bc20*/  LEA.HI.X.SX32 R5, R21, R3, 0x1, P3 ;  /* 0x0000000315057211 */ /* 0x000fc400018f0eff */
[----:B------:R-:W-:Y:S02]  /*2bc30*/  ISETP.LT.AND P5, PT, R2, UR5, !P0 ;  /* 0x0000000502007c0c */ /* 0x000fe4000c7a1270 */
[----:B-1----:R-:W-:Y:S01]  /*2bc40*/  PRMT R7, R10, 0x7632, R7 ;  /* 0x000076320a077816 */ /* 0x002fe20000000007 */
[----:B------:R-:W-:Y:S01]  /*2bc50*/  VIADD R2, R29, 0xe2 ;  /* 0x000000e21d027836 */ /* 0x000fe20000000000 */
[C---:B------:R-:W-:Y:S01]  /*2bc60*/  LEA R6, P3, R8.reuse, R20, 0x1 ;  /* 0x0000001408067211 */ /* 0x040fe200078608ff */
[----:B------:R-:W-:Y:S02]  /*2bc70*/  ULDC UR5, c[0x0][0x22c] ;  /* 0x00008b0000057ab9 */ /* 0x000fe40000000800 */
[----:B------:R0:W-:Y:S02]  /*2bc80*/  @P2 STG.E.U16 desc[UR10][R4.64], R7 ;  /* 0x0000000704002986 */ /* 0x0001e4000c10150a */
[----:B0-----:R-:W-:Y:S02]  /*2bc90*/  LEA.HI.X.SX32 R7, R8, R3, 0x1, P3 ;  /* 0x0000000308077211 */ /* 0x001fe400018f0eff */
[----:B------:R-:W-:Y:S01]  /*2bca0*/  ISETP.LT.AND P3, PT, R2, UR4, !P0 ;  /* 0x0000000402007c0c */ /* 0x000fe2000c761270 */
[----:B------:R-:W-:-:S02]  /*2bcb0*/  ULDC UR4, c[0x0][0x248] ;  /* 0x0000920000047ab9 */ /* 0x000fc40000000800 */
[----:B------:R-:W-:Y:S01]  /*2bcc0*/  VIADD R10, R8, UR4 ;  /* 0x00000004080a7c36 */ /* 0x000fe20008000000 */
[----:B------:R0:W-:Y:S01]  /*2bcd0*/  @P1 STG.E.U16 desc[UR10][R6.64], R11 ;  /* 0x0000000b06001986 */ /* 0x0001e2000c10150a */
[----:B------:R-:W-:Y:S01]  /*2bce0*/  VIADD R2, R29, 0xe3 ;  /* 0x000000e31d027836 */ /* 0x000fe20000000000 */
[----:B------:R-:W-:Y:S02]  /*2bcf0*/  ULDC UR4, c[0x0][0x22c] ;  /* 0x00008b0000047ab9 */ /* 0x000fe40000000800 */
[----:B------:R-:W-:Y:S02]  /*2bd00*/  LEA R8, P1, R10, R20, 0x1 ;  /* 0x000000140a087211 */ /* 0x000fe400078208ff */
[----:B------:R-:W-:Y:S01]  /*2bd10*/  ISETP.LT.AND P2, PT, R2, UR4, !P0 ;  /* 0x0000000402007c0c */ /* 0x000fe2000c741270 */
[----:B------:R-:W-:Y:S01]  /*2bd20*/  ULDC UR4, c[0x0][0x248] ;  /* 0x0000920000047ab9 */ /* 0x000fe20000000800 */
[C---:B------:R-:W-:Y:S01]  /*2bd30*/  LEA.HI.X.SX32 R9, R10.reuse, R3, 0x1, P1 ;  /* 0x000000030a097211 */ /* 0x040fe200008f0eff */
[----:B------:R-:W-:Y:S01]  /*2bd40*/  VIADD R10, R10, UR4 ;  /* 0x000000040a0a7c36 */ /* 0x000fe20008000000 */
[----:B------:R-:W-:Y:S01]  /*2bd50*/  ULDC UR4, c[0x0][0x248] ;  /* 0x0000920000047ab9 */ /* 0x000fe20000000800 */
[----:B0-----:R-:W-:-:S02]  /*2bd60*/  PRMT R7, R11, 0x7632, R7 ;  /* 0x000076320b077816 */ /* 0x001fc40000000007 */
[C---:B------:R-:W-:Y:S01]  /*2bd70*/  VIADD R5, R10.reuse, UR4 ;  /* 0x000000040a057c36 */ /* 0x040fe20008000000 */
[----:B------:R-:W-:Y:S02]  /*2bd80*/  ULDC UR4, c[0x0][0x248] ;  /* 0x0000920000047ab9 */ /* 0x000fe40000000800 */
[----:B------:R0:W-:Y:S01]  /*2bd90*/  @P4 STG.E.U16 desc[UR10][R8.64], R7 ;  /* 0x0000000708004986 */ /* 0x0001e2000c10150a */
[----:B------:R-:W-:Y:S01]  /*2bda0*/  LEA R6, P4, R10, R20, 0x1 ;  /* 0x000000140a067211 */ /* 0x000fe200078808ff */
[----:B------:R-:W-:-:S05]  /*2bdb0*/  VIADD R2, R29, 0xe4 ;  /* 0x000000e41d027836 */ /* 0x000fca0000000000 */
[----:B------:R-:W-:Y:S02]  /*2bdc0*/  ISETP.LT.AND P1, PT, R2, UR5, !P0 ;  /* 0x0000000502007c0c */ /* 0x000fe4000c721270 */
[-C--:B0-----:R-:W-:Y:S01]  /*2bdd0*/  LEA.HI.X.SX32 R7, R10, R3.reuse, 0x1, P4 ;  /* 0x000000030a077211 */ /* 0x081fe200020f0eff */
[C---:B------:R-:W-:Y:S01]  /*2bde0*/  VIADD R10, R5.reuse, UR4 ;  /* 0x00000004050a7c36 */ /* 0x040fe20008000000 */
[-C--:B------:R-:W-:Y:S01]  /*2bdf0*/  LEA R4, P4, R5, R20.reuse, 0x1 ;  /* 0x0000001405047211 */ /* 0x080fe200078808ff */
[----:B------:R-:W-:Y:S01]  /*2be00*/  VIADD R2, R29, 0xe5 ;  /* 0x000000e51d027836 */ /* 0x000fe20000000000 */
[----:B------:R-:W-:Y:S01]  /*2be10*/  PRMT R9, R12, 0x7632, R9 ;  /* 0x000076320c097816 */ /* 0x000fe20000000009 */
[----:B------:R-:W-:Y:S01]  /*2be20*/  @P6 STG.E.U16 desc[UR10][R6.64], R12 ;  /* 0x0000000c06006986 */ /* 0x000fe2000c10150a */
[-C--:B------:R-:W-:Y:S01]  /*2be30*/  LEA.HI.X.SX32 R5, R5, R3.reuse, 0x1, P4 ;  /* 0x0000000305057211 */ /* 0x080fe200020f0eff */
[----:B------:R-:W-:Y:S01]  /*2be40*/  ULDC UR5, c[0x0][0x22c] ;  /* 0x00008b0000057ab9 */ /* 0x000fe20000000800 */
[----:B------:R-:W-:Y:S01]  /*2be50*/  LEA R8, P6, R10, R20, 0x1 ;  /* 0x000000140a087211 */ /* 0x000fe200078c08ff */
[----:B------:R-:W-:Y:S01]  /*2be60*/  ULDC UR4, c[0x0][0x248] ;  /* 0x0000920000047ab9 */ /* 0x000fe20000000800 */
[----:B------:R-:W-:Y:S01]  /*2be70*/  ISETP.LT.AND P4, PT, R2, UR5, !P0 ;  /* 0x0000000502007c0c */ /* 0x000fe2000c781270 */
[----:B------:R0:W-:Y:S01]  /*2be80*/  @P5 STG.E.U16 desc[UR10][R4.64], R9 ;  /* 0x0000000904005986 */ /* 0x0001e2000c10150a */
[----:B------:R-:W-:Y:S01]  /*2be90*/  VIADD R2, R29, 0xe6 ;  /* 0x000000e61d027836 */ /* 0x000fe20000000000 */
[----:B------:R-:W-:Y:S01]  /*2bea0*/  ULDC UR5, c[0x0][0x22c] ;  /* 0x00008b0000057ab9 */ /* 0x000fe20000000800 */
[C---:B0-----:R-:W-:Y:S01]  /*2beb0*/  LEA.HI.X.SX32 R9, R10.reuse, R3, 0x1, P6 ;  /* 0x000000030a097211 */ /* 0x041fe200030f0eff */
[----:B------:R-:W-:-:S02]  /*2bec0*/  VIADD R10, R10, UR4 ;  /* 0x000000040a0a7c36 */ /* 0x000fc40008000000 */
[----:B------:R-:W-:Y:S01]  /*2bed0*/  ISETP.LT.AND P6, PT, R2, UR5, !P0 ;  /* 0x0000000502007c0c */ /* 0x000fe2000c7c1270 */
[----:B------:R-:W-:Y:S01]  /*2bee0*/  ULDC UR4, c[0x0][0x248] ;  /* 0x0000920000047ab9 */ /* 0x000fe20000000800 */
[----:B------:R-:W-:Y:S01]  /*2bef0*/  VIADD R2, R29, 0xe7 ;  /* 0x000000e71d027836 */ /* 0x000fe20000000000 */
[----:B------:R-:W-:Y:S01]  /*2bf00*/  @P3 STG.E.U16 desc[UR10][R8.64], R13 ;  /* 0x0000000d08003986 */ /* 0x000fe2000c10150a */
[CC--:B------:R-:W-:Y:S01]  /*2bf10*/  LEA R6, P3, R10.reuse, R20.reuse, 0x1 ;  /* 0x000000140a067211 */ /* 0x0c0fe200078608ff */
[C---:B------:R-:W-:Y:S01]  /*2bf20*/  VIADD R11, R10.reuse, UR4 ;  /* 0x000000040a0b7c36 */ /* 0x040fe20008000000 */
[----:B------:R-:W-:Y:S01]  /*2bf30*/  ULDC UR5, c[0x0][0x22c] ;  /* 0x00008b0000057ab9 */ /* 0x000fe20000000800 */
[----:B------:R-:W-:Y:S01]  /*2bf40*/  PRMT R5, R13, 0x7632, R5 ;  /* 0x000076320d057816 */ /* 0x000fe20000000005 */
[----:B------:R-:W-:Y:S01]  /*2bf50*/  ULDC UR4, c[0x0][0x22c] ;  /* 0x00008b0000047ab9 */ /* 0x000fe20000000800 */
[----:B------:R-:W-:Y:S02]  /*2bf60*/  LEA.HI.X.SX32 R7, R10, R3, 0x1, P3 ;  /* 0x000000030a077211 */ /* 0x000fe400018f0eff */
[----:B------:R-:W-:Y:S01]  /*2bf70*/  ISETP.LT.AND P5, PT, R2, UR5, !P0 ;  /* 0x0000000502007c0c */ /* 0x000fe2000c7a1270 */
[----:B------:R-:W-:Y:S01]  /*2bf80*/  VIADD R2, R29, 0xe8 ;  /* 0x000000e81d027836 */ /* 0x000fe20000000000 */
[----:B------:R-:W-:Y:S01]  /*2bf90*/  LEA R4, P3, R11, R20, 0x1 ;  /* 0x000000140b047211 */ /* 0x000fe200078608ff */
[----:B------:R0:W-:Y:S01]  /*2bfa0*/  @P2 STG.E.U16 desc[UR10][R6.64], R5 ;  /* 0x0000000506002986 */ /* 0x0001e2000c10150a */
[----:B------:R-:W-:-:S02]  /*2bfb0*/  ULDC UR5, c[0x0][0x22c] ;  /* 0x00008b0000057ab9 */ /* 0x000fc40000000800 */
[C---:B0-----:R-:W-:Y:S02]  /*2bfc0*/  LEA.HI.X.SX32 R5, R11.reuse, R3, 0x1, P3 ;  /* 0x000000030b057211 */ /* 0x041fe400018f0eff */
        /* <DEDUP_REMOVED lines=12> */
[----:B0-----:R-:W-:Y:S02]  /*2c090*/  PRMT R5, R14, 0x7632, R5 ;  /* 0x000076320e057816 */ /* 0x001fe40000000005 */
[C---:B------:R-:W-:Y:S01]  /*2c0a0*/  VIADD R7, R11.reuse, UR4 ;  /* 0x000000040b077c36 */ /* 0x040fe20008000000 */
[----:B------:R-:W-:Y:S02]  /*2c0b0*/  ULDC UR4, c[0x0][0x248] ;  /* 0x0000920000047ab9 */ /* 0x000fe40000000800 */
[----:B------:R0:W-:Y:S01]  /*2c0c0*/  @P4 STG.E.U16 desc[UR10][R8.64], R5 ;  /* 0x0000000508004986 */ /* 0x0001e2000c10150a */
[----:B------:R-:W-:Y:S01]  /*2c0d0*/  LEA R4, P4, R11, R20, 0x1 ;  /* 0x000000140b047211 */ /* 0x000fe200078808ff */
[----:B------:R-:W-:-:S02]  /*2c0e0*/  VIADD R2, R29, 0xea ;  /* 0x000000ea1d027836 */ /* 0x000fc40000000000 */
[----:B------:R-:W-:Y:S01]  /*2c0f0*/  VIADD R10, R7, UR4 ;  /* 0x00000004070a7c36 */ /* 0x000fe20008000000 */
[----:B------:R-:W-:Y:S02]  /*2c100*/  ULDC UR4, c[0x0][0x248] ;  /* 0x0000920000047ab9 */ /* 0x000fe40000000800 */
[----:B------:R-:W-:Y:S02]  /*2c110*/  ISETP.LT.AND P1, PT, R2, UR5, !P0 ;  /* 0x0000000502007c0c */ /* 0x000fe4000c721270 */
[-C--:B0-----:R-:W-:Y:S01]  /*2c120*/  LEA.HI.X.SX32 R5, R11, R3.reuse, 0x1, P4 ;  /* 0x000000030b057211 */ /* 0x081fe200020f0eff */
[----:B------:R-:W-:Y:S01]  /*2c130*/  VIADD R2, R29, 0xeb ;  /* 0x000000eb1d027836 */ /* 0x000fe20000000000 */
[----:B------:R-:W-:Y:S01]  /*2c140*/  LEA R6, P4, R7, R20, 0x1 ;  /* 0x0000001407067211 */ /* 0x000fe200078808ff */
[----:B------:R-:W-:Y:S01]  /*2c150*/  ULDC UR5, c[0x0][0x22c] ;  /* 0x00008b0000057ab9 */ /* 0x000fe20000000800 */
[----:B------:R-:W-:Y:S01]  /*2c160*/  PRMT R9, R15, 0x7632, R9 ;  /* 0x000076320f097816 */ /* 0x000fe20000000009 */
[----:B------:R-:W-:Y:S01]  /*2c170*/  @P6 STG.E.U16 desc[UR10][R4.64], R15 ;  /* 0x0000000f04006986 */ /* 0x000fe2000c10150a */
[----:B------:R-:W-:-:S02]  /*2c180*/  LEA.HI.X.SX32 R7, R7, R3, 0x1, P4 ;  /* 0x0000000307077211 */ /* 0x000fc400020f0eff */
[-C--:B------:R-:W-:Y:S02]  /*2c190*/  LEA R8, P6, R10, R20.reuse, 0x1 ;  /* 0x000000140a087211 */ /* 0x080fe400078c08ff */
[----:B------:R-:W-:Y:S01]  /*2c1a0*/  ISETP.LT.AND P4, PT, R2, UR5, !P0 ;  /* 0x0000000502007c0c */ /* 0x000fe2000c781270 */
[----:B------:R0:W-:Y:S01]  /*2c1b0*/  @P5 STG.E.U16 desc[UR10][R6.64], R9 ;  /* 0x0000000906005986 */ /* 0x0001e2000c10150a */
[C---:B------:R-:W-:Y:S01]  /*2c1c0*/  VIADD R2, R29.reuse, 0xec ;  /* 0x000000ec1d027836 */ /* 0x040fe20000000000 */
[----:B------:R-:W-:Y:S01]  /*2c1d0*/  ULDC UR5, c[0x0][0x22c] ;  /* 0x00008b0000057ab9 */ /* 0x000fe20000000800 */
[CC--:B0-----:R-:W-:Y:S01]  /*2c1e0*/  LEA.HI.X.SX32 R9, R10.reuse, R3.reuse, 0x1, P6 ;  /* 0x000000030a097211 */ /* 0x0c1fe200030f0eff */
[----:B------:R-:W-:Y:S02]  /*2c1f0*/  VIADD R10, R10, UR4 ;  /* 0x000000040a0a7c36 */ /* 0x000fe40008000000 */
[----:B------:R-:W-:Y:S01]  /*2c200*/  ISETP.LT.AND P6, PT, R2, UR5, !P0 ;  /* 0x0000000502007c0c */ /* 0x000fe2000c7c1270 */
[----:B------:R-:W-:Y:S01]  /*2c210*/  VIADD R2, R29, 0xed ;  /* 0x000000ed1d027836 */ /* 0x000fe20000000000 */
[----:B------:R-:W-:Y:S01]  /*2c220*/  ULDC UR4, c[0x0][0x248] ;  /* 0x0000920000047ab9 */ /* 0x000fe20000000800 */
[----:B------:R-:W-:Y:S01]  /*2c230*/  @P3 STG.E.U16 desc[UR10][R8.64], R16 ;  /* 0x0000001008003986 */ /* 0x000fe2000c10150a */
[C---:B------:R-:W-:Y:S01]  /*2c240*/  LEA R4, P3, R10.reuse, R20, 0x1 ;  /* 0x000000140a047211 */ /* 0x040fe200078608ff */
[----:B------:R-:W-:Y:S01]  /*2c250*/  ULDC UR5, c[0x0][0x22c] ;  /* 0x00008b0000057ab9 */ /* 0x000fe20000000800 */
[----:B------:R-:W-:Y:S01]  /*2c260*/  VIADD R11, R10, UR4 ;  /* 0x000000040a0b7c36 */ /* 0x000fe20008000000 */
[----:B------:R-:W-:Y:S01]  /*2c270*/  PRMT R7, R16, 0x7632, R7 ;  /* 0x0000763210077816 */ /* 0x000fe20000000007 */
[----:B------:R-:W-:Y:S01]  /*2c280*/  ULDC UR4, c[0x0][0x22c] ;  /* 0x00008b0000047ab9 */ /* 0x000fe20000000800 */
[----:B------:R-:W-:-:S02]  /*2c290*/  LEA.HI.X.SX32 R5, R10, R3, 0x1, P3 ;  /* 0x000000030a057211 */ /* 0x000fc400018f0eff */
[----:B------:R-:W-:Y:S01]  /*2c2a0*/  ISETP.LT.AND P3, PT, R2, UR5, !P0 ;  /* 0x0000000502007c0c */ /* 0x000fe2000c761270 */
[----:B------:R-:W-:Y:S01]  /*2c2b0*/  VIADD R2, R29, 0xee ;  /* 0x000000ee1d027836 */ /* 0x000fe20000000000 */
[----:B------:R-:W-:Y:S01]  /*2c2c0*/  LEA R6, P5, R11, R20, 0x1 ;  /* 0x000000140b067211 */ /* 0x000fe200078a08ff */
[----:B------:R0:W-:Y:S01]  /*2c2d0*/  @P2 STG.E.U16 desc[UR10][R4.64], R7 ;  /* 0x0000000704002986 */ /* 0x0001e2000c10150a */
[----:B------:R-:W-:Y:S01]  /*2c2e0*/  PRMT R14, R17, 0x7632, R14 ;  /* 0x00007632110e7816 */ /* 0x000fe2000000000e */
[----:B------:R-:W-:Y:S01]  /*2c2f0*/  ULDC UR5, c[0x0][0x22c] ;  /* 0x00008b0000057ab9 */ /* 0x000fe20000000800 */
[----:B------:R-:W-:Y:S01]  /*2c300*/  ISETP.LT.AND P2, PT, R2, UR4, !P0 ;  /* 0x0000000402007c0c */ /* 0x000fe2000c741270 */
[----:B------:R-:W-:Y:S01]  /*2c310*/  ULDC UR4, c[0x0][0x248] ;  /* 0x0000920000047ab9 */ /* 0x000fe20000000800 */
[----:B------:R-:W-:Y:S01]  /*2c320*/  VIADD R2, R29, 0xef ;  /* 0x000000ef1d027836 */ /* 0x000fe20000000000 */
[C---:B0-----:R-:W-:Y:S01]  /*2c330*/  LEA.HI.X.SX32 R7, R11.reuse, R3, 0x1, P5 ;  /* 0x000000030b077211 */ /* 0x041fe200028f0eff */
[----:B------:R-:W-:Y:S01]  /*2c340*/  VIADD R11, R11, UR4 ;  /* 0x000000040b0b7c36 */ /* 0x000fe20008000000 */
[----:B------:R-:W-:-:S03]  /*2c350*/  ULDC UR4, c[0x0][0x22c] ;  /* 0x00008b0000047ab9 */ /* 0x000fc60000000800 */
[----:B------:R-:W-:Y:S01]  /*2c360*/  @P1 STG.E.U16 desc[UR10][R6.64], R17 ;  /* 0x0000001106001986 */ /* 0x000fe2000c10150a */
[C---:B------:R-:W-:Y:S02]  /*2c370*/  LEA R8, P5, R11.reuse, R20, 0x1 ;  /* 0x000000140b087211 */ /* 0x040fe400078a08ff */
[----:B------:R-:W-:Y:S01]  /*2c380*/  ISETP.LT.AND P1, PT, R2, UR4, !P0 ;  /* 0x0000000402007c0c */ /* 0x000fe2000c721270 */
[----:B------:R-:W-:Y:S01]  /*2c390*/  ULDC UR4, c[0x0][0x248] ;  /* 0x0000920000047ab9 */ /* 0x000fe20000000800 */
[C---:B------:R-:W-:Y:S01]  /*2c3a0*/  LEA.HI.X.SX32 R9, R11.reuse, R3, 0x1, P5 ;  /* 0x000000030b097211 */ /* 0x040fe200028f0eff */
[----:B------:R-:W-:Y:S01]  /*2c3b0*/  VIADD R11, R11, UR4 ;  /* 0x000000040b0b7c36 */ /* 0x000fe20008000000 */
[----:B------:R-:W-:Y:S01]  /*2c3c0*/  ULDC UR4, c[0x0][0x248] ;  /* 0x0000920000047ab9 */ /* 0x000fe20000000800 */
[----:B------:R-:W-:Y:S01]  /*2c3d0*/  VIADD R2, R29, 0xf0 ;  /* 0x000000f01d027836 */ /* 0x000fe20000000000 */
[----:B------:R-:W0:Y:S01]  /*2c3e0*/  LDS.128 R4, [R0] ;  /* 0x0000000000047984 */ /* 0x000e220000000c00 */
[----:B------:R-:W-:Y:S01]  /*2c3f0*/  VIADD R13, R11, UR4 ;  /* 0x000000040b0d7c36 */ /* 0x000fe20008000000 */
[----:B------:R-:W-:-:S02]  /*2c400*/  ULDC UR4, c[0x0][0x22c] ;  /* 0x00008b0000047ab9 */ /* 0x000fc40000000800 */
[----:B------:R1:W-:Y:S01]  /*2c410*/  @P4 STG.E.U16 desc[UR10][R8.64], R14 ;  /* 0x0000000e08004986 */ /* 0x0003e2000c10150a */
[CC--:B------:R-:W-:Y:S02]  /*2c420*/  LEA R10, P4, R11.reuse, R20.reuse, 0x1 ;  /* 0x000000140b0a7211 */ /* 0x0c0fe400078808ff */
[----:B------:R-:W-:Y:S01]  /*2c430*/  ISETP.LT.AND P5, PT, R2, UR5, !P0 ;  /* 0x0000000502007c0c */ /* 0x000fe2000c7a1270 */
[----:B------:R-:W-:Y:S01]  /*2c440*/  ULDC UR5, c[0x0][0x248] ;  /* 0x0000920000057ab9 */ /* 0x000fe20000000800 */
[-C--:B------:R-:W-:Y:S02]  /*2c450*/  LEA.HI.X.SX32 R11, R11, R3.reuse, 0x1, P4 ;  /* 0x000000030b0b7211 */ /* 0x080fe400020f0eff */
[-C--:B------:R-:W-:Y:S01]  /*2c460*/  LEA R12, P4, R13, R20.reuse, 0x1 ;  /* 0x000000140d0c7211 */ /* 0x080fe200078808ff */
[----:B------:R-:W-:Y:S02]  /*2c470*/  VIADD R2, R29, 0xf1 ;  /* 0x000000f11d027836 */ /* 0x000fe40000000000 */
[C---:B-1----:R-:W-:Y:S01]  /*2c480*/  VIADD R14, R13.reuse, UR5 ;  /* 0x000000050d0e7c36 */ /* 0x042fe20008000000 */
[----:B------:R-:W-:Y:S01]  /*2c490*/  PRMT R9, R18, 0x7632, R9 ;  /* 0x0000763212097816 */ /* 0x000fe20000000009 */
[----:B------:R-:W-:Y:S01]  /*2c4a0*/  @P6 STG.E.U16 desc[UR10][R10.64], R18 ;  /* 0x000000120a006986 */ /* 0x000fe2000c10150a */
[----:B------:R-:W-:Y:S01]  /*2c4b0*/  LEA.HI.X.SX32 R13, R13, R3, 0x1, P4 ;  /* 0x000000030d0d7211 */ /* 0x000fe200020f0eff */
[----:B------:R-:W-:Y:S01]  /*2c4c0*/  ULDC UR5, c[0x0][0x22c] ;  /* 0x00008b0000057ab9 */ /* 0x000fe20000000800 */
[----:B------:R-:W-:-:S02]  /*2c4d0*/  LEA R8, P4, R14, R20, 0x1 ;  /* 0x000000140e087211 */ /* 0x000fc400078808ff */
[----:B------:R-:W-:Y:S01]  /*2c4e0*/  ISETP.LT.AND P6, PT, R2, UR4, !P0 ;  /* 0x0000000402007c0c */ /* 0x000fe2000c7c1270 */
[----:B------:R1:W-:Y:S01]  /*2c4f0*/  @P3 STG.E.U16 desc[UR10][R12.64], R9 ;  /* 0x000000090c003986 */ /* 0x0003e2000c10150a */
[----:B------:R-:W-:Y:S01]  /*2c500*/  VIADD R2, R29, 0xf2 ;  /* 0x000000f21d027836 */ /* 0x000fe20000000000 */
[----:B------:R-:W-:-:S04]  /*2c510*/  ULDC UR4, c[0x0][0x248] ;  /* 0x0000920000047ab9 */ /* 0x000fc80000000800 */
[----:B------:R-:W-:Y:S01]  /*2c520*/  ISETP.LT.AND P3, PT, R2, UR5, !P0 ;  /* 0x0000000502007c0c */ /* 0x000fe2000c761270 */
[----:B------:R-:W-:Y:S01]  /*2c530*/  VIADD R2, R29, 0xf3 ;  /* 0x000000f31d027836 */ /* 0x000fe20000000000 */
[----:B------:R-:W-:Y:S01]  /*2c540*/  ULDC UR5, c[0x0][0x22c] ;  /* 0x00008b0000057ab9 */ /* 0x000fe20000000800 */
[C---:B-1----:R-:W-:Y:S01]  /*2c550*/  LEA.HI.X.SX32 R9, R14.reuse, R3, 0x1, P4 ;  /* 0x000000030e097211 */ /* 0x042fe200020f0eff */
[----:B------:R-:W-:Y:S01]  /*2c560*/  VIADD R14, R14, UR4 ;  /* 0x000000040e0e7c36 */ /* 0x000fe20008000000 */
[----:B------:R-:W-:-:S04]  /*2c570*/  ULDC UR4, c[0x0][0x248] ;  /* 0x0000920000047ab9 */ /* 0x000fc80000000800 */
[-C--:B------:R-:W-:Y:S01]  /*2c580*/  LEA R10, P4, R14, R20.reuse, 0x1 ;  /* 0x000000140e0a7211 */ /* 0x080fe200078808ff */
[----:B------:R1:W-:Y:S01]  /*2c590*/  @P2 STG.E.U16 desc[UR10][R8.64], R19 ;  /* 0x0000001308002986 */ /* 0x0003e2000c10150a */
[----:B------:R-:W-:Y:S01]  /*2c5a0*/  ISETP.LT.AND P2, PT, R2, UR5, !P0 ;  /* 0x0000000502007c0c */ /* 0x000fe2000c741270 */
[----:B------:R-:W-:Y:S01]  /*2c5b0*/  VIADD R2, R29, 0xf4 ;  /* 0x000000f41d027836 */ /* 0x000fe20000000000 */
[C---:B------:R-:W-:Y:S01]  /*2c5c0*/  LEA.HI.X.SX32 R11, R14.reuse, R3, 0x1, P4 ;  /* 0x000000030e0b7211 */ /* 0x040fe200020f0eff */
[----:B------:R-:W-:Y:S01]  /*2c5d0*/  VIADD R12, R14, UR4 ;  /* 0x000000040e0c7c36 */ /* 0x000fe20008000000 */
[----:B------:R-:W-:Y:S01]  /*2c5e0*/  ULDC UR4, c[0x0][0x22c] ;  /* 0x00008b0000047ab9 */ /* 0x000fe20000000800 */
[----:B------:R-:W-:Y:S01]  /*2c5f0*/  ULDC UR5, c[0x0][0x22c] ;  /* 0x00008b0000057ab9 */ /* 0x000fe20000000800 */
[----:B-1----:R-:W-:Y:S02]  /*2c600*/  PRMT R9, R19, 0x7632, R9 ;  /* 0x0000763213097816 */ /* 0x002fe40000000009 */
[----:B------:R-:W-:-:S03]  /*2c610*/  LEA R8, P4, R12, R20, 0x1 ;  /* 0x000000140c087211 */ /* 0x000fc600078808ff */
[----:B------:R1:W-:Y:S01]  /*2c620*/  @P1 STG.E.U16 desc[UR10][R10.64], R9 ;  /* 0x000000090a001986 */ /* 0x0003e2000c10150a */
[----:B------:R-:W-:Y:S01]  /*2c630*/  ISETP.LT.AND P1, PT, R2, UR4, !P0 ;  /* 0x0000000402007c0c */ /* 0x000fe2000c721270 */
[----:B------:R-:W-:Y:S01]  /*2c640*/  VIADD R2, R29, 0xf5 ;  /* 0x000000f51d027836 */ /* 0x000fe20000000000 */
[----:B------:R-:W-:Y:S01]  /*2c650*/  ULDC UR4, c[0x0][0x248] ;  /* 0x0000920000047ab9 */ /* 0x000fe20000000800 */
[----:B-1----:R-:W-:-:S03]  /*2c660*/  LEA.HI.X.SX32 R9, R12, R3, 0x1, P4 ;  /* 0x000000030c097211 */ /* 0x002fc600020f0eff */
[----:B------:R-:W-:Y:S01]  /*2c670*/  ISETP.LT.AND P4, PT, R2, UR5, !P0 ;  /* 0x0000000502007c0c */ /* 0x000fe2000c781270 */
[----:B------:R-:W-:Y:S01]  /*2c680*/  VIADD R2, R12, UR4 ;  /* 0x000000040c027c36 */ /* 0x000fe20008000000 */
[----:B------:R-:W-:Y:S01]  /*2c690*/  ULDC UR4, c[0x0][0x248] ;  /* 0x0000920000047ab9 */ /* 0x000fe20000000800 */
[----:B0-----:R0:W-:Y:S01]  /*2c6a0*/  @P5 STG.E.U16 desc[UR10][R8.64], R4 ;  /* 0x0000000408005986 */ /* 0x0011e2000c10150a */
[----:B------:R-:W-:Y:S01]  /*2c6b0*/  ULDC UR5, c[0x0][0x22c] ;  /* 0x00008b0000057ab9 */ /* 0x000fe20000000800 */
[C---:B------:R-:W-:Y:S01]  /*2c6c0*/  VIADD R11, R2.reuse, UR4 ;  /* 0x00000004020b7c36 */ /* 0x040fe20008000000 */
[CC--:B------:R-:W-:Y:S01]  /*2c6d0*/  LEA R12, P5, R2.reuse, R20.reuse, 0x1 ;  /* 0x00000014020c7211 */ /* 0x0c0fe200078a08ff */
[----:B------:R-:W-:Y:S02]  /*2c6e0*/  ULDC UR4, c[0x0][0x248] ;  /* 0x0000920000047ab9 */ /* 0x000fe40000000800 */
[C---:B------:R-:W-:Y:S01]  /*2c6f0*/  VIADD R16, R11.reuse, UR4 ;  /* 0x000000040b107c36 */ /* 0x040fe20008000000 */
[----:B------:R-:W-:Y:S01]  /*2c700*/  LEA.HI.X.SX32 R13, R2, R3, 0x1, P5 ;  /* 0x00000003020d7211 */ /* 0x000fe200028f0eff */
[----:B------:R-:W-:Y:S01]  /*2c710*/  ULDC UR4, c[0x0][0x248] ;  /* 0x0000920000047ab9 */ /* 0x000fe20000000800 */
[----:B------:R-:W-:Y:S01]  /*2c720*/  LEA R10, P5, R11, R20, 0x1 ;  /* 0x000000140b0a7211 */ /* 0x000fe200078a08ff */
[----:B------:R-:W-:Y:S01]  /*2c730*/  VIADD R2, R29, 0xf6 ;  /* 0x000000f61d027836 */ /* 0x000fe20000000000 */
[----:B0-----:R-:W-:-:S02]  /*2c740*/  PRMT R9, R4, 0x7632, R9 ;  /* 0x0000763204097816 */ /* 0x001fc40000000009 */
[-C--:B------:R-:W-:Y:S02]  /*2c750*/  LEA.HI.X.SX32 R11, R11, R3.reuse, 0x1, P5 ;  /* 0x000000030b0b7211 */ /* 0x080fe400028f0eff */
[-C--:B------:R-:W-:Y:S01]  /*2c760*/  LEA R14, P5, R16, R20.reuse, 0x1 ;  /* 0x00000014100e7211 */ /* 0x080fe200078a08ff */
[----:B------:R0:W-:Y:S01]  /*2c770*/  @P6 STG.E.U16 desc[UR10][R12.64], R9 ;  /* 0x000000090c006986 */ /* 0x0001e2000c10150a */
[----:B------:R-:W-:Y:S01]  /*2c780*/  ISETP.LT.AND P6, PT, R2, UR5, !P0 ;  /* 0x0000000502007c0c */ /* 0x000fe2000c7c1270 */
[C---:B------:R-:W-:Y:S01]  /*2c790*/  VIADD R2, R29.reuse, 0xf7 ;  /* 0x000000f71d027836 */ /* 0x040fe20000000000 */
[C---:B------:R-:W-:Y:S01]  /*2c7a0*/  LEA.HI.X.SX32 R15, R16.reuse, R3, 0x1, P5 ;  /* 0x00000003100f7211 */ /* 0x040fe200028f0eff */
[----:B------:R-:W-:Y:S01]  /*2c7b0*/  VIADD R16, R16, UR4 ;  /* 0x0000000410107c36 */ /* 0x000fe20008000000 */
[----:B------:R-:W-:Y:S01]  /*2c7c0*/  ULDC UR5, c[0x0][0x22c] ;  /* 0x00008b0000057ab9 */ /* 0x000fe20000000800 */
[----:B------:R1:W-:Y:S01]  /*2c7d0*/  @P3 STG.E.U16 desc[UR10][R10.64], R5 ;  /* 0x000000050a003986 */ /* 0x0003e2000c10150a */
[----:B------:R-:W-:Y:S01]  /*2c7e0*/  ISETP.LT.AND P3, PT, R2, UR5, !P0 ;  /* 0x0000000502007c0c */ /* 0x000fe2000c761270 */
[----:B------:R-:W-:Y:S01]  /*2c7f0*/  VIADD R2, R29, 0xf8 ;  /* 0x000000f81d027836 */ /* 0x000fe20000000000 */
[C---:B------:R-:W-:Y:S01]  /*2c800*/  LEA R4, P5, R16.reuse, R20, 0x1 ;  /* 0x0000001410047211 */ /* 0x040fe200078a08ff */
[----:B------:R-:W-:Y:S01]  /*2c810*/  ULDC UR4, c[0x0][0x248] ;  /* 0x0000920000047ab9 */ /* 0x000fe20000000800 */
[----:B------:R-:W-:Y:S01]  /*2c820*/  ULDC UR5, c[0x0][0x22c] ;  /* 0x00008b0000057ab9 */ /* 0x000fe20000000800 */
[----:B0-----:R-:W-:Y:S01]  /*2c830*/  PRMT R13, R5, 0x7632, R13 ;  /* 0x00007632050d7816 */ /* 0x001fe2000000000d */
[----:B------:R-:W-:Y:S01]  /*2c840*/  VIADD R17, R16, UR4 ;  /* 0x0000000410117c36 */ /* 0x000fe20008000000 */
[----:B------:R0:W2:Y:S01]  /*2c850*/  LDS.128 R8, [R0+0x400] ;  /* 0x0004000000087984 */ /* 0x0000a20000000c00 */
[----:B------:R-:W-:-:S03]  /*2c860*/  ULDC UR4, c[0x0][0x22c] ;  /* 0x00008b0000047ab9 */ /* 0x000fc60000000800 */
[----:B------:R3:W-:Y:S01]  /*2c870*/  @P2 STG.E.U16 desc[UR10][R14.64], R13 ;  /* 0x0000000d0e002986 */ /* 0x0007e2000c10150a */
[----:B------:R-:W-:Y:S01]  /*2c880*/  ISETP.LT.AND P2, PT, R2, UR5, !P0 ;  /* 0x0000000502007c0c */ /* 0x000fe2000c741270 */
[C---:B------:R-:W-:Y:S01]  /*2c890*/  VIADD R2, R29.reuse, 0xf9 ;  /* 0x000000f91d027836 */ /* 0x040fe20000000000 */
[-C--:B-1----:R-:W-:Y:S01]  /*2c8a0*/  LEA.HI.X.SX32 R5, R16, R3.reuse, 0x1, P5 ;  /* 0x0000000310057211 */ /* 0x082fe200028f0eff */
[----:B0-----:R-:W-:Y:S01]  /*2c8b0*/  VIADD R0, R29, 0xfb ;  /* 0x000000fb1d007836 */ /* 0x001fe20000000000 */
[C---:B------:R-:W-:Y:S01]  /*2c8c0*/  LEA R12, P5, R17.reuse, R20, 0x1 ;  /* 0x00000014110c7211 */ /* 0x040fe200078a08ff */
[----:B------:R-:W-:Y:S02]  /*2c8d0*/  ULDC UR5, c[0x0][0x22c] ;  /* 0x00008b0000057ab9 */ /* 0x000fe40000000800 */
[----:B------:R0:W-:Y:S01]  /*2c8e0*/  @P1 STG.E.U16 desc[UR10][R4.64], R6 ;  /* 0x0000000604001986 */ /* 0x0001e2000c10150a */
[----:B------:R-:W-:Y:S01]  /*2c8f0*/  ISETP.LT.AND P1, PT, R2, UR4, !P0 ;  /* 0x0000000402007c0c */ /* 0x000fe2000c721270 */
[----:B------:R-:W-:Y:S01]  /*2c900*/  ULDC UR4, c[0x0][0x248] ;  /* 0x0000920000047ab9 */ /* 0x000fe20000000800 */
[C---:B---3--:R-:W-:Y:S01]  /*2c910*/  LEA.HI.X.SX32 R13, R17.reuse, R3, 0x1, P5 ;  /* 0x00000003110d7211 */ /* 0x048fe200028f0eff */
[----:B------:R-:W-:Y:S01]  /*2c920*/  VIADD R17, R17, UR4 ;  /* 0x0000000411117c36 */ /* 0x000fe20008000000 */
[----:B------:R-:W-:Y:S01]  /*2c930*/  ULDC UR4, c[0x0][0x22c] ;  /* 0x00008b0000047ab9 */ /* 0x000fe20000000800 */
[----:B------:R-:W-:Y:S01]  /*2c940*/  VIADD R2, R29, 0xfa ;  /* 0x000000fa1d027836 */ /* 0x000fe20000000000 */
[----:B0-----:R-:W-:-:S04]  /*2c950*/  PRMT R5, R6, 0x7632, R5 ;  /* 0x0000763206057816 */ /* 0x001fc80000000005 */
[----:B------:R-:W-:Y:S01]  /*2c960*/  ISETP.LT.AND P5, PT, R2, UR4, !P0 ;  /* 0x0000000402007c0c */ /* 0x000fe2000c7a1270 */
[----:B------:R-:W-:Y:S01]  /*2c970*/  ULDC UR4, c[0x0][0x248] ;  /* 0x0000920000047ab9 */ /* 0x000fe20000000800 */
[----:B------:R0:W-:Y:S01]  /*2c980*/  @P4 STG.E.U16 desc[UR10][R12.64], R5 ;  /* 0x000000050c004986 */ /* 0x0001e2000c10150a */
[----:B------:R-:W-:-:S04]  /*2c990*/  LEA R14, P4, R17, R20, 0x1 ;  /* 0x00000014110e7211 */ /* 0x000fc800078808ff */
[C---:B------:R-:W-:Y:S01]  /*2c9a0*/  LEA.HI.X.SX32 R15, R17.reuse, R3, 0x1, P4 ;  /* 0x00000003110f7211 */ /* 0x040fe200020f0eff */
[----:B------:R-:W-:Y:S01]  /*2c9b0*/  VIADD R17, R17, UR4 ;  /* 0x0000000411117c36 */ /* 0x000fe20008000000 */
[----:B------:R-:W-:-:S03]  /*2c9c0*/  ULDC UR4, c[0x0][0x248] ;  /* 0x0000920000047ab9 */ /* 0x000fc60000000800 */
[----:B------:R-:W-:Y:S01]  /*2c9d0*/  @P6 STG.E.U16 desc[UR10][R14.64], R7 ;  /* 0x000000070e006986 */ /* 0x000fe2000c10150a */
[CC--:B------:R-:W-:Y:S01]  /*2c9e0*/  LEA R4, P6, R17.reuse, R20.reuse, 0x1 ;  /* 0x0000001411047211 */ /* 0x0c0fe200078c08ff */
[----:B------:R-:W-:Y:S01]  /*2c9f0*/  VIADD R2, R17, UR4 ;  /* 0x0000000411027c36 */ /* 0x000fe20008000000 */
[----:B------:R-:W-:Y:S01]  /*2ca00*/  ISETP.LT.AND P4, PT, R0, UR5, !P0 ;  /* 0x0000000500007c0c */ /* 0x000fe2000c781270 */
[----:B------:R-:W-:Y:S01]  /*2ca10*/  VIADD R0, R29, 0xfc ;  /* 0x000000fc1d007836 */ /* 0x000fe20000000000 */
[----:B0-----:R-:W-:Y:S01]  /*2ca20*/  PRMT R13, R7, 0x7632, R13 ;  /* 0x00007632070d7816 */ /* 0x001fe2000000000d */
[----:B------:R-:W-:Y:S01]  /*2ca30*/  ULDC UR5, c[0x0][0x248] ;  /* 0x0000920000057ab9 */ /* 0x000fe20000000800 */
[-C--:B------:R-:W-:Y:S01]  /*2ca40*/  LEA.HI.X.SX32 R5, R17, R3.reuse, 0x1, P6 ;  /* 0x0000000311057211 */ /* 0x080fe200030f0eff */
[----:B------:R-:W-:Y:S01]  /*2ca50*/  ULDC UR4, c[0x0][0x22c] ;  /* 0x00008b0000047ab9 */ /* 0x000fe20000000800 */
[C---:B------:R-:W-:Y:S01]  /*2ca60*/  LEA R12, P6, R2.reuse, R20, 0x1 ;  /* 0x00000014020c7211 */ /* 0x040fe200078c08ff */
[----:B------:R-:W-:Y:S01]  /*2ca70*/  VIADD R16, R2, UR5 ;  /* 0x0000000502107c36 */ /* 0x000fe20008000000 */
[----:B------:R-:W-:Y:S01]  /*2ca80*/  ULDC UR5, c[0x0][0x248] ;  /* 0x0000920000057ab9 */ /* 0x000fe20000000800 */
[----:B------:R0:W-:Y:S01]  /*2ca90*/  @P3 STG.E.U16 desc[UR10][R4.64], R13 ;  /* 0x0000000d04003986 */ /* 0x0001e2000c10150a */
[----:B------:R-:W-:Y:S01]  /*2caa0*/  ISETP.LT.AND P3, PT, R0, UR4, !P0 ;  /* 0x0000000400007c0c */ /* 0x000fe2000c761270 */
[----:B------:R-:W-:Y:S01]  /*2cab0*/  VIADD R0, R29, 0xfd ;  /* 0x000000fd1d007836 */ /* 0x000fe20000000000 */
[----:B------:R-:W-:Y:S01]  /*2cac0*/  ULDC UR4, c[0x0][0x22c] ;  /* 0x00008b0000047ab9 */ /* 0x000fe20000000800 */
[----:B0-----:R-:W-:-:S02]  /*2cad0*/  LEA.HI.X.SX32 R13, R2, R3, 0x1, P6 ;  /* 0x00000003020d7211 */ /* 0x001fc400030f0eff */
[----:B------:R-:W-:-:S03]  /*2cae0*/  LEA R6, P6, R16, R20, 0x1 ;  /* 0x0000001410067211 */ /* 0x000fc600078c08ff */
[----:B--2---:R0:W-:Y:S01]  /*2caf0*/  @P2 STG.E.U16 desc[UR10][R12.64], R8 ;  /* 0x000000080c002986 */ /* 0x0041e2000c10150a */
[----:B------:R-:W-:Y:S01]  /*2cb00*/  ISETP.LT.AND P2, PT, R0, UR4, !P0 ;  /* 0x0000000400007c0c */ /* 0x000fe2000c741270 */
[----:B------:R-:W-:Y:S01]  /*2cb10*/  ULDC UR4, c[0x0][0x248] ;  /* 0x0000920000047ab9 */ /* 0x000fe20000000800 */
[C---:B------:R-:W-:Y:S01]  /*2cb20*/  LEA.HI.X.SX32 R7, R16.reuse, R3, 0x1, P6 ;  /* 0x0000000310077211 */ /* 0x040fe200030f0eff */
[----:B------:R-:W-:Y:S01]  /*2cb30*/  VIADD R16, R16, UR4 ;  /* 0x0000000410107c36 */ /* 0x000fe20008000000 */
[----:B------:R-:W-:Y:S01]  /*2cb40*/  ULDC UR4, c[0x0][0x248] ;  /* 0x0000920000047ab9 */ /* 0x000fe20000000800 */
[----:B------:R-:W-:Y:S02]  /*2cb50*/  PRMT R2, R8, 0x7632, R2 ;  /* 0x0000763208027816 */ /* 0x000fe40000000002 */
[----:B------:R-:W-:Y:S01]  /*2cb60*/  VIADD R14, R16, UR4 ;  /* 0x00000004100e7c36 */ /* 0x000fe20008000000 */
[----:B------:R-:W-:-:S03]  /*2cb70*/  ULDC UR4, c[0x0][0x248] ;  /* 0x0000920000047ab9 */ /* 0x000fc60000000800 */
[----:B0-----:R-:W-:Y:S01]  /*2cb80*/  VIADD R8, R14, UR5 ;  /* 0x000000050e087c36 */ /* 0x001fe20008000000 */
[----:B------:R0:W-:Y:S01]  /*2cb90*/  @P1 STG.E.U16 desc[UR10][R6.64], R2 ;  /* 0x0000000206001986 */ /* 0x0001e2000c10150a */
[-C--:B------:R-:W-:Y:S02]  /*2cba0*/  LEA R4, P1, R16, R20.reuse, 0x1 ;  /* 0x0000001410047211 */ /* 0x080fe400078208ff */
[C---:B------:R-:W-:Y:S01]  /*2cbb0*/  VIADD R15, R8.reuse, UR4 ;  /* 0x00000004080f7c36 */ /* 0x040fe20008000000 */
[-C--:B------:R-:W-:Y:S01]  /*2cbc0*/  LEA R12, P6, R8, R20.reuse, 0x1 ;  /* 0x00000014080c7211 */ /* 0x080fe200078c08ff */
[----:B------:R-:W-:Y:S01]  /*2cbd0*/  ULDC UR4, c[0x0][0x248] ;  /* 0x0000920000047ab9 */ /* 0x000fe20000000800 */
[-C--:B------:R-:W-:Y:S01]  /*2cbe0*/  LEA.HI.X.SX32 R5, R16, R3.reuse, 0x1, P1 ;  /* 0x0000000310057211 */ /* 0x080fe200008f0eff */
[----:B------:R-:W-:Y:S01]  /*2cbf0*/  VIADD R17, R15, UR6 ;  /* 0x000000060f117c36 */ /* 0x000fe20008000000 */
[----:B------:R-:W-:Y:S02]  /*2cc00*/  LEA.HI.X.SX32 R13, R8, R3, 0x1, P6 ;  /* 0x00000003080d7211 */ /* 0x000fe400030f0eff */
[----:B0-----:R-:W-:Y:S01]  /*2cc10*/  LEA R6, P1, R14, R20, 0x1 ;  /* 0x000000140e067211 */ /* 0x001fe200078208ff */
[----:B------:R-:W-:-:S02]  /*2cc20*/  VIADD R2, R29, 0xfe ;  /* 0x000000fe1d027836 */ /* 0x000fc40000000000 */
[----:B------:R-:W-:Y:S01]  /*2cc30*/  VIADD R8, R17, UR4 ;  /* 0x0000000411087c36 */ /* 0x000fe20008000000 */
[-C--:B------:R-:W-:Y:S01]  /*2cc40*/  LEA.HI.X.SX32 R7, R14, R3.reuse, 0x1, P1 ;  /* 0x000000030e077211 */ /* 0x080fe200008f0eff */
[----:B------:R-:W-:Y:S01]  /*2cc50*/  VIADD R0, R29, 0xff ;  /* 0x000000ff1d007836 */ /* 0x000fe20000000000 */
[-C--:B------:R-:W-:Y:S01]  /*2cc60*/  LEA R14, P6, R15, R20.reuse, 0x1 ;  /* 0x000000140f0e7211 */ /* 0x080fe200078c08ff */
[----:B------:R-:W-:Y:S01]  /*2cc70*/  ULDC UR4, c[0x0][0x22c] ;  /* 0x00008b0000047ab9 */ /* 0x000fe20000000800 */
[-C--:B------:R-:W-:Y:S02]  /*2cc80*/  LEA R16, P1, R17, R20.reuse, 0x1 ;  /* 0x0000001411107211 */ /* 0x080fe400078208ff */
[-C--:B------:R-:W-:Y:S02]  /*2cc90*/  LEA.HI.X.SX32 R15, R15, R3.reuse, 0x1, P6 ;  /* 0x000000030f0f7211 */ /* 0x080fe400030f0eff */
[----:B------:R-:W-:Y:S02]  /*2cca0*/  LEA.HI.X.SX32 R17, R17, R3, 0x1, P1 ;  /* 0x0000000311117211 */ /* 0x000fe400008f0eff */
[----:B------:R-:W-:-:S02]  /*2ccb0*/  LEA R20, P6, R8, R20, 0x1 ;  /* 0x0000001408147211 */ /* 0x000fc400078c08ff */
[----:B------:R-:W-:Y:S02]  /*2ccc0*/  ISETP.LT.AND P1, PT, R2, UR4, !P0 ;  /* 0x0000000402007c0c */ /* 0x000fe4000c721270 */
[----:B------:R-:W-:Y:S02]  /*2ccd0*/  ISETP.LT.AND P0, PT, R0, UR7, !P0 ;  /* 0x0000000700007c0c */ /* 0x000fe4000c701270 */
[----:B------:R-:W-:Y:S02]  /*2cce0*/  LEA.HI.X.SX32 R21, R8, R3, 0x1, P6 ;  /* 0x0000000308157211 */ /* 0x000fe400030f0eff */
[----:B------:R-:W-:Y:S02]  /*2ccf0*/  PRMT R3, R9, 0x7632, R3 ;  /* 0x0000763209037816 */ /* 0x000fe40000000003 */
[----:B------:R-:W-:Y:S01]  /*2cd00*/  PRMT R0, R10, 0x7632, R0 ;  /* 0x000076320a007816 */ /* 0x000fe20000000000 */
[----:B------:R0:W-:Y:S04]  /*2cd10*/  @P5 STG.E.U16 desc[UR10][R4.64], R9 ;  /* 0x0000000904005986 */ /* 0x0001e8000c10150a */
[----:B------:R0:W-:Y:S04]  /*2cd20*/  @P4 STG.E.U16 desc[UR10][R6.64], R3 ;  /* 0x0000000306004986 */ /* 0x0001e8000c10150a */
[----:B------:R0:W-:Y:S04]  /*2cd30*/  @P3 STG.E.U16 desc[UR10][R12.64], R10 ;  /* 0x0000000a0c003986 */ /* 0x0001e8000c10150a */
[----:B------:R0:W-:Y:S04]  /*2cd40*/  @P2 STG.E.U16 desc[UR10][R14.64], R0 ;  /* 0x000000000e002986 */ /* 0x0001e8000c10150a */
[----:B------:R0:W-:Y:S01]  /*2cd50*/  @P1 STG.E.U16 desc[UR10][R16.64], R11 ;  /* 0x0000000b10001986 */ /* 0x0001e2000c10150a */
[----:B------:R-:W-:Y:S05]  /*2cd60*/  @!P0 EXIT ;  /* 0x000000000000894d */ /* 0x000fea0003800000 */
[----:B0-----:R-:W-:-:S05]  /*2cd70*/  PRMT R10, R11, 0x7632, R10 ;  /* 0x000076320b0a7816 */ /* 0x001fca000000000a */
[----:B------:R-:W-:Y:S01]  /*2cd80*/  STG.E.U16 desc[UR10][R20.64], R10 ;  /* 0x0000000a14007986 */ /* 0x000fe2000c10150a */
[----:B------:R-:W-:Y:S05]  /*2cd90*/  EXIT ;  /* 0x000000000000794d */ /* 0x000fea0003800000 */
.L_x_2:
[----:B------:R-:W-:-:S00]  /*2cda0*/  BRA `(.L_x_2) ;  /* 0xfffffffc00fc7947 */ /* 0x000fc0000383ffff */
[----:B------:R-:W-:-:S00]  /*2cdb0*/  NOP ;  /* 0x0000000000007918 */ /* 0x000fc00000000000 */
        /* <DEDUP_REMOVED lines=12> */
.L_x_3:


//--------------------- .nv.shared.matmul_kernel  --------------------------
	.section	.nv.shared.matmul_kernel,"aw",@nobits
	.sectionflags	@""
	.align	16
	.zero		1024


//--------------------- .nv.shared.reserved.0     --------------------------
	.section	.nv.shared.reserved.0,"aw",@nobits
	.weak		__nv_reservedSMEM_offset_0_alias
	.size		__nv_reservedSMEM_offset_0_alias, 0, 0
	.other		__nv_reservedSMEM_offset_0_alias,@"STO_CUDA_RESERVED_SHARED STV_DEFAULT"
__nv_reservedSMEM_offset_0_alias:
	.zero		0


//--------------------- .nv.constant0.matmul_kernel --------------------------
	.section	.nv.constant0.matmul_kernel,"a",@progbits
	.sectionflags	@""
	.align	4
.nv.constant0.matmul_kernel:
	.zero		608


//--------------------- SYMBOLS --------------------------

	.type		.nv.reservedSmem.offset0,@object
	.size		.nv.reservedSmem.offset0,0x4
